//
// Generated by NVIDIA NVVM Compiler
//
// Compiler Build ID: CL-36424714
// Cuda compilation tools, release 13.0, V13.0.88
// Based on NVVM 20.0.0
//

.version 9.0
.target sm_100
.address_size 64

	// .globl	_Z30MutualIntensExtract_PackUnPackILi32EEvPflf

.visible .entry _Z30MutualIntensExtract_PackUnPackILi32EEvPflf(
	.param .u64 .ptr .align 1 _Z30MutualIntensExtract_PackUnPackILi32EEvPflf_param_0,
	.param .u64 _Z30MutualIntensExtract_PackUnPackILi32EEvPflf_param_1,
	.param .f32 _Z30MutualIntensExtract_PackUnPackILi32EEvPflf_param_2
)
{
	.reg .pred 	%p<10>;
	.reg .b32 	%r<56>;
	.reg .b32 	%f<34>;
	.reg .b64 	%rd<18>;

	ld.param.u64 	%rd11, [_Z30MutualIntensExtract_PackUnPackILi32EEvPflf_param_0];
	ld.param.u64 	%rd12, [_Z30MutualIntensExtract_PackUnPackILi32EEvPflf_param_1];
	ld.param.f32 	%f1, [_Z30MutualIntensExtract_PackUnPackILi32EEvPflf_param_2];
	cvta.to.global.u64 	%rd1, %rd11;
	mov.u32 	%r31, %ctaid.x;
	mov.u32 	%r32, %ntid.x;
	mov.u32 	%r33, %tid.x;
	mad.lo.s32 	%r34, %r31, %r32, %r33;
	shr.s32 	%r35, %r34, 31;
	shr.u32 	%r36, %r35, 27;
	add.s32 	%r37, %r34, %r36;
	and.b32  	%r55, %r37, -32;
	shr.u64 	%rd13, %rd12, 63;
	add.s64 	%rd14, %rd12, %rd13;
	shr.s64 	%rd15, %rd14, 1;
	mul.lo.s64 	%rd2, %rd15, %rd12;
	or.b32  	%r54, %r55, 7;
	or.b32  	%r53, %r55, 6;
	or.b32  	%r52, %r55, 5;
	or.b32  	%r51, %r55, 4;
	or.b32  	%r50, %r55, 3;
	or.b32  	%r49, %r55, 2;
	or.b32  	%r47, %r55, 1;
	shl.b32 	%r38, %r37, 1;
	and.b32  	%r46, %r38, -64;
	mov.b32 	%r48, 0;
$L__BB0_1:
	cvt.s64.s32 	%rd3, %r54;
	cvt.s64.s32 	%rd4, %r53;
	cvt.s64.s32 	%rd5, %r52;
	cvt.s64.s32 	%rd6, %r51;
	cvt.s64.s32 	%rd7, %r50;
	cvt.s64.s32 	%rd8, %r49;
	cvt.s64.s32 	%rd9, %r47;
	cvt.s64.s32 	%rd16, %r55;
	setp.le.s64 	%p1, %rd2, %rd16;
	mul.wide.s32 	%rd17, %r46, 4;
	add.s64 	%rd10, %rd1, %rd17;
	@%p1 bra 	$L__BB0_3;
	ld.global.f32 	%f2, [%rd10];
	mul.f32 	%f3, %f1, %f2;
	st.global.f32 	[%rd10], %f3;
	ld.global.f32 	%f4, [%rd10+4];
	mul.f32 	%f5, %f1, %f4;
	st.global.f32 	[%rd10+4], %f5;
$L__BB0_3:
	setp.le.s64 	%p2, %rd2, %rd9;
	@%p2 bra 	$L__BB0_5;
	ld.global.f32 	%f6, [%rd10+8];
	mul.f32 	%f7, %f1, %f6;
	st.global.f32 	[%rd10+8], %f7;
	ld.global.f32 	%f8, [%rd10+12];
	mul.f32 	%f9, %f1, %f8;
	st.global.f32 	[%rd10+12], %f9;
$L__BB0_5:
	setp.le.s64 	%p3, %rd2, %rd8;
	@%p3 bra 	$L__BB0_7;
	ld.global.f32 	%f10, [%rd10+16];
	mul.f32 	%f11, %f1, %f10;
	st.global.f32 	[%rd10+16], %f11;
	ld.global.f32 	%f12, [%rd10+20];
	mul.f32 	%f13, %f1, %f12;
	st.global.f32 	[%rd10+20], %f13;
$L__BB0_7:
	setp.le.s64 	%p4, %rd2, %rd7;
	@%p4 bra 	$L__BB0_9;
	ld.global.f32 	%f14, [%rd10+24];
	mul.f32 	%f15, %f1, %f14;
	st.global.f32 	[%rd10+24], %f15;
	ld.global.f32 	%f16, [%rd10+28];
	mul.f32 	%f17, %f1, %f16;
	st.global.f32 	[%rd10+28], %f17;
$L__BB0_9:
	setp.le.s64 	%p5, %rd2, %rd6;
	@%p5 bra 	$L__BB0_11;
	ld.global.f32 	%f18, [%rd10+32];
	mul.f32 	%f19, %f1, %f18;
	st.global.f32 	[%rd10+32], %f19;
	ld.global.f32 	%f20, [%rd10+36];
	mul.f32 	%f21, %f1, %f20;
	st.global.f32 	[%rd10+36], %f21;
$L__BB0_11:
	setp.le.s64 	%p6, %rd2, %rd5;
	@%p6 bra 	$L__BB0_13;
	ld.global.f32 	%f22, [%rd10+40];
	mul.f32 	%f23, %f1, %f22;
	st.global.f32 	[%rd10+40], %f23;
	ld.global.f32 	%f24, [%rd10+44];
	mul.f32 	%f25, %f1, %f24;
	st.global.f32 	[%rd10+44], %f25;
$L__BB0_13:
	setp.le.s64 	%p7, %rd2, %rd4;
	@%p7 bra 	$L__BB0_15;
	ld.global.f32 	%f26, [%rd10+48];
	mul.f32 	%f27, %f1, %f26;
	st.global.f32 	[%rd10+48], %f27;
	ld.global.f32 	%f28, [%rd10+52];
	mul.f32 	%f29, %f1, %f28;
	st.global.f32 	[%rd10+52], %f29;
$L__BB0_15:
	setp.le.s64 	%p8, %rd2, %rd3;
	@%p8 bra 	$L__BB0_17;
	ld.global.f32 	%f30, [%rd10+56];
	mul.f32 	%f31, %f1, %f30;
	st.global.f32 	[%rd10+56], %f31;
	ld.global.f32 	%f32, [%rd10+60];
	mul.f32 	%f33, %f1, %f32;
	st.global.f32 	[%rd10+60], %f33;
$L__BB0_17:
	cvt.u32.u64 	%r39, %rd9;
	cvt.u32.u64 	%r40, %rd8;
	cvt.u32.u64 	%r41, %rd7;
	cvt.u32.u64 	%r42, %rd6;
	cvt.u32.u64 	%r43, %rd5;
	cvt.u32.u64 	%r44, %rd4;
	cvt.u32.u64 	%r45, %rd3;
	add.s32 	%r55, %r55, 8;
	add.s32 	%r54, %r45, 8;
	add.s32 	%r53, %r44, 8;
	add.s32 	%r52, %r43, 8;
	add.s32 	%r51, %r42, 8;
	add.s32 	%r50, %r41, 8;
	add.s32 	%r49, %r40, 8;
	add.s32 	%r48, %r48, 8;
	add.s32 	%r47, %r39, 8;
	add.s32 	%r46, %r46, 16;
	setp.ne.s32 	%p9, %r48, 32;
	@%p9 bra 	$L__BB0_1;
	ret;

}
	// .globl	_Z26MutualIntensExtract_KernelILi0ELb1ELb1ELb1ELi1EEvPfS0_S0_llllll
.visible .entry _Z26MutualIntensExtract_KernelILi0ELb1ELb1ELb1ELi1EEvPfS0_S0_llllll(
	.param .u64 .ptr .align 1 _Z26MutualIntensExtract_KernelILi0ELb1ELb1ELb1ELi1EEvPfS0_S0_llllll_param_0,
	.param .u64 .ptr .align 1 _Z26MutualIntensExtract_KernelILi0ELb1ELb1ELb1ELi1EEvPfS0_S0_llllll_param_1,
	.param .u64 .ptr .align 1 _Z26MutualIntensExtract_KernelILi0ELb1ELb1ELb1ELi1EEvPfS0_S0_llllll_param_2,
	.param .u64 _Z26MutualIntensExtract_KernelILi0ELb1ELb1ELb1ELi1EEvPfS0_S0_llllll_param_3,
	.param .u64 _Z26MutualIntensExtract_KernelILi0ELb1ELb1ELb1ELi1EEvPfS0_S0_llllll_param_4,
	.param .u64 _Z26MutualIntensExtract_KernelILi0ELb1ELb1ELb1ELi1EEvPfS0_S0_llllll_param_5,
	.param .u64 _Z26MutualIntensExtract_KernelILi0ELb1ELb1ELb1ELi1EEvPfS0_S0_llllll_param_6,
	.param .u64 _Z26MutualIntensExtract_KernelILi0ELb1ELb1ELb1ELi1EEvPfS0_S0_llllll_param_7,
	.param .u64 _Z26MutualIntensExtract_KernelILi0ELb1ELb1ELb1ELi1EEvPfS0_S0_llllll_param_8
)
{
	.reg .pred 	%p<17>;
	.reg .b32 	%r<45>;
	.reg .b32 	%f<32>;
	.reg .b64 	%rd<48>;

	ld.param.u64 	%rd10, [_Z26MutualIntensExtract_KernelILi0ELb1ELb1ELb1ELi1EEvPfS0_S0_llllll_param_0];
	ld.param.u64 	%rd11, [_Z26MutualIntensExtract_KernelILi0ELb1ELb1ELb1ELi1EEvPfS0_S0_llllll_param_2];
	ld.param.u64 	%rd12, [_Z26MutualIntensExtract_KernelILi0ELb1ELb1ELb1ELi1EEvPfS0_S0_llllll_param_3];
	ld.param.u64 	%rd13, [_Z26MutualIntensExtract_KernelILi0ELb1ELb1ELb1ELi1EEvPfS0_S0_llllll_param_4];
	ld.param.u64 	%rd14, [_Z26MutualIntensExtract_KernelILi0ELb1ELb1ELb1ELi1EEvPfS0_S0_llllll_param_5];
	ld.param.u64 	%rd15, [_Z26MutualIntensExtract_KernelILi0ELb1ELb1ELb1ELi1EEvPfS0_S0_llllll_param_6];
	ld.param.u64 	%rd16, [_Z26MutualIntensExtract_KernelILi0ELb1ELb1ELb1ELi1EEvPfS0_S0_llllll_param_7];
	ld.param.u64 	%rd17, [_Z26MutualIntensExtract_KernelILi0ELb1ELb1ELb1ELi1EEvPfS0_S0_llllll_param_8];
	mov.u32 	%r6, %ctaid.x;
	mov.u32 	%r7, %ntid.x;
	mov.u32 	%r1, %tid.x;
	mad.lo.s32 	%r2, %r6, %r7, %r1;
	mov.u32 	%r8, %ctaid.y;
	mov.u32 	%r9, %ntid.y;
	mov.u32 	%r10, %tid.y;
	mad.lo.s32 	%r3, %r8, %r9, %r10;
	mov.u32 	%r11, %ctaid.z;
	mov.u32 	%r12, %ntid.z;
	mov.u32 	%r13, %tid.z;
	mad.lo.s32 	%r14, %r11, %r12, %r13;
	cvt.u64.u32 	%rd18, %r14;
	add.s64 	%rd1, %rd16, %rd18;
	or.b64  	%rd19, %rd1, %rd17;
	and.b64  	%rd20, %rd19, -4294967296;
	setp.ne.s64 	%p1, %rd20, 0;
	@%p1 bra 	$L__BB1_2;
	cvt.u32.u64 	%r15, %rd17;
	cvt.u32.u64 	%r16, %rd1;
	rem.u32 	%r17, %r16, %r15;
	cvt.u64.u32 	%rd46, %r17;
	bra.uni 	$L__BB1_3;
$L__BB1_2:
	rem.s64 	%rd46, %rd1, %rd17;
$L__BB1_3:
	cvt.s64.s32 	%rd21, %r2;
	setp.lt.s64 	%p2, %rd12, %rd21;
	@%p2 bra 	$L__BB1_10;
	cvt.u64.u32 	%rd5, %r3;
	shr.u64 	%rd22, %rd12, 63;
	add.s64 	%rd23, %rd12, %rd22;
	shr.s64 	%rd24, %rd23, 1;
	setp.lt.s64 	%p3, %rd24, %rd5;
	@%p3 bra 	$L__BB1_10;
	sub.s64 	%rd25, %rd46, %rd16;
	mul.lo.s64 	%rd26, %rd12, %rd25;
	shl.b64 	%rd27, %rd26, 3;
	cvta.to.global.u64 	%rd28, %rd10;
	add.s64 	%rd6, %rd28, %rd27;
	setp.ge.s32 	%p4, %r3, %r2;
	mov.u64 	%rd47, %rd5;
	mov.u32 	%r44, %r2;
	@%p4 bra 	$L__BB1_7;
	not.b32 	%r18, %r3;
	cvt.s64.s32 	%rd29, %r18;
	add.s64 	%rd47, %rd12, %rd29;
	add.s32 	%r44, %r2, %r18;
$L__BB1_7:
	setp.ge.s64 	%p5, %rd47, %rd14;
	@%p5 bra 	$L__BB1_10;
	cvt.s64.s32 	%rd30, %r44;
	sub.s64 	%rd31, %rd47, %rd13;
	mul.lo.s64 	%rd32, %rd12, %rd31;
	cvta.to.global.u64 	%rd33, %rd11;
	shl.b64 	%rd34, %rd32, 3;
	add.s64 	%rd35, %rd33, %rd34;
	mul.wide.s32 	%rd36, %r44, 8;
	add.s64 	%rd9, %rd35, %rd36;
	mul.lo.s64 	%rd37, %rd15, %rd30;
	mul.lo.s64 	%rd38, %rd31, %rd15;
	shl.b64 	%rd39, %rd37, 2;
	add.s64 	%rd40, %rd6, %rd39;
	shl.b64 	%rd41, %rd38, 2;
	add.s64 	%rd42, %rd6, %rd41;
	ld.global.f32 	%f3, [%rd40];
	ld.global.f32 	%f4, [%rd40+4];
	ld.global.f32 	%f5, [%rd42];
	ld.global.f32 	%f6, [%rd42+4];
	mul.f32 	%f7, %f4, %f6;
	fma.rn.f32 	%f8, %f3, %f5, %f7;
	mul.f32 	%f9, %f4, %f5;
	mul.f32 	%f10, %f3, %f6;
	sub.f32 	%f11, %f9, %f10;
	// begin inline asm
	activemask.b32 %r19;
	// end inline asm
	cvt.u64.u32 	%rd43, %r2;
	shl.b64 	%rd44, %rd43, 32;
	or.b64  	%rd45, %rd44, %rd5;
	match.any.sync.b64 	%r20, %rd45, %r19;
	brev.b32 	%r21, %r20;
	bfind.shiftamt.u32 	%r22, %r21;
	mov.b32 	%r23, %f8;
	shfl.sync.down.b32	%r24|%p6, %r23, 16, 31, %r20;
	mov.b32 	%f12, %r24;
	add.f32 	%f13, %f8, %f12;
	mov.b32 	%r25, %f11;
	shfl.sync.down.b32	%r26|%p7, %r25, 16, 31, %r20;
	mov.b32 	%f14, %r26;
	add.f32 	%f15, %f11, %f14;
	mov.b32 	%r27, %f13;
	shfl.sync.down.b32	%r28|%p8, %r27, 8, 31, %r20;
	mov.b32 	%f16, %r28;
	add.f32 	%f17, %f13, %f16;
	mov.b32 	%r29, %f15;
	shfl.sync.down.b32	%r30|%p9, %r29, 8, 31, %r20;
	mov.b32 	%f18, %r30;
	add.f32 	%f19, %f15, %f18;
	mov.b32 	%r31, %f17;
	shfl.sync.down.b32	%r32|%p10, %r31, 4, 31, %r20;
	mov.b32 	%f20, %r32;
	add.f32 	%f21, %f17, %f20;
	mov.b32 	%r33, %f19;
	shfl.sync.down.b32	%r34|%p11, %r33, 4, 31, %r20;
	mov.b32 	%f22, %r34;
	add.f32 	%f23, %f19, %f22;
	mov.b32 	%r35, %f21;
	shfl.sync.down.b32	%r36|%p12, %r35, 2, 31, %r20;
	mov.b32 	%f24, %r36;
	add.f32 	%f25, %f21, %f24;
	mov.b32 	%r37, %f23;
	shfl.sync.down.b32	%r38|%p13, %r37, 2, 31, %r20;
	mov.b32 	%f26, %r38;
	add.f32 	%f27, %f23, %f26;
	mov.b32 	%r39, %f25;
	shfl.sync.down.b32	%r40|%p14, %r39, 1, 31, %r20;
	mov.b32 	%f28, %r40;
	add.f32 	%f1, %f25, %f28;
	mov.b32 	%r41, %f27;
	shfl.sync.down.b32	%r42|%p15, %r41, 1, 31, %r20;
	mov.b32 	%f29, %r42;
	add.f32 	%f2, %f27, %f29;
	and.b32  	%r43, %r1, 31;
	setp.ne.s32 	%p16, %r43, %r22;
	@%p16 bra 	$L__BB1_10;
	atom.global.add.f32 	%f30, [%rd9], %f1;
	atom.global.add.f32 	%f31, [%rd9+4], %f2;
$L__BB1_10:
	ret;

}
	// .globl	_Z26MutualIntensExtract_KernelILi0ELb1ELb0ELb1ELi1EEvPfS0_S0_llllll
.visible .entry _Z26MutualIntensExtract_KernelILi0ELb1ELb0ELb1ELi1EEvPfS0_S0_llllll(
	.param .u64 .ptr .align 1 _Z26MutualIntensExtract_KernelILi0ELb1ELb0ELb1ELi1EEvPfS0_S0_llllll_param_0,
	.param .u64 .ptr .align 1 _Z26MutualIntensExtract_KernelILi0ELb1ELb0ELb1ELi1EEvPfS0_S0_llllll_param_1,
	.param .u64 .ptr .align 1 _Z26MutualIntensExtract_KernelILi0ELb1ELb0ELb1ELi1EEvPfS0_S0_llllll_param_2,
	.param .u64 _Z26MutualIntensExtract_KernelILi0ELb1ELb0ELb1ELi1EEvPfS0_S0_llllll_param_3,
	.param .u64 _Z26MutualIntensExtract_KernelILi0ELb1ELb0ELb1ELi1EEvPfS0_S0_llllll_param_4,
	.param .u64 _Z26MutualIntensExtract_KernelILi0ELb1ELb0ELb1ELi1EEvPfS0_S0_llllll_param_5,
	.param .u64 _Z26MutualIntensExtract_KernelILi0ELb1ELb0ELb1ELi1EEvPfS0_S0_llllll_param_6,
	.param .u64 _Z26MutualIntensExtract_KernelILi0ELb1ELb0ELb1ELi1EEvPfS0_S0_llllll_param_7,
	.param .u64 _Z26MutualIntensExtract_KernelILi0ELb1ELb0ELb1ELi1EEvPfS0_S0_llllll_param_8
)
{
	.reg .pred 	%p<17>;
	.reg .b32 	%r<45>;
	.reg .b32 	%f<32>;
	.reg .b64 	%rd<48>;

	ld.param.u64 	%rd10, [_Z26MutualIntensExtract_KernelILi0ELb1ELb0ELb1ELi1EEvPfS0_S0_llllll_param_0];
	ld.param.u64 	%rd11, [_Z26MutualIntensExtract_KernelILi0ELb1ELb0ELb1ELi1EEvPfS0_S0_llllll_param_2];
	ld.param.u64 	%rd12, [_Z26MutualIntensExtract_KernelILi0ELb1ELb0ELb1ELi1EEvPfS0_S0_llllll_param_3];
	ld.param.u64 	%rd13, [_Z26MutualIntensExtract_KernelILi0ELb1ELb0ELb1ELi1EEvPfS0_S0_llllll_param_4];
	ld.param.u64 	%rd14, [_Z26MutualIntensExtract_KernelILi0ELb1ELb0ELb1ELi1EEvPfS0_S0_llllll_param_5];
	ld.param.u64 	%rd15, [_Z26MutualIntensExtract_KernelILi0ELb1ELb0ELb1ELi1EEvPfS0_S0_llllll_param_6];
	ld.param.u64 	%rd16, [_Z26MutualIntensExtract_KernelILi0ELb1ELb0ELb1ELi1EEvPfS0_S0_llllll_param_7];
	ld.param.u64 	%rd17, [_Z26MutualIntensExtract_KernelILi0ELb1ELb0ELb1ELi1EEvPfS0_S0_llllll_param_8];
	mov.u32 	%r6, %ctaid.x;
	mov.u32 	%r7, %ntid.x;
	mov.u32 	%r1, %tid.x;
	mad.lo.s32 	%r2, %r6, %r7, %r1;
	mov.u32 	%r8, %ctaid.y;
	mov.u32 	%r9, %ntid.y;
	mov.u32 	%r10, %tid.y;
	mad.lo.s32 	%r3, %r8, %r9, %r10;
	mov.u32 	%r11, %ctaid.z;
	mov.u32 	%r12, %ntid.z;
	mov.u32 	%r13, %tid.z;
	mad.lo.s32 	%r14, %r11, %r12, %r13;
	cvt.u64.u32 	%rd18, %r14;
	add.s64 	%rd1, %rd16, %rd18;
	or.b64  	%rd19, %rd1, %rd17;
	and.b64  	%rd20, %rd19, -4294967296;
	setp.ne.s64 	%p1, %rd20, 0;
	@%p1 bra 	$L__BB2_2;
	cvt.u32.u64 	%r15, %rd17;
	cvt.u32.u64 	%r16, %rd1;
	rem.u32 	%r17, %r16, %r15;
	cvt.u64.u32 	%rd46, %r17;
	bra.uni 	$L__BB2_3;
$L__BB2_2:
	rem.s64 	%rd46, %rd1, %rd17;
$L__BB2_3:
	cvt.s64.s32 	%rd21, %r2;
	setp.lt.s64 	%p2, %rd12, %rd21;
	@%p2 bra 	$L__BB2_10;
	cvt.u64.u32 	%rd5, %r3;
	shr.u64 	%rd22, %rd12, 63;
	add.s64 	%rd23, %rd12, %rd22;
	shr.s64 	%rd24, %rd23, 1;
	setp.lt.s64 	%p3, %rd24, %rd5;
	@%p3 bra 	$L__BB2_10;
	sub.s64 	%rd25, %rd46, %rd16;
	mul.lo.s64 	%rd26, %rd12, %rd25;
	shl.b64 	%rd27, %rd26, 3;
	cvta.to.global.u64 	%rd28, %rd10;
	add.s64 	%rd6, %rd28, %rd27;
	setp.ge.s32 	%p4, %r3, %r2;
	mov.u64 	%rd47, %rd5;
	mov.u32 	%r44, %r2;
	@%p4 bra 	$L__BB2_7;
	not.b32 	%r18, %r3;
	cvt.s64.s32 	%rd29, %r18;
	add.s64 	%rd47, %rd12, %rd29;
	add.s32 	%r44, %r2, %r18;
$L__BB2_7:
	setp.ge.s64 	%p5, %rd47, %rd14;
	@%p5 bra 	$L__BB2_10;
	cvt.s64.s32 	%rd30, %r44;
	sub.s64 	%rd31, %rd47, %rd13;
	mul.lo.s64 	%rd32, %rd12, %rd31;
	cvta.to.global.u64 	%rd33, %rd11;
	shl.b64 	%rd34, %rd32, 3;
	add.s64 	%rd35, %rd33, %rd34;
	mul.wide.s32 	%rd36, %r44, 8;
	add.s64 	%rd9, %rd35, %rd36;
	mul.lo.s64 	%rd37, %rd15, %rd30;
	mul.lo.s64 	%rd38, %rd31, %rd15;
	shl.b64 	%rd39, %rd37, 2;
	add.s64 	%rd40, %rd6, %rd39;
	shl.b64 	%rd41, %rd38, 2;
	add.s64 	%rd42, %rd6, %rd41;
	ld.global.f32 	%f3, [%rd40];
	ld.global.f32 	%f4, [%rd40+4];
	ld.global.f32 	%f5, [%rd42];
	ld.global.f32 	%f6, [%rd42+4];
	mul.f32 	%f7, %f4, %f6;
	fma.rn.f32 	%f8, %f3, %f5, %f7;
	mul.f32 	%f9, %f4, %f5;
	mul.f32 	%f10, %f3, %f6;
	sub.f32 	%f11, %f9, %f10;
	// begin inline asm
	activemask.b32 %r19;
	// end inline asm
	cvt.u64.u32 	%rd43, %r2;
	shl.b64 	%rd44, %rd43, 32;
	or.b64  	%rd45, %rd44, %rd5;
	match.any.sync.b64 	%r20, %rd45, %r19;
	brev.b32 	%r21, %r20;
	bfind.shiftamt.u32 	%r22, %r21;
	mov.b32 	%r23, %f8;
	shfl.sync.down.b32	%r24|%p6, %r23, 16, 31, %r20;
	mov.b32 	%f12, %r24;
	add.f32 	%f13, %f8, %f12;
	mov.b32 	%r25, %f11;
	shfl.sync.down.b32	%r26|%p7, %r25, 16, 31, %r20;
	mov.b32 	%f14, %r26;
	add.f32 	%f15, %f11, %f14;
	mov.b32 	%r27, %f13;
	shfl.sync.down.b32	%r28|%p8, %r27, 8, 31, %r20;
	mov.b32 	%f16, %r28;
	add.f32 	%f17, %f13, %f16;
	mov.b32 	%r29, %f15;
	shfl.sync.down.b32	%r30|%p9, %r29, 8, 31, %r20;
	mov.b32 	%f18, %r30;
	add.f32 	%f19, %f15, %f18;
	mov.b32 	%r31, %f17;
	shfl.sync.down.b32	%r32|%p10, %r31, 4, 31, %r20;
	mov.b32 	%f20, %r32;
	add.f32 	%f21, %f17, %f20;
	mov.b32 	%r33, %f19;
	shfl.sync.down.b32	%r34|%p11, %r33, 4, 31, %r20;
	mov.b32 	%f22, %r34;
	add.f32 	%f23, %f19, %f22;
	mov.b32 	%r35, %f21;
	shfl.sync.down.b32	%r36|%p12, %r35, 2, 31, %r20;
	mov.b32 	%f24, %r36;
	add.f32 	%f25, %f21, %f24;
	mov.b32 	%r37, %f23;
	shfl.sync.down.b32	%r38|%p13, %r37, 2, 31, %r20;
	mov.b32 	%f26, %r38;
	add.f32 	%f27, %f23, %f26;
	mov.b32 	%r39, %f25;
	shfl.sync.down.b32	%r40|%p14, %r39, 1, 31, %r20;
	mov.b32 	%f28, %r40;
	add.f32 	%f1, %f25, %f28;
	mov.b32 	%r41, %f27;
	shfl.sync.down.b32	%r42|%p15, %r41, 1, 31, %r20;
	mov.b32 	%f29, %r42;
	add.f32 	%f2, %f27, %f29;
	and.b32  	%r43, %r1, 31;
	setp.ne.s32 	%p16, %r43, %r22;
	@%p16 bra 	$L__BB2_10;
	atom.global.add.f32 	%f30, [%rd9], %f1;
	atom.global.add.f32 	%f31, [%rd9+4], %f2;
$L__BB2_10:
	ret;

}
	// .globl	_Z26MutualIntensExtract_KernelILi0ELb0ELb1ELb1ELi1EEvPfS0_S0_llllll
.visible .entry _Z26MutualIntensExtract_KernelILi0ELb0ELb1ELb1ELi1EEvPfS0_S0_llllll(
	.param .u64 .ptr .align 1 _Z26MutualIntensExtract_KernelILi0ELb0ELb1ELb1ELi1EEvPfS0_S0_llllll_param_0,
	.param .u64 .ptr .align 1 _Z26MutualIntensExtract_KernelILi0ELb0ELb1ELb1ELi1EEvPfS0_S0_llllll_param_1,
	.param .u64 .ptr .align 1 _Z26MutualIntensExtract_KernelILi0ELb0ELb1ELb1ELi1EEvPfS0_S0_llllll_param_2,
	.param .u64 _Z26MutualIntensExtract_KernelILi0ELb0ELb1ELb1ELi1EEvPfS0_S0_llllll_param_3,
	.param .u64 _Z26MutualIntensExtract_KernelILi0ELb0ELb1ELb1ELi1EEvPfS0_S0_llllll_param_4,
	.param .u64 _Z26MutualIntensExtract_KernelILi0ELb0ELb1ELb1ELi1EEvPfS0_S0_llllll_param_5,
	.param .u64 _Z26MutualIntensExtract_KernelILi0ELb0ELb1ELb1ELi1EEvPfS0_S0_llllll_param_6,
	.param .u64 _Z26MutualIntensExtract_KernelILi0ELb0ELb1ELb1ELi1EEvPfS0_S0_llllll_param_7,
	.param .u64 _Z26MutualIntensExtract_KernelILi0ELb0ELb1ELb1ELi1EEvPfS0_S0_llllll_param_8
)
{
	.reg .pred 	%p<16>;
	.reg .b32 	%r<37>;
	.reg .b32 	%f<23>;
	.reg .b64 	%rd<24>;

	ld.param.u64 	%rd5, [_Z26MutualIntensExtract_KernelILi0ELb0ELb1ELb1ELi1EEvPfS0_S0_llllll_param_2];
	ld.param.u64 	%rd6, [_Z26MutualIntensExtract_KernelILi0ELb0ELb1ELb1ELi1EEvPfS0_S0_llllll_param_3];
	ld.param.u64 	%rd7, [_Z26MutualIntensExtract_KernelILi0ELb0ELb1ELb1ELi1EEvPfS0_S0_llllll_param_4];
	ld.param.u64 	%rd8, [_Z26MutualIntensExtract_KernelILi0ELb0ELb1ELb1ELi1EEvPfS0_S0_llllll_param_5];
	mov.u32 	%r6, %ctaid.x;
	mov.u32 	%r7, %ntid.x;
	mov.u32 	%r1, %tid.x;
	mad.lo.s32 	%r2, %r6, %r7, %r1;
	mov.u32 	%r8, %ctaid.y;
	mov.u32 	%r9, %ntid.y;
	mov.u32 	%r10, %tid.y;
	mad.lo.s32 	%r3, %r8, %r9, %r10;
	cvt.s64.s32 	%rd9, %r2;
	setp.lt.s64 	%p1, %rd6, %rd9;
	@%p1 bra 	$L__BB3_7;
	cvt.u64.u32 	%rd1, %r3;
	shr.u64 	%rd10, %rd6, 63;
	add.s64 	%rd11, %rd6, %rd10;
	shr.s64 	%rd12, %rd11, 1;
	setp.lt.s64 	%p2, %rd12, %rd1;
	@%p2 bra 	$L__BB3_7;
	setp.ge.s32 	%p3, %r3, %r2;
	mov.u64 	%rd23, %rd1;
	mov.u32 	%r36, %r2;
	@%p3 bra 	$L__BB3_4;
	not.b32 	%r11, %r3;
	cvt.s64.s32 	%rd13, %r11;
	add.s64 	%rd23, %rd6, %rd13;
	add.s32 	%r36, %r2, %r11;
$L__BB3_4:
	setp.ge.s64 	%p4, %rd23, %rd8;
	@%p4 bra 	$L__BB3_7;
	sub.s64 	%rd14, %rd23, %rd7;
	mul.lo.s64 	%rd15, %rd6, %rd14;
	cvta.to.global.u64 	%rd16, %rd5;
	shl.b64 	%rd17, %rd15, 3;
	add.s64 	%rd18, %rd16, %rd17;
	mul.wide.s32 	%rd19, %r36, 8;
	add.s64 	%rd4, %rd18, %rd19;
	// begin inline asm
	activemask.b32 %r12;
	// end inline asm
	cvt.u64.u32 	%rd20, %r2;
	shl.b64 	%rd21, %rd20, 32;
	or.b64  	%rd22, %rd21, %rd1;
	match.any.sync.b64 	%r13, %rd22, %r12;
	brev.b32 	%r14, %r13;
	bfind.shiftamt.u32 	%r15, %r14;
	mov.b32 	%r16, 0;
	shfl.sync.down.b32	%r17|%p5, %r16, 16, 31, %r13;
	mov.b32 	%f3, %r17;
	add.f32 	%f4, %f3, 0f00000000;
	shfl.sync.down.b32	%r18|%p6, %r16, 16, 31, %r13;
	mov.b32 	%f5, %r18;
	add.f32 	%f6, %f5, 0f00000000;
	mov.b32 	%r19, %f4;
	shfl.sync.down.b32	%r20|%p7, %r19, 8, 31, %r13;
	mov.b32 	%f7, %r20;
	add.f32 	%f8, %f4, %f7;
	mov.b32 	%r21, %f6;
	shfl.sync.down.b32	%r22|%p8, %r21, 8, 31, %r13;
	mov.b32 	%f9, %r22;
	add.f32 	%f10, %f6, %f9;
	mov.b32 	%r23, %f8;
	shfl.sync.down.b32	%r24|%p9, %r23, 4, 31, %r13;
	mov.b32 	%f11, %r24;
	add.f32 	%f12, %f8, %f11;
	mov.b32 	%r25, %f10;
	shfl.sync.down.b32	%r26|%p10, %r25, 4, 31, %r13;
	mov.b32 	%f13, %r26;
	add.f32 	%f14, %f10, %f13;
	mov.b32 	%r27, %f12;
	shfl.sync.down.b32	%r28|%p11, %r27, 2, 31, %r13;
	mov.b32 	%f15, %r28;
	add.f32 	%f16, %f12, %f15;
	mov.b32 	%r29, %f14;
	shfl.sync.down.b32	%r30|%p12, %r29, 2, 31, %r13;
	mov.b32 	%f17, %r30;
	add.f32 	%f18, %f14, %f17;
	mov.b32 	%r31, %f16;
	shfl.sync.down.b32	%r32|%p13, %r31, 1, 31, %r13;
	mov.b32 	%f19, %r32;
	add.f32 	%f1, %f16, %f19;
	mov.b32 	%r33, %f18;
	shfl.sync.down.b32	%r34|%p14, %r33, 1, 31, %r13;
	mov.b32 	%f20, %r34;
	add.f32 	%f2, %f18, %f20;
	and.b32  	%r35, %r1, 31;
	setp.ne.s32 	%p15, %r35, %r15;
	@%p15 bra 	$L__BB3_7;
	atom.global.add.f32 	%f21, [%rd4], %f1;
	atom.global.add.f32 	%f22, [%rd4+4], %f2;
$L__BB3_7:
	ret;

}
	// .globl	_Z26MutualIntensExtract_KernelILi0ELb0ELb0ELb1ELi1EEvPfS0_S0_llllll
.visible .entry _Z26MutualIntensExtract_KernelILi0ELb0ELb0ELb1ELi1EEvPfS0_S0_llllll(
	.param .u64 .ptr .align 1 _Z26MutualIntensExtract_KernelILi0ELb0ELb0ELb1ELi1EEvPfS0_S0_llllll_param_0,
	.param .u64 .ptr .align 1 _Z26MutualIntensExtract_KernelILi0ELb0ELb0ELb1ELi1EEvPfS0_S0_llllll_param_1,
	.param .u64 .ptr .align 1 _Z26MutualIntensExtract_KernelILi0ELb0ELb0ELb1ELi1EEvPfS0_S0_llllll_param_2,
	.param .u64 _Z26MutualIntensExtract_KernelILi0ELb0ELb0ELb1ELi1EEvPfS0_S0_llllll_param_3,
	.param .u64 _Z26MutualIntensExtract_KernelILi0ELb0ELb0ELb1ELi1EEvPfS0_S0_llllll_param_4,
	.param .u64 _Z26MutualIntensExtract_KernelILi0ELb0ELb0ELb1ELi1EEvPfS0_S0_llllll_param_5,
	.param .u64 _Z26MutualIntensExtract_KernelILi0ELb0ELb0ELb1ELi1EEvPfS0_S0_llllll_param_6,
	.param .u64 _Z26MutualIntensExtract_KernelILi0ELb0ELb0ELb1ELi1EEvPfS0_S0_llllll_param_7,
	.param .u64 _Z26MutualIntensExtract_KernelILi0ELb0ELb0ELb1ELi1EEvPfS0_S0_llllll_param_8
)
{
	.reg .pred 	%p<16>;
	.reg .b32 	%r<37>;
	.reg .b32 	%f<23>;
	.reg .b64 	%rd<24>;

	ld.param.u64 	%rd5, [_Z26MutualIntensExtract_KernelILi0ELb0ELb0ELb1ELi1EEvPfS0_S0_llllll_param_2];
	ld.param.u64 	%rd6, [_Z26MutualIntensExtract_KernelILi0ELb0ELb0ELb1ELi1EEvPfS0_S0_llllll_param_3];
	ld.param.u64 	%rd7, [_Z26MutualIntensExtract_KernelILi0ELb0ELb0ELb1ELi1EEvPfS0_S0_llllll_param_4];
	ld.param.u64 	%rd8, [_Z26MutualIntensExtract_KernelILi0ELb0ELb0ELb1ELi1EEvPfS0_S0_llllll_param_5];
	mov.u32 	%r6, %ctaid.x;
	mov.u32 	%r7, %ntid.x;
	mov.u32 	%r1, %tid.x;
	mad.lo.s32 	%r2, %r6, %r7, %r1;
	mov.u32 	%r8, %ctaid.y;
	mov.u32 	%r9, %ntid.y;
	mov.u32 	%r10, %tid.y;
	mad.lo.s32 	%r3, %r8, %r9, %r10;
	cvt.s64.s32 	%rd9, %r2;
	setp.lt.s64 	%p1, %rd6, %rd9;
	@%p1 bra 	$L__BB4_7;
	cvt.u64.u32 	%rd1, %r3;
	shr.u64 	%rd10, %rd6, 63;
	add.s64 	%rd11, %rd6, %rd10;
	shr.s64 	%rd12, %rd11, 1;
	setp.lt.s64 	%p2, %rd12, %rd1;
	@%p2 bra 	$L__BB4_7;
	setp.ge.s32 	%p3, %r3, %r2;
	mov.u64 	%rd23, %rd1;
	mov.u32 	%r36, %r2;
	@%p3 bra 	$L__BB4_4;
	not.b32 	%r11, %r3;
	cvt.s64.s32 	%rd13, %r11;
	add.s64 	%rd23, %rd6, %rd13;
	add.s32 	%r36, %r2, %r11;
$L__BB4_4:
	setp.ge.s64 	%p4, %rd23, %rd8;
	@%p4 bra 	$L__BB4_7;
	sub.s64 	%rd14, %rd23, %rd7;
	mul.lo.s64 	%rd15, %rd6, %rd14;
	cvta.to.global.u64 	%rd16, %rd5;
	shl.b64 	%rd17, %rd15, 3;
	add.s64 	%rd18, %rd16, %rd17;
	mul.wide.s32 	%rd19, %r36, 8;
	add.s64 	%rd4, %rd18, %rd19;
	// begin inline asm
	activemask.b32 %r12;
	// end inline asm
	cvt.u64.u32 	%rd20, %r2;
	shl.b64 	%rd21, %rd20, 32;
	or.b64  	%rd22, %rd21, %rd1;
	match.any.sync.b64 	%r13, %rd22, %r12;
	brev.b32 	%r14, %r13;
	bfind.shiftamt.u32 	%r15, %r14;
	mov.b32 	%r16, 0;
	shfl.sync.down.b32	%r17|%p5, %r16, 16, 31, %r13;
	mov.b32 	%f3, %r17;
	add.f32 	%f4, %f3, 0f00000000;
	shfl.sync.down.b32	%r18|%p6, %r16, 16, 31, %r13;
	mov.b32 	%f5, %r18;
	add.f32 	%f6, %f5, 0f00000000;
	mov.b32 	%r19, %f4;
	shfl.sync.down.b32	%r20|%p7, %r19, 8, 31, %r13;
	mov.b32 	%f7, %r20;
	add.f32 	%f8, %f4, %f7;
	mov.b32 	%r21, %f6;
	shfl.sync.down.b32	%r22|%p8, %r21, 8, 31, %r13;
	mov.b32 	%f9, %r22;
	add.f32 	%f10, %f6, %f9;
	mov.b32 	%r23, %f8;
	shfl.sync.down.b32	%r24|%p9, %r23, 4, 31, %r13;
	mov.b32 	%f11, %r24;
	add.f32 	%f12, %f8, %f11;
	mov.b32 	%r25, %f10;
	shfl.sync.down.b32	%r26|%p10, %r25, 4, 31, %r13;
	mov.b32 	%f13, %r26;
	add.f32 	%f14, %f10, %f13;
	mov.b32 	%r27, %f12;
	shfl.sync.down.b32	%r28|%p11, %r27, 2, 31, %r13;
	mov.b32 	%f15, %r28;
	add.f32 	%f16, %f12, %f15;
	mov.b32 	%r29, %f14;
	shfl.sync.down.b32	%r30|%p12, %r29, 2, 31, %r13;
	mov.b32 	%f17, %r30;
	add.f32 	%f18, %f14, %f17;
	mov.b32 	%r31, %f16;
	shfl.sync.down.b32	%r32|%p13, %r31, 1, 31, %r13;
	mov.b32 	%f19, %r32;
	add.f32 	%f1, %f16, %f19;
	mov.b32 	%r33, %f18;
	shfl.sync.down.b32	%r34|%p14, %r33, 1, 31, %r13;
	mov.b32 	%f20, %r34;
	add.f32 	%f2, %f18, %f20;
	and.b32  	%r35, %r1, 31;
	setp.ne.s32 	%p15, %r35, %r15;
	@%p15 bra 	$L__BB4_7;
	atom.global.add.f32 	%f21, [%rd4], %f1;
	atom.global.add.f32 	%f22, [%rd4+4], %f2;
$L__BB4_7:
	ret;

}
	// .globl	_Z26MutualIntensExtract_KernelILi1ELb1ELb1ELb1ELi1EEvPfS0_S0_llllll
.visible .entry _Z26MutualIntensExtract_KernelILi1ELb1ELb1ELb1ELi1EEvPfS0_S0_llllll(
	.param .u64 .ptr .align 1 _Z26MutualIntensExtract_KernelILi1ELb1ELb1ELb1ELi1EEvPfS0_S0_llllll_param_0,
	.param .u64 .ptr .align 1 _Z26MutualIntensExtract_KernelILi1ELb1ELb1ELb1ELi1EEvPfS0_S0_llllll_param_1,
	.param .u64 .ptr .align 1 _Z26MutualIntensExtract_KernelILi1ELb1ELb1ELb1ELi1EEvPfS0_S0_llllll_param_2,
	.param .u64 _Z26MutualIntensExtract_KernelILi1ELb1ELb1ELb1ELi1EEvPfS0_S0_llllll_param_3,
	.param .u64 _Z26MutualIntensExtract_KernelILi1ELb1ELb1ELb1ELi1EEvPfS0_S0_llllll_param_4,
	.param .u64 _Z26MutualIntensExtract_KernelILi1ELb1ELb1ELb1ELi1EEvPfS0_S0_llllll_param_5,
	.param .u64 _Z26MutualIntensExtract_KernelILi1ELb1ELb1ELb1ELi1EEvPfS0_S0_llllll_param_6,
	.param .u64 _Z26MutualIntensExtract_KernelILi1ELb1ELb1ELb1ELi1EEvPfS0_S0_llllll_param_7,
	.param .u64 _Z26MutualIntensExtract_KernelILi1ELb1ELb1ELb1ELi1EEvPfS0_S0_llllll_param_8
)
{
	.reg .pred 	%p<17>;
	.reg .b32 	%r<45>;
	.reg .b32 	%f<32>;
	.reg .b64 	%rd<48>;

	ld.param.u64 	%rd10, [_Z26MutualIntensExtract_KernelILi1ELb1ELb1ELb1ELi1EEvPfS0_S0_llllll_param_1];
	ld.param.u64 	%rd11, [_Z26MutualIntensExtract_KernelILi1ELb1ELb1ELb1ELi1EEvPfS0_S0_llllll_param_2];
	ld.param.u64 	%rd12, [_Z26MutualIntensExtract_KernelILi1ELb1ELb1ELb1ELi1EEvPfS0_S0_llllll_param_3];
	ld.param.u64 	%rd13, [_Z26MutualIntensExtract_KernelILi1ELb1ELb1ELb1ELi1EEvPfS0_S0_llllll_param_4];
	ld.param.u64 	%rd14, [_Z26MutualIntensExtract_KernelILi1ELb1ELb1ELb1ELi1EEvPfS0_S0_llllll_param_5];
	ld.param.u64 	%rd15, [_Z26MutualIntensExtract_KernelILi1ELb1ELb1ELb1ELi1EEvPfS0_S0_llllll_param_6];
	ld.param.u64 	%rd16, [_Z26MutualIntensExtract_KernelILi1ELb1ELb1ELb1ELi1EEvPfS0_S0_llllll_param_7];
	ld.param.u64 	%rd17, [_Z26MutualIntensExtract_KernelILi1ELb1ELb1ELb1ELi1EEvPfS0_S0_llllll_param_8];
	mov.u32 	%r6, %ctaid.x;
	mov.u32 	%r7, %ntid.x;
	mov.u32 	%r1, %tid.x;
	mad.lo.s32 	%r2, %r6, %r7, %r1;
	mov.u32 	%r8, %ctaid.y;
	mov.u32 	%r9, %ntid.y;
	mov.u32 	%r10, %tid.y;
	mad.lo.s32 	%r3, %r8, %r9, %r10;
	mov.u32 	%r11, %ctaid.z;
	mov.u32 	%r12, %ntid.z;
	mov.u32 	%r13, %tid.z;
	mad.lo.s32 	%r14, %r11, %r12, %r13;
	cvt.u64.u32 	%rd18, %r14;
	add.s64 	%rd1, %rd16, %rd18;
	or.b64  	%rd19, %rd1, %rd17;
	and.b64  	%rd20, %rd19, -4294967296;
	setp.ne.s64 	%p1, %rd20, 0;
	@%p1 bra 	$L__BB5_2;
	cvt.u32.u64 	%r15, %rd17;
	cvt.u32.u64 	%r16, %rd1;
	rem.u32 	%r17, %r16, %r15;
	cvt.u64.u32 	%rd46, %r17;
	bra.uni 	$L__BB5_3;
$L__BB5_2:
	rem.s64 	%rd46, %rd1, %rd17;
$L__BB5_3:
	cvt.s64.s32 	%rd21, %r2;
	setp.lt.s64 	%p2, %rd12, %rd21;
	@%p2 bra 	$L__BB5_10;
	cvt.u64.u32 	%rd5, %r3;
	shr.u64 	%rd22, %rd12, 63;
	add.s64 	%rd23, %rd12, %rd22;
	shr.s64 	%rd24, %rd23, 1;
	setp.lt.s64 	%p3, %rd24, %rd5;
	@%p3 bra 	$L__BB5_10;
	sub.s64 	%rd25, %rd46, %rd16;
	mul.lo.s64 	%rd26, %rd12, %rd25;
	shl.b64 	%rd27, %rd26, 3;
	cvta.to.global.u64 	%rd28, %rd10;
	add.s64 	%rd6, %rd28, %rd27;
	setp.ge.s32 	%p4, %r3, %r2;
	mov.u64 	%rd47, %rd5;
	mov.u32 	%r44, %r2;
	@%p4 bra 	$L__BB5_7;
	not.b32 	%r18, %r3;
	cvt.s64.s32 	%rd29, %r18;
	add.s64 	%rd47, %rd12, %rd29;
	add.s32 	%r44, %r2, %r18;
$L__BB5_7:
	setp.ge.s64 	%p5, %rd47, %rd14;
	@%p5 bra 	$L__BB5_10;
	cvt.s64.s32 	%rd30, %r44;
	sub.s64 	%rd31, %rd47, %rd13;
	mul.lo.s64 	%rd32, %rd12, %rd31;
	cvta.to.global.u64 	%rd33, %rd11;
	shl.b64 	%rd34, %rd32, 3;
	add.s64 	%rd35, %rd33, %rd34;
	mul.wide.s32 	%rd36, %r44, 8;
	add.s64 	%rd9, %rd35, %rd36;
	mul.lo.s64 	%rd37, %rd15, %rd30;
	mul.lo.s64 	%rd38, %rd31, %rd15;
	shl.b64 	%rd39, %rd37, 2;
	add.s64 	%rd40, %rd6, %rd39;
	shl.b64 	%rd41, %rd38, 2;
	add.s64 	%rd42, %rd6, %rd41;
	ld.global.f32 	%f3, [%rd40];
	ld.global.f32 	%f4, [%rd40+4];
	ld.global.f32 	%f5, [%rd42];
	ld.global.f32 	%f6, [%rd42+4];
	mul.f32 	%f7, %f4, %f6;
	fma.rn.f32 	%f8, %f3, %f5, %f7;
	mul.f32 	%f9, %f4, %f5;
	mul.f32 	%f10, %f3, %f6;
	sub.f32 	%f11, %f9, %f10;
	// begin inline asm
	activemask.b32 %r19;
	// end inline asm
	cvt.u64.u32 	%rd43, %r2;
	shl.b64 	%rd44, %rd43, 32;
	or.b64  	%rd45, %rd44, %rd5;
	match.any.sync.b64 	%r20, %rd45, %r19;
	brev.b32 	%r21, %r20;
	bfind.shiftamt.u32 	%r22, %r21;
	mov.b32 	%r23, %f8;
	shfl.sync.down.b32	%r24|%p6, %r23, 16, 31, %r20;
	mov.b32 	%f12, %r24;
	add.f32 	%f13, %f8, %f12;
	mov.b32 	%r25, %f11;
	shfl.sync.down.b32	%r26|%p7, %r25, 16, 31, %r20;
	mov.b32 	%f14, %r26;
	add.f32 	%f15, %f11, %f14;
	mov.b32 	%r27, %f13;
	shfl.sync.down.b32	%r28|%p8, %r27, 8, 31, %r20;
	mov.b32 	%f16, %r28;
	add.f32 	%f17, %f13, %f16;
	mov.b32 	%r29, %f15;
	shfl.sync.down.b32	%r30|%p9, %r29, 8, 31, %r20;
	mov.b32 	%f18, %r30;
	add.f32 	%f19, %f15, %f18;
	mov.b32 	%r31, %f17;
	shfl.sync.down.b32	%r32|%p10, %r31, 4, 31, %r20;
	mov.b32 	%f20, %r32;
	add.f32 	%f21, %f17, %f20;
	mov.b32 	%r33, %f19;
	shfl.sync.down.b32	%r34|%p11, %r33, 4, 31, %r20;
	mov.b32 	%f22, %r34;
	add.f32 	%f23, %f19, %f22;
	mov.b32 	%r35, %f21;
	shfl.sync.down.b32	%r36|%p12, %r35, 2, 31, %r20;
	mov.b32 	%f24, %r36;
	add.f32 	%f25, %f21, %f24;
	mov.b32 	%r37, %f23;
	shfl.sync.down.b32	%r38|%p13, %r37, 2, 31, %r20;
	mov.b32 	%f26, %r38;
	add.f32 	%f27, %f23, %f26;
	mov.b32 	%r39, %f25;
	shfl.sync.down.b32	%r40|%p14, %r39, 1, 31, %r20;
	mov.b32 	%f28, %r40;
	add.f32 	%f1, %f25, %f28;
	mov.b32 	%r41, %f27;
	shfl.sync.down.b32	%r42|%p15, %r41, 1, 31, %r20;
	mov.b32 	%f29, %r42;
	add.f32 	%f2, %f27, %f29;
	and.b32  	%r43, %r1, 31;
	setp.ne.s32 	%p16, %r43, %r22;
	@%p16 bra 	$L__BB5_10;
	atom.global.add.f32 	%f30, [%rd9], %f1;
	atom.global.add.f32 	%f31, [%rd9+4], %f2;
$L__BB5_10:
	ret;

}
	// .globl	_Z26MutualIntensExtract_KernelILi1ELb1ELb0ELb1ELi1EEvPfS0_S0_llllll
.visible .entry _Z26MutualIntensExtract_KernelILi1ELb1ELb0ELb1ELi1EEvPfS0_S0_llllll(
	.param .u64 .ptr .align 1 _Z26MutualIntensExtract_KernelILi1ELb1ELb0ELb1ELi1EEvPfS0_S0_llllll_param_0,
	.param .u64 .ptr .align 1 _Z26MutualIntensExtract_KernelILi1ELb1ELb0ELb1ELi1EEvPfS0_S0_llllll_param_1,
	.param .u64 .ptr .align 1 _Z26MutualIntensExtract_KernelILi1ELb1ELb0ELb1ELi1EEvPfS0_S0_llllll_param_2,
	.param .u64 _Z26MutualIntensExtract_KernelILi1ELb1ELb0ELb1ELi1EEvPfS0_S0_llllll_param_3,
	.param .u64 _Z26MutualIntensExtract_KernelILi1ELb1ELb0ELb1ELi1EEvPfS0_S0_llllll_param_4,
	.param .u64 _Z26MutualIntensExtract_KernelILi1ELb1ELb0ELb1ELi1EEvPfS0_S0_llllll_param_5,
	.param .u64 _Z26MutualIntensExtract_KernelILi1ELb1ELb0ELb1ELi1EEvPfS0_S0_llllll_param_6,
	.param .u64 _Z26MutualIntensExtract_KernelILi1ELb1ELb0ELb1ELi1EEvPfS0_S0_llllll_param_7,
	.param .u64 _Z26MutualIntensExtract_KernelILi1ELb1ELb0ELb1ELi1EEvPfS0_S0_llllll_param_8
)
{
	.reg .pred 	%p<16>;
	.reg .b32 	%r<37>;
	.reg .b32 	%f<23>;
	.reg .b64 	%rd<24>;

	ld.param.u64 	%rd5, [_Z26MutualIntensExtract_KernelILi1ELb1ELb0ELb1ELi1EEvPfS0_S0_llllll_param_2];
	ld.param.u64 	%rd6, [_Z26MutualIntensExtract_KernelILi1ELb1ELb0ELb1ELi1EEvPfS0_S0_llllll_param_3];
	ld.param.u64 	%rd7, [_Z26MutualIntensExtract_KernelILi1ELb1ELb0ELb1ELi1EEvPfS0_S0_llllll_param_4];
	ld.param.u64 	%rd8, [_Z26MutualIntensExtract_KernelILi1ELb1ELb0ELb1ELi1EEvPfS0_S0_llllll_param_5];
	mov.u32 	%r6, %ctaid.x;
	mov.u32 	%r7, %ntid.x;
	mov.u32 	%r1, %tid.x;
	mad.lo.s32 	%r2, %r6, %r7, %r1;
	mov.u32 	%r8, %ctaid.y;
	mov.u32 	%r9, %ntid.y;
	mov.u32 	%r10, %tid.y;
	mad.lo.s32 	%r3, %r8, %r9, %r10;
	cvt.s64.s32 	%rd9, %r2;
	setp.lt.s64 	%p1, %rd6, %rd9;
	@%p1 bra 	$L__BB6_7;
	cvt.u64.u32 	%rd1, %r3;
	shr.u64 	%rd10, %rd6, 63;
	add.s64 	%rd11, %rd6, %rd10;
	shr.s64 	%rd12, %rd11, 1;
	setp.lt.s64 	%p2, %rd12, %rd1;
	@%p2 bra 	$L__BB6_7;
	setp.ge.s32 	%p3, %r3, %r2;
	mov.u64 	%rd23, %rd1;
	mov.u32 	%r36, %r2;
	@%p3 bra 	$L__BB6_4;
	not.b32 	%r11, %r3;
	cvt.s64.s32 	%rd13, %r11;
	add.s64 	%rd23, %rd6, %rd13;
	add.s32 	%r36, %r2, %r11;
$L__BB6_4:
	setp.ge.s64 	%p4, %rd23, %rd8;
	@%p4 bra 	$L__BB6_7;
	sub.s64 	%rd14, %rd23, %rd7;
	mul.lo.s64 	%rd15, %rd6, %rd14;
	cvta.to.global.u64 	%rd16, %rd5;
	shl.b64 	%rd17, %rd15, 3;
	add.s64 	%rd18, %rd16, %rd17;
	mul.wide.s32 	%rd19, %r36, 8;
	add.s64 	%rd4, %rd18, %rd19;
	// begin inline asm
	activemask.b32 %r12;
	// end inline asm
	cvt.u64.u32 	%rd20, %r2;
	shl.b64 	%rd21, %rd20, 32;
	or.b64  	%rd22, %rd21, %rd1;
	match.any.sync.b64 	%r13, %rd22, %r12;
	brev.b32 	%r14, %r13;
	bfind.shiftamt.u32 	%r15, %r14;
	mov.b32 	%r16, 0;
	shfl.sync.down.b32	%r17|%p5, %r16, 16, 31, %r13;
	mov.b32 	%f3, %r17;
	add.f32 	%f4, %f3, 0f00000000;
	shfl.sync.down.b32	%r18|%p6, %r16, 16, 31, %r13;
	mov.b32 	%f5, %r18;
	add.f32 	%f6, %f5, 0f00000000;
	mov.b32 	%r19, %f4;
	shfl.sync.down.b32	%r20|%p7, %r19, 8, 31, %r13;
	mov.b32 	%f7, %r20;
	add.f32 	%f8, %f4, %f7;
	mov.b32 	%r21, %f6;
	shfl.sync.down.b32	%r22|%p8, %r21, 8, 31, %r13;
	mov.b32 	%f9, %r22;
	add.f32 	%f10, %f6, %f9;
	mov.b32 	%r23, %f8;
	shfl.sync.down.b32	%r24|%p9, %r23, 4, 31, %r13;
	mov.b32 	%f11, %r24;
	add.f32 	%f12, %f8, %f11;
	mov.b32 	%r25, %f10;
	shfl.sync.down.b32	%r26|%p10, %r25, 4, 31, %r13;
	mov.b32 	%f13, %r26;
	add.f32 	%f14, %f10, %f13;
	mov.b32 	%r27, %f12;
	shfl.sync.down.b32	%r28|%p11, %r27, 2, 31, %r13;
	mov.b32 	%f15, %r28;
	add.f32 	%f16, %f12, %f15;
	mov.b32 	%r29, %f14;
	shfl.sync.down.b32	%r30|%p12, %r29, 2, 31, %r13;
	mov.b32 	%f17, %r30;
	add.f32 	%f18, %f14, %f17;
	mov.b32 	%r31, %f16;
	shfl.sync.down.b32	%r32|%p13, %r31, 1, 31, %r13;
	mov.b32 	%f19, %r32;
	add.f32 	%f1, %f16, %f19;
	mov.b32 	%r33, %f18;
	shfl.sync.down.b32	%r34|%p14, %r33, 1, 31, %r13;
	mov.b32 	%f20, %r34;
	add.f32 	%f2, %f18, %f20;
	and.b32  	%r35, %r1, 31;
	setp.ne.s32 	%p15, %r35, %r15;
	@%p15 bra 	$L__BB6_7;
	atom.global.add.f32 	%f21, [%rd4], %f1;
	atom.global.add.f32 	%f22, [%rd4+4], %f2;
$L__BB6_7:
	ret;

}
	// .globl	_Z26MutualIntensExtract_KernelILi1ELb0ELb1ELb1ELi1EEvPfS0_S0_llllll
.visible .entry _Z26MutualIntensExtract_KernelILi1ELb0ELb1ELb1ELi1EEvPfS0_S0_llllll(
	.param .u64 .ptr .align 1 _Z26MutualIntensExtract_KernelILi1ELb0ELb1ELb1ELi1EEvPfS0_S0_llllll_param_0,
	.param .u64 .ptr .align 1 _Z26MutualIntensExtract_KernelILi1ELb0ELb1ELb1ELi1EEvPfS0_S0_llllll_param_1,
	.param .u64 .ptr .align 1 _Z26MutualIntensExtract_KernelILi1ELb0ELb1ELb1ELi1EEvPfS0_S0_llllll_param_2,
	.param .u64 _Z26MutualIntensExtract_KernelILi1ELb0ELb1ELb1ELi1EEvPfS0_S0_llllll_param_3,
	.param .u64 _Z26MutualIntensExtract_KernelILi1ELb0ELb1ELb1ELi1EEvPfS0_S0_llllll_param_4,
	.param .u64 _Z26MutualIntensExtract_KernelILi1ELb0ELb1ELb1ELi1EEvPfS0_S0_llllll_param_5,
	.param .u64 _Z26MutualIntensExtract_KernelILi1ELb0ELb1ELb1ELi1EEvPfS0_S0_llllll_param_6,
	.param .u64 _Z26MutualIntensExtract_KernelILi1ELb0ELb1ELb1ELi1EEvPfS0_S0_llllll_param_7,
	.param .u64 _Z26MutualIntensExtract_KernelILi1ELb0ELb1ELb1ELi1EEvPfS0_S0_llllll_param_8
)
{
	.reg .pred 	%p<17>;
	.reg .b32 	%r<45>;
	.reg .b32 	%f<32>;
	.reg .b64 	%rd<48>;

	ld.param.u64 	%rd10, [_Z26MutualIntensExtract_KernelILi1ELb0ELb1ELb1ELi1EEvPfS0_S0_llllll_param_1];
	ld.param.u64 	%rd11, [_Z26MutualIntensExtract_KernelILi1ELb0ELb1ELb1ELi1EEvPfS0_S0_llllll_param_2];
	ld.param.u64 	%rd12, [_Z26MutualIntensExtract_KernelILi1ELb0ELb1ELb1ELi1EEvPfS0_S0_llllll_param_3];
	ld.param.u64 	%rd13, [_Z26MutualIntensExtract_KernelILi1ELb0ELb1ELb1ELi1EEvPfS0_S0_llllll_param_4];
	ld.param.u64 	%rd14, [_Z26MutualIntensExtract_KernelILi1ELb0ELb1ELb1ELi1EEvPfS0_S0_llllll_param_5];
	ld.param.u64 	%rd15, [_Z26MutualIntensExtract_KernelILi1ELb0ELb1ELb1ELi1EEvPfS0_S0_llllll_param_6];
	ld.param.u64 	%rd16, [_Z26MutualIntensExtract_KernelILi1ELb0ELb1ELb1ELi1EEvPfS0_S0_llllll_param_7];
	ld.param.u64 	%rd17, [_Z26MutualIntensExtract_KernelILi1ELb0ELb1ELb1ELi1EEvPfS0_S0_llllll_param_8];
	mov.u32 	%r6, %ctaid.x;
	mov.u32 	%r7, %ntid.x;
	mov.u32 	%r1, %tid.x;
	mad.lo.s32 	%r2, %r6, %r7, %r1;
	mov.u32 	%r8, %ctaid.y;
	mov.u32 	%r9, %ntid.y;
	mov.u32 	%r10, %tid.y;
	mad.lo.s32 	%r3, %r8, %r9, %r10;
	mov.u32 	%r11, %ctaid.z;
	mov.u32 	%r12, %ntid.z;
	mov.u32 	%r13, %tid.z;
	mad.lo.s32 	%r14, %r11, %r12, %r13;
	cvt.u64.u32 	%rd18, %r14;
	add.s64 	%rd1, %rd16, %rd18;
	or.b64  	%rd19, %rd1, %rd17;
	and.b64  	%rd20, %rd19, -4294967296;
	setp.ne.s64 	%p1, %rd20, 0;
	@%p1 bra 	$L__BB7_2;
	cvt.u32.u64 	%r15, %rd17;
	cvt.u32.u64 	%r16, %rd1;
	rem.u32 	%r17, %r16, %r15;
	cvt.u64.u32 	%rd46, %r17;
	bra.uni 	$L__BB7_3;
$L__BB7_2:
	rem.s64 	%rd46, %rd1, %rd17;
$L__BB7_3:
	cvt.s64.s32 	%rd21, %r2;
	setp.lt.s64 	%p2, %rd12, %rd21;
	@%p2 bra 	$L__BB7_10;
	cvt.u64.u32 	%rd5, %r3;
	shr.u64 	%rd22, %rd12, 63;
	add.s64 	%rd23, %rd12, %rd22;
	shr.s64 	%rd24, %rd23, 1;
	setp.lt.s64 	%p3, %rd24, %rd5;
	@%p3 bra 	$L__BB7_10;
	sub.s64 	%rd25, %rd46, %rd16;
	mul.lo.s64 	%rd26, %rd12, %rd25;
	shl.b64 	%rd27, %rd26, 3;
	cvta.to.global.u64 	%rd28, %rd10;
	add.s64 	%rd6, %rd28, %rd27;
	setp.ge.s32 	%p4, %r3, %r2;
	mov.u64 	%rd47, %rd5;
	mov.u32 	%r44, %r2;
	@%p4 bra 	$L__BB7_7;
	not.b32 	%r18, %r3;
	cvt.s64.s32 	%rd29, %r18;
	add.s64 	%rd47, %rd12, %rd29;
	add.s32 	%r44, %r2, %r18;
$L__BB7_7:
	setp.ge.s64 	%p5, %rd47, %rd14;
	@%p5 bra 	$L__BB7_10;
	cvt.s64.s32 	%rd30, %r44;
	sub.s64 	%rd31, %rd47, %rd13;
	mul.lo.s64 	%rd32, %rd12, %rd31;
	cvta.to.global.u64 	%rd33, %rd11;
	shl.b64 	%rd34, %rd32, 3;
	add.s64 	%rd35, %rd33, %rd34;
	mul.wide.s32 	%rd36, %r44, 8;
	add.s64 	%rd9, %rd35, %rd36;
	mul.lo.s64 	%rd37, %rd15, %rd30;
	mul.lo.s64 	%rd38, %rd31, %rd15;
	shl.b64 	%rd39, %rd37, 2;
	add.s64 	%rd40, %rd6, %rd39;
	shl.b64 	%rd41, %rd38, 2;
	add.s64 	%rd42, %rd6, %rd41;
	ld.global.f32 	%f3, [%rd40];
	ld.global.f32 	%f4, [%rd40+4];
	ld.global.f32 	%f5, [%rd42];
	ld.global.f32 	%f6, [%rd42+4];
	mul.f32 	%f7, %f4, %f6;
	fma.rn.f32 	%f8, %f3, %f5, %f7;
	mul.f32 	%f9, %f4, %f5;
	mul.f32 	%f10, %f3, %f6;
	sub.f32 	%f11, %f9, %f10;
	// begin inline asm
	activemask.b32 %r19;
	// end inline asm
	cvt.u64.u32 	%rd43, %r2;
	shl.b64 	%rd44, %rd43, 32;
	or.b64  	%rd45, %rd44, %rd5;
	match.any.sync.b64 	%r20, %rd45, %r19;
	brev.b32 	%r21, %r20;
	bfind.shiftamt.u32 	%r22, %r21;
	mov.b32 	%r23, %f8;
	shfl.sync.down.b32	%r24|%p6, %r23, 16, 31, %r20;
	mov.b32 	%f12, %r24;
	add.f32 	%f13, %f8, %f12;
	mov.b32 	%r25, %f11;
	shfl.sync.down.b32	%r26|%p7, %r25, 16, 31, %r20;
	mov.b32 	%f14, %r26;
	add.f32 	%f15, %f11, %f14;
	mov.b32 	%r27, %f13;
	shfl.sync.down.b32	%r28|%p8, %r27, 8, 31, %r20;
	mov.b32 	%f16, %r28;
	add.f32 	%f17, %f13, %f16;
	mov.b32 	%r29, %f15;
	shfl.sync.down.b32	%r30|%p9, %r29, 8, 31, %r20;
	mov.b32 	%f18, %r30;
	add.f32 	%f19, %f15, %f18;
	mov.b32 	%r31, %f17;
	shfl.sync.down.b32	%r32|%p10, %r31, 4, 31, %r20;
	mov.b32 	%f20, %r32;
	add.f32 	%f21, %f17, %f20;
	mov.b32 	%r33, %f19;
	shfl.sync.down.b32	%r34|%p11, %r33, 4, 31, %r20;
	mov.b32 	%f22, %r34;
	add.f32 	%f23, %f19, %f22;
	mov.b32 	%r35, %f21;
	shfl.sync.down.b32	%r36|%p12, %r35, 2, 31, %r20;
	mov.b32 	%f24, %r36;
	add.f32 	%f25, %f21, %f24;
	mov.b32 	%r37, %f23;
	shfl.sync.down.b32	%r38|%p13, %r37, 2, 31, %r20;
	mov.b32 	%f26, %r38;
	add.f32 	%f27, %f23, %f26;
	mov.b32 	%r39, %f25;
	shfl.sync.down.b32	%r40|%p14, %r39, 1, 31, %r20;
	mov.b32 	%f28, %r40;
	add.f32 	%f1, %f25, %f28;
	mov.b32 	%r41, %f27;
	shfl.sync.down.b32	%r42|%p15, %r41, 1, 31, %r20;
	mov.b32 	%f29, %r42;
	add.f32 	%f2, %f27, %f29;
	and.b32  	%r43, %r1, 31;
	setp.ne.s32 	%p16, %r43, %r22;
	@%p16 bra 	$L__BB7_10;
	atom.global.add.f32 	%f30, [%rd9], %f1;
	atom.global.add.f32 	%f31, [%rd9+4], %f2;
$L__BB7_10:
	ret;

}
	// .globl	_Z26MutualIntensExtract_KernelILi1ELb0ELb0ELb1ELi1EEvPfS0_S0_llllll
.visible .entry _Z26MutualIntensExtract_KernelILi1ELb0ELb0ELb1ELi1EEvPfS0_S0_llllll(
	.param .u64 .ptr .align 1 _Z26MutualIntensExtract_KernelILi1ELb0ELb0ELb1ELi1EEvPfS0_S0_llllll_param_0,
	.param .u64 .ptr .align 1 _Z26MutualIntensExtract_KernelILi1ELb0ELb0ELb1ELi1EEvPfS0_S0_llllll_param_1,
	.param .u64 .ptr .align 1 _Z26MutualIntensExtract_KernelILi1ELb0ELb0ELb1ELi1EEvPfS0_S0_llllll_param_2,
	.param .u64 _Z26MutualIntensExtract_KernelILi1ELb0ELb0ELb1ELi1EEvPfS0_S0_llllll_param_3,
	.param .u64 _Z26MutualIntensExtract_KernelILi1ELb0ELb0ELb1ELi1EEvPfS0_S0_llllll_param_4,
	.param .u64 _Z26MutualIntensExtract_KernelILi1ELb0ELb0ELb1ELi1EEvPfS0_S0_llllll_param_5,
	.param .u64 _Z26MutualIntensExtract_KernelILi1ELb0ELb0ELb1ELi1EEvPfS0_S0_llllll_param_6,
	.param .u64 _Z26MutualIntensExtract_KernelILi1ELb0ELb0ELb1ELi1EEvPfS0_S0_llllll_param_7,
	.param .u64 _Z26MutualIntensExtract_KernelILi1ELb0ELb0ELb1ELi1EEvPfS0_S0_llllll_param_8
)
{
	.reg .pred 	%p<16>;
	.reg .b32 	%r<37>;
	.reg .b32 	%f<23>;
	.reg .b64 	%rd<24>;

	ld.param.u64 	%rd5, [_Z26MutualIntensExtract_KernelILi1ELb0ELb0ELb1ELi1EEvPfS0_S0_llllll_param_2];
	ld.param.u64 	%rd6, [_Z26MutualIntensExtract_KernelILi1ELb0ELb0ELb1ELi1EEvPfS0_S0_llllll_param_3];
	ld.param.u64 	%rd7, [_Z26MutualIntensExtract_KernelILi1ELb0ELb0ELb1ELi1EEvPfS0_S0_llllll_param_4];
	ld.param.u64 	%rd8, [_Z26MutualIntensExtract_KernelILi1ELb0ELb0ELb1ELi1EEvPfS0_S0_llllll_param_5];
	mov.u32 	%r6, %ctaid.x;
	mov.u32 	%r7, %ntid.x;
	mov.u32 	%r1, %tid.x;
	mad.lo.s32 	%r2, %r6, %r7, %r1;
	mov.u32 	%r8, %ctaid.y;
	mov.u32 	%r9, %ntid.y;
	mov.u32 	%r10, %tid.y;
	mad.lo.s32 	%r3, %r8, %r9, %r10;
	cvt.s64.s32 	%rd9, %r2;
	setp.lt.s64 	%p1, %rd6, %rd9;
	@%p1 bra 	$L__BB8_7;
	cvt.u64.u32 	%rd1, %r3;
	shr.u64 	%rd10, %rd6, 63;
	add.s64 	%rd11, %rd6, %rd10;
	shr.s64 	%rd12, %rd11, 1;
	setp.lt.s64 	%p2, %rd12, %rd1;
	@%p2 bra 	$L__BB8_7;
	setp.ge.s32 	%p3, %r3, %r2;
	mov.u64 	%rd23, %rd1;
	mov.u32 	%r36, %r2;
	@%p3 bra 	$L__BB8_4;
	not.b32 	%r11, %r3;
	cvt.s64.s32 	%rd13, %r11;
	add.s64 	%rd23, %rd6, %rd13;
	add.s32 	%r36, %r2, %r11;
$L__BB8_4:
	setp.ge.s64 	%p4, %rd23, %rd8;
	@%p4 bra 	$L__BB8_7;
	sub.s64 	%rd14, %rd23, %rd7;
	mul.lo.s64 	%rd15, %rd6, %rd14;
	cvta.to.global.u64 	%rd16, %rd5;
	shl.b64 	%rd17, %rd15, 3;
	add.s64 	%rd18, %rd16, %rd17;
	mul.wide.s32 	%rd19, %r36, 8;
	add.s64 	%rd4, %rd18, %rd19;
	// begin inline asm
	activemask.b32 %r12;
	// end inline asm
	cvt.u64.u32 	%rd20, %r2;
	shl.b64 	%rd21, %rd20, 32;
	or.b64  	%rd22, %rd21, %rd1;
	match.any.sync.b64 	%r13, %rd22, %r12;
	brev.b32 	%r14, %r13;
	bfind.shiftamt.u32 	%r15, %r14;
	mov.b32 	%r16, 0;
	shfl.sync.down.b32	%r17|%p5, %r16, 16, 31, %r13;
	mov.b32 	%f3, %r17;
	add.f32 	%f4, %f3, 0f00000000;
	shfl.sync.down.b32	%r18|%p6, %r16, 16, 31, %r13;
	mov.b32 	%f5, %r18;
	add.f32 	%f6, %f5, 0f00000000;
	mov.b32 	%r19, %f4;
	shfl.sync.down.b32	%r20|%p7, %r19, 8, 31, %r13;
	mov.b32 	%f7, %r20;
	add.f32 	%f8, %f4, %f7;
	mov.b32 	%r21, %f6;
	shfl.sync.down.b32	%r22|%p8, %r21, 8, 31, %r13;
	mov.b32 	%f9, %r22;
	add.f32 	%f10, %f6, %f9;
	mov.b32 	%r23, %f8;
	shfl.sync.down.b32	%r24|%p9, %r23, 4, 31, %r13;
	mov.b32 	%f11, %r24;
	add.f32 	%f12, %f8, %f11;
	mov.b32 	%r25, %f10;
	shfl.sync.down.b32	%r26|%p10, %r25, 4, 31, %r13;
	mov.b32 	%f13, %r26;
	add.f32 	%f14, %f10, %f13;
	mov.b32 	%r27, %f12;
	shfl.sync.down.b32	%r28|%p11, %r27, 2, 31, %r13;
	mov.b32 	%f15, %r28;
	add.f32 	%f16, %f12, %f15;
	mov.b32 	%r29, %f14;
	shfl.sync.down.b32	%r30|%p12, %r29, 2, 31, %r13;
	mov.b32 	%f17, %r30;
	add.f32 	%f18, %f14, %f17;
	mov.b32 	%r31, %f16;
	shfl.sync.down.b32	%r32|%p13, %r31, 1, 31, %r13;
	mov.b32 	%f19, %r32;
	add.f32 	%f1, %f16, %f19;
	mov.b32 	%r33, %f18;
	shfl.sync.down.b32	%r34|%p14, %r33, 1, 31, %r13;
	mov.b32 	%f20, %r34;
	add.f32 	%f2, %f18, %f20;
	and.b32  	%r35, %r1, 31;
	setp.ne.s32 	%p15, %r35, %r15;
	@%p15 bra 	$L__BB8_7;
	atom.global.add.f32 	%f21, [%rd4], %f1;
	atom.global.add.f32 	%f22, [%rd4+4], %f2;
$L__BB8_7:
	ret;

}
	// .globl	_Z26MutualIntensExtract_KernelILi2ELb1ELb1ELb1ELi1EEvPfS0_S0_llllll
.visible .entry _Z26MutualIntensExtract_KernelILi2ELb1ELb1ELb1ELi1EEvPfS0_S0_llllll(
	.param .u64 .ptr .align 1 _Z26MutualIntensExtract_KernelILi2ELb1ELb1ELb1ELi1EEvPfS0_S0_llllll_param_0,
	.param .u64 .ptr .align 1 _Z26MutualIntensExtract_KernelILi2ELb1ELb1ELb1ELi1EEvPfS0_S0_llllll_param_1,
	.param .u64 .ptr .align 1 _Z26MutualIntensExtract_KernelILi2ELb1ELb1ELb1ELi1EEvPfS0_S0_llllll_param_2,
	.param .u64 _Z26MutualIntensExtract_KernelILi2ELb1ELb1ELb1ELi1EEvPfS0_S0_llllll_param_3,
	.param .u64 _Z26MutualIntensExtract_KernelILi2ELb1ELb1ELb1ELi1EEvPfS0_S0_llllll_param_4,
	.param .u64 _Z26MutualIntensExtract_KernelILi2ELb1ELb1ELb1ELi1EEvPfS0_S0_llllll_param_5,
	.param .u64 _Z26MutualIntensExtract_KernelILi2ELb1ELb1ELb1ELi1EEvPfS0_S0_llllll_param_6,
	.param .u64 _Z26MutualIntensExtract_KernelILi2ELb1ELb1ELb1ELi1EEvPfS0_S0_llllll_param_7,
	.param .u64 _Z26MutualIntensExtract_KernelILi2ELb1ELb1ELb1ELi1EEvPfS0_S0_llllll_param_8
)
{
	.reg .pred 	%p<17>;
	.reg .b32 	%r<45>;
	.reg .b32 	%f<42>;
	.reg .b64 	%rd<53>;

	ld.param.u64 	%rd11, [_Z26MutualIntensExtract_KernelILi2ELb1ELb1ELb1ELi1EEvPfS0_S0_llllll_param_0];
	ld.param.u64 	%rd12, [_Z26MutualIntensExtract_KernelILi2ELb1ELb1ELb1ELi1EEvPfS0_S0_llllll_param_1];
	ld.param.u64 	%rd13, [_Z26MutualIntensExtract_KernelILi2ELb1ELb1ELb1ELi1EEvPfS0_S0_llllll_param_2];
	ld.param.u64 	%rd14, [_Z26MutualIntensExtract_KernelILi2ELb1ELb1ELb1ELi1EEvPfS0_S0_llllll_param_3];
	ld.param.u64 	%rd15, [_Z26MutualIntensExtract_KernelILi2ELb1ELb1ELb1ELi1EEvPfS0_S0_llllll_param_4];
	ld.param.u64 	%rd16, [_Z26MutualIntensExtract_KernelILi2ELb1ELb1ELb1ELi1EEvPfS0_S0_llllll_param_5];
	ld.param.u64 	%rd17, [_Z26MutualIntensExtract_KernelILi2ELb1ELb1ELb1ELi1EEvPfS0_S0_llllll_param_6];
	ld.param.u64 	%rd18, [_Z26MutualIntensExtract_KernelILi2ELb1ELb1ELb1ELi1EEvPfS0_S0_llllll_param_7];
	ld.param.u64 	%rd19, [_Z26MutualIntensExtract_KernelILi2ELb1ELb1ELb1ELi1EEvPfS0_S0_llllll_param_8];
	mov.u32 	%r6, %ctaid.x;
	mov.u32 	%r7, %ntid.x;
	mov.u32 	%r1, %tid.x;
	mad.lo.s32 	%r2, %r6, %r7, %r1;
	mov.u32 	%r8, %ctaid.y;
	mov.u32 	%r9, %ntid.y;
	mov.u32 	%r10, %tid.y;
	mad.lo.s32 	%r3, %r8, %r9, %r10;
	mov.u32 	%r11, %ctaid.z;
	mov.u32 	%r12, %ntid.z;
	mov.u32 	%r13, %tid.z;
	mad.lo.s32 	%r14, %r11, %r12, %r13;
	cvt.u64.u32 	%rd20, %r14;
	add.s64 	%rd1, %rd18, %rd20;
	or.b64  	%rd21, %rd1, %rd19;
	and.b64  	%rd22, %rd21, -4294967296;
	setp.ne.s64 	%p1, %rd22, 0;
	@%p1 bra 	$L__BB9_2;
	cvt.u32.u64 	%r15, %rd19;
	cvt.u32.u64 	%r16, %rd1;
	rem.u32 	%r17, %r16, %r15;
	cvt.u64.u32 	%rd51, %r17;
	bra.uni 	$L__BB9_3;
$L__BB9_2:
	rem.s64 	%rd51, %rd1, %rd19;
$L__BB9_3:
	cvt.s64.s32 	%rd23, %r2;
	setp.lt.s64 	%p2, %rd14, %rd23;
	@%p2 bra 	$L__BB9_10;
	cvt.u64.u32 	%rd5, %r3;
	shr.u64 	%rd24, %rd14, 63;
	add.s64 	%rd25, %rd14, %rd24;
	shr.s64 	%rd26, %rd25, 1;
	setp.lt.s64 	%p3, %rd26, %rd5;
	@%p3 bra 	$L__BB9_10;
	sub.s64 	%rd27, %rd51, %rd18;
	mul.lo.s64 	%rd28, %rd14, %rd27;
	shl.b64 	%rd29, %rd28, 3;
	cvta.to.global.u64 	%rd30, %rd11;
	add.s64 	%rd6, %rd30, %rd29;
	cvta.to.global.u64 	%rd31, %rd12;
	add.s64 	%rd7, %rd31, %rd29;
	setp.ge.s32 	%p4, %r3, %r2;
	mov.u64 	%rd52, %rd5;
	mov.u32 	%r44, %r2;
	@%p4 bra 	$L__BB9_7;
	not.b32 	%r18, %r3;
	cvt.s64.s32 	%rd32, %r18;
	add.s64 	%rd52, %rd14, %rd32;
	add.s32 	%r44, %r2, %r18;
$L__BB9_7:
	setp.ge.s64 	%p5, %rd52, %rd16;
	@%p5 bra 	$L__BB9_10;
	cvt.s64.s32 	%rd33, %r44;
	sub.s64 	%rd34, %rd52, %rd15;
	mul.lo.s64 	%rd35, %rd14, %rd34;
	cvta.to.global.u64 	%rd36, %rd13;
	shl.b64 	%rd37, %rd35, 3;
	add.s64 	%rd38, %rd36, %rd37;
	mul.wide.s32 	%rd39, %r44, 8;
	add.s64 	%rd10, %rd38, %rd39;
	mul.lo.s64 	%rd40, %rd17, %rd33;
	mul.lo.s64 	%rd41, %rd34, %rd17;
	shl.b64 	%rd42, %rd40, 2;
	add.s64 	%rd43, %rd6, %rd42;
	add.s64 	%rd44, %rd7, %rd42;
	shl.b64 	%rd45, %rd41, 2;
	add.s64 	%rd46, %rd6, %rd45;
	add.s64 	%rd47, %rd7, %rd45;
	ld.global.f32 	%f3, [%rd43];
	ld.global.f32 	%f4, [%rd43+4];
	ld.global.f32 	%f5, [%rd46];
	ld.global.f32 	%f6, [%rd46+4];
	ld.global.f32 	%f7, [%rd44];
	ld.global.f32 	%f8, [%rd44+4];
	ld.global.f32 	%f9, [%rd47];
	ld.global.f32 	%f10, [%rd47+4];
	add.f32 	%f11, %f3, %f7;
	add.f32 	%f12, %f4, %f8;
	add.f32 	%f13, %f5, %f9;
	add.f32 	%f14, %f6, %f10;
	mul.f32 	%f15, %f12, %f14;
	fma.rn.f32 	%f16, %f11, %f13, %f15;
	mul.f32 	%f17, %f12, %f13;
	mul.f32 	%f18, %f11, %f14;
	sub.f32 	%f19, %f17, %f18;
	// begin inline asm
	activemask.b32 %r19;
	// end inline asm
	cvt.u64.u32 	%rd48, %r2;
	shl.b64 	%rd49, %rd48, 32;
	or.b64  	%rd50, %rd49, %rd5;
	match.any.sync.b64 	%r20, %rd50, %r19;
	brev.b32 	%r21, %r20;
	bfind.shiftamt.u32 	%r22, %r21;
	mul.f32 	%f20, %f19, 0f3F000000;
	mul.f32 	%f21, %f16, 0f3F000000;
	mov.b32 	%r23, %f21;
	shfl.sync.down.b32	%r24|%p6, %r23, 16, 31, %r20;
	mov.b32 	%f22, %r24;
	add.f32 	%f23, %f21, %f22;
	mov.b32 	%r25, %f20;
	shfl.sync.down.b32	%r26|%p7, %r25, 16, 31, %r20;
	mov.b32 	%f24, %r26;
	add.f32 	%f25, %f20, %f24;
	mov.b32 	%r27, %f23;
	shfl.sync.down.b32	%r28|%p8, %r27, 8, 31, %r20;
	mov.b32 	%f26, %r28;
	add.f32 	%f27, %f23, %f26;
	mov.b32 	%r29, %f25;
	shfl.sync.down.b32	%r30|%p9, %r29, 8, 31, %r20;
	mov.b32 	%f28, %r30;
	add.f32 	%f29, %f25, %f28;
	mov.b32 	%r31, %f27;
	shfl.sync.down.b32	%r32|%p10, %r31, 4, 31, %r20;
	mov.b32 	%f30, %r32;
	add.f32 	%f31, %f27, %f30;
	mov.b32 	%r33, %f29;
	shfl.sync.down.b32	%r34|%p11, %r33, 4, 31, %r20;
	mov.b32 	%f32, %r34;
	add.f32 	%f33, %f29, %f32;
	mov.b32 	%r35, %f31;
	shfl.sync.down.b32	%r36|%p12, %r35, 2, 31, %r20;
	mov.b32 	%f34, %r36;
	add.f32 	%f35, %f31, %f34;
	mov.b32 	%r37, %f33;
	shfl.sync.down.b32	%r38|%p13, %r37, 2, 31, %r20;
	mov.b32 	%f36, %r38;
	add.f32 	%f37, %f33, %f36;
	mov.b32 	%r39, %f35;
	shfl.sync.down.b32	%r40|%p14, %r39, 1, 31, %r20;
	mov.b32 	%f38, %r40;
	add.f32 	%f1, %f35, %f38;
	mov.b32 	%r41, %f37;
	shfl.sync.down.b32	%r42|%p15, %r41, 1, 31, %r20;
	mov.b32 	%f39, %r42;
	add.f32 	%f2, %f37, %f39;
	and.b32  	%r43, %r1, 31;
	setp.ne.s32 	%p16, %r43, %r22;
	@%p16 bra 	$L__BB9_10;
	atom.global.add.f32 	%f40, [%rd10], %f1;
	atom.global.add.f32 	%f41, [%rd10+4], %f2;
$L__BB9_10:
	ret;

}
	// .globl	_Z26MutualIntensExtract_KernelILi2ELb1ELb0ELb1ELi1EEvPfS0_S0_llllll
.visible .entry _Z26MutualIntensExtract_KernelILi2ELb1ELb0ELb1ELi1EEvPfS0_S0_llllll(
	.param .u64 .ptr .align 1 _Z26MutualIntensExtract_KernelILi2ELb1ELb0ELb1ELi1EEvPfS0_S0_llllll_param_0,
	.param .u64 .ptr .align 1 _Z26MutualIntensExtract_KernelILi2ELb1ELb0ELb1ELi1EEvPfS0_S0_llllll_param_1,
	.param .u64 .ptr .align 1 _Z26MutualIntensExtract_KernelILi2ELb1ELb0ELb1ELi1EEvPfS0_S0_llllll_param_2,
	.param .u64 _Z26MutualIntensExtract_KernelILi2ELb1ELb0ELb1ELi1EEvPfS0_S0_llllll_param_3,
	.param .u64 _Z26MutualIntensExtract_KernelILi2ELb1ELb0ELb1ELi1EEvPfS0_S0_llllll_param_4,
	.param .u64 _Z26MutualIntensExtract_KernelILi2ELb1ELb0ELb1ELi1EEvPfS0_S0_llllll_param_5,
	.param .u64 _Z26MutualIntensExtract_KernelILi2ELb1ELb0ELb1ELi1EEvPfS0_S0_llllll_param_6,
	.param .u64 _Z26MutualIntensExtract_KernelILi2ELb1ELb0ELb1ELi1EEvPfS0_S0_llllll_param_7,
	.param .u64 _Z26MutualIntensExtract_KernelILi2ELb1ELb0ELb1ELi1EEvPfS0_S0_llllll_param_8
)
{
	.reg .pred 	%p<17>;
	.reg .b32 	%r<45>;
	.reg .b32 	%f<38>;
	.reg .b64 	%rd<48>;

	ld.param.u64 	%rd10, [_Z26MutualIntensExtract_KernelILi2ELb1ELb0ELb1ELi1EEvPfS0_S0_llllll_param_0];
	ld.param.u64 	%rd11, [_Z26MutualIntensExtract_KernelILi2ELb1ELb0ELb1ELi1EEvPfS0_S0_llllll_param_2];
	ld.param.u64 	%rd12, [_Z26MutualIntensExtract_KernelILi2ELb1ELb0ELb1ELi1EEvPfS0_S0_llllll_param_3];
	ld.param.u64 	%rd13, [_Z26MutualIntensExtract_KernelILi2ELb1ELb0ELb1ELi1EEvPfS0_S0_llllll_param_4];
	ld.param.u64 	%rd14, [_Z26MutualIntensExtract_KernelILi2ELb1ELb0ELb1ELi1EEvPfS0_S0_llllll_param_5];
	ld.param.u64 	%rd15, [_Z26MutualIntensExtract_KernelILi2ELb1ELb0ELb1ELi1EEvPfS0_S0_llllll_param_6];
	ld.param.u64 	%rd16, [_Z26MutualIntensExtract_KernelILi2ELb1ELb0ELb1ELi1EEvPfS0_S0_llllll_param_7];
	ld.param.u64 	%rd17, [_Z26MutualIntensExtract_KernelILi2ELb1ELb0ELb1ELi1EEvPfS0_S0_llllll_param_8];
	mov.u32 	%r6, %ctaid.x;
	mov.u32 	%r7, %ntid.x;
	mov.u32 	%r1, %tid.x;
	mad.lo.s32 	%r2, %r6, %r7, %r1;
	mov.u32 	%r8, %ctaid.y;
	mov.u32 	%r9, %ntid.y;
	mov.u32 	%r10, %tid.y;
	mad.lo.s32 	%r3, %r8, %r9, %r10;
	mov.u32 	%r11, %ctaid.z;
	mov.u32 	%r12, %ntid.z;
	mov.u32 	%r13, %tid.z;
	mad.lo.s32 	%r14, %r11, %r12, %r13;
	cvt.u64.u32 	%rd18, %r14;
	add.s64 	%rd1, %rd16, %rd18;
	or.b64  	%rd19, %rd1, %rd17;
	and.b64  	%rd20, %rd19, -4294967296;
	setp.ne.s64 	%p1, %rd20, 0;
	@%p1 bra 	$L__BB10_2;
	cvt.u32.u64 	%r15, %rd17;
	cvt.u32.u64 	%r16, %rd1;
	rem.u32 	%r17, %r16, %r15;
	cvt.u64.u32 	%rd46, %r17;
	bra.uni 	$L__BB10_3;
$L__BB10_2:
	rem.s64 	%rd46, %rd1, %rd17;
$L__BB10_3:
	cvt.s64.s32 	%rd21, %r2;
	setp.lt.s64 	%p2, %rd12, %rd21;
	@%p2 bra 	$L__BB10_10;
	cvt.u64.u32 	%rd5, %r3;
	shr.u64 	%rd22, %rd12, 63;
	add.s64 	%rd23, %rd12, %rd22;
	shr.s64 	%rd24, %rd23, 1;
	setp.lt.s64 	%p3, %rd24, %rd5;
	@%p3 bra 	$L__BB10_10;
	sub.s64 	%rd25, %rd46, %rd16;
	mul.lo.s64 	%rd26, %rd12, %rd25;
	shl.b64 	%rd27, %rd26, 3;
	cvta.to.global.u64 	%rd28, %rd10;
	add.s64 	%rd6, %rd28, %rd27;
	setp.ge.s32 	%p4, %r3, %r2;
	mov.u64 	%rd47, %rd5;
	mov.u32 	%r44, %r2;
	@%p4 bra 	$L__BB10_7;
	not.b32 	%r18, %r3;
	cvt.s64.s32 	%rd29, %r18;
	add.s64 	%rd47, %rd12, %rd29;
	add.s32 	%r44, %r2, %r18;
$L__BB10_7:
	setp.ge.s64 	%p5, %rd47, %rd14;
	@%p5 bra 	$L__BB10_10;
	cvt.s64.s32 	%rd30, %r44;
	sub.s64 	%rd31, %rd47, %rd13;
	mul.lo.s64 	%rd32, %rd12, %rd31;
	cvta.to.global.u64 	%rd33, %rd11;
	shl.b64 	%rd34, %rd32, 3;
	add.s64 	%rd35, %rd33, %rd34;
	mul.wide.s32 	%rd36, %r44, 8;
	add.s64 	%rd9, %rd35, %rd36;
	mul.lo.s64 	%rd37, %rd15, %rd30;
	mul.lo.s64 	%rd38, %rd31, %rd15;
	shl.b64 	%rd39, %rd37, 2;
	add.s64 	%rd40, %rd6, %rd39;
	shl.b64 	%rd41, %rd38, 2;
	add.s64 	%rd42, %rd6, %rd41;
	ld.global.f32 	%f3, [%rd40];
	ld.global.f32 	%f4, [%rd40+4];
	ld.global.f32 	%f5, [%rd42];
	ld.global.f32 	%f6, [%rd42+4];
	add.f32 	%f7, %f3, 0f00000000;
	add.f32 	%f8, %f4, 0f00000000;
	add.f32 	%f9, %f5, 0f00000000;
	add.f32 	%f10, %f6, 0f00000000;
	mul.f32 	%f11, %f8, %f10;
	fma.rn.f32 	%f12, %f7, %f9, %f11;
	mul.f32 	%f13, %f8, %f9;
	mul.f32 	%f14, %f7, %f10;
	sub.f32 	%f15, %f13, %f14;
	// begin inline asm
	activemask.b32 %r19;
	// end inline asm
	cvt.u64.u32 	%rd43, %r2;
	shl.b64 	%rd44, %rd43, 32;
	or.b64  	%rd45, %rd44, %rd5;
	match.any.sync.b64 	%r20, %rd45, %r19;
	brev.b32 	%r21, %r20;
	bfind.shiftamt.u32 	%r22, %r21;
	mul.f32 	%f16, %f15, 0f3F000000;
	mul.f32 	%f17, %f12, 0f3F000000;
	mov.b32 	%r23, %f17;
	shfl.sync.down.b32	%r24|%p6, %r23, 16, 31, %r20;
	mov.b32 	%f18, %r24;
	add.f32 	%f19, %f17, %f18;
	mov.b32 	%r25, %f16;
	shfl.sync.down.b32	%r26|%p7, %r25, 16, 31, %r20;
	mov.b32 	%f20, %r26;
	add.f32 	%f21, %f16, %f20;
	mov.b32 	%r27, %f19;
	shfl.sync.down.b32	%r28|%p8, %r27, 8, 31, %r20;
	mov.b32 	%f22, %r28;
	add.f32 	%f23, %f19, %f22;
	mov.b32 	%r29, %f21;
	shfl.sync.down.b32	%r30|%p9, %r29, 8, 31, %r20;
	mov.b32 	%f24, %r30;
	add.f32 	%f25, %f21, %f24;
	mov.b32 	%r31, %f23;
	shfl.sync.down.b32	%r32|%p10, %r31, 4, 31, %r20;
	mov.b32 	%f26, %r32;
	add.f32 	%f27, %f23, %f26;
	mov.b32 	%r33, %f25;
	shfl.sync.down.b32	%r34|%p11, %r33, 4, 31, %r20;
	mov.b32 	%f28, %r34;
	add.f32 	%f29, %f25, %f28;
	mov.b32 	%r35, %f27;
	shfl.sync.down.b32	%r36|%p12, %r35, 2, 31, %r20;
	mov.b32 	%f30, %r36;
	add.f32 	%f31, %f27, %f30;
	mov.b32 	%r37, %f29;
	shfl.sync.down.b32	%r38|%p13, %r37, 2, 31, %r20;
	mov.b32 	%f32, %r38;
	add.f32 	%f33, %f29, %f32;
	mov.b32 	%r39, %f31;
	shfl.sync.down.b32	%r40|%p14, %r39, 1, 31, %r20;
	mov.b32 	%f34, %r40;
	add.f32 	%f1, %f31, %f34;
	mov.b32 	%r41, %f33;
	shfl.sync.down.b32	%r42|%p15, %r41, 1, 31, %r20;
	mov.b32 	%f35, %r42;
	add.f32 	%f2, %f33, %f35;
	and.b32  	%r43, %r1, 31;
	setp.ne.s32 	%p16, %r43, %r22;
	@%p16 bra 	$L__BB10_10;
	atom.global.add.f32 	%f36, [%rd9], %f1;
	atom.global.add.f32 	%f37, [%rd9+4], %f2;
$L__BB10_10:
	ret;

}
	// .globl	_Z26MutualIntensExtract_KernelILi2ELb0ELb1ELb1ELi1EEvPfS0_S0_llllll
.visible .entry _Z26MutualIntensExtract_KernelILi2ELb0ELb1ELb1ELi1EEvPfS0_S0_llllll(
	.param .u64 .ptr .align 1 _Z26MutualIntensExtract_KernelILi2ELb0ELb1ELb1ELi1EEvPfS0_S0_llllll_param_0,
	.param .u64 .ptr .align 1 _Z26MutualIntensExtract_KernelILi2ELb0ELb1ELb1ELi1EEvPfS0_S0_llllll_param_1,
	.param .u64 .ptr .align 1 _Z26MutualIntensExtract_KernelILi2ELb0ELb1ELb1ELi1EEvPfS0_S0_llllll_param_2,
	.param .u64 _Z26MutualIntensExtract_KernelILi2ELb0ELb1ELb1ELi1EEvPfS0_S0_llllll_param_3,
	.param .u64 _Z26MutualIntensExtract_KernelILi2ELb0ELb1ELb1ELi1EEvPfS0_S0_llllll_param_4,
	.param .u64 _Z26MutualIntensExtract_KernelILi2ELb0ELb1ELb1ELi1EEvPfS0_S0_llllll_param_5,
	.param .u64 _Z26MutualIntensExtract_KernelILi2ELb0ELb1ELb1ELi1EEvPfS0_S0_llllll_param_6,
	.param .u64 _Z26MutualIntensExtract_KernelILi2ELb0ELb1ELb1ELi1EEvPfS0_S0_llllll_param_7,
	.param .u64 _Z26MutualIntensExtract_KernelILi2ELb0ELb1ELb1ELi1EEvPfS0_S0_llllll_param_8
)
{
	.reg .pred 	%p<17>;
	.reg .b32 	%r<45>;
	.reg .b32 	%f<38>;
	.reg .b64 	%rd<48>;

	ld.param.u64 	%rd10, [_Z26MutualIntensExtract_KernelILi2ELb0ELb1ELb1ELi1EEvPfS0_S0_llllll_param_1];
	ld.param.u64 	%rd11, [_Z26MutualIntensExtract_KernelILi2ELb0ELb1ELb1ELi1EEvPfS0_S0_llllll_param_2];
	ld.param.u64 	%rd12, [_Z26MutualIntensExtract_KernelILi2ELb0ELb1ELb1ELi1EEvPfS0_S0_llllll_param_3];
	ld.param.u64 	%rd13, [_Z26MutualIntensExtract_KernelILi2ELb0ELb1ELb1ELi1EEvPfS0_S0_llllll_param_4];
	ld.param.u64 	%rd14, [_Z26MutualIntensExtract_KernelILi2ELb0ELb1ELb1ELi1EEvPfS0_S0_llllll_param_5];
	ld.param.u64 	%rd15, [_Z26MutualIntensExtract_KernelILi2ELb0ELb1ELb1ELi1EEvPfS0_S0_llllll_param_6];
	ld.param.u64 	%rd16, [_Z26MutualIntensExtract_KernelILi2ELb0ELb1ELb1ELi1EEvPfS0_S0_llllll_param_7];
	ld.param.u64 	%rd17, [_Z26MutualIntensExtract_KernelILi2ELb0ELb1ELb1ELi1EEvPfS0_S0_llllll_param_8];
	mov.u32 	%r6, %ctaid.x;
	mov.u32 	%r7, %ntid.x;
	mov.u32 	%r1, %tid.x;
	mad.lo.s32 	%r2, %r6, %r7, %r1;
	mov.u32 	%r8, %ctaid.y;
	mov.u32 	%r9, %ntid.y;
	mov.u32 	%r10, %tid.y;
	mad.lo.s32 	%r3, %r8, %r9, %r10;
	mov.u32 	%r11, %ctaid.z;
	mov.u32 	%r12, %ntid.z;
	mov.u32 	%r13, %tid.z;
	mad.lo.s32 	%r14, %r11, %r12, %r13;
	cvt.u64.u32 	%rd18, %r14;
	add.s64 	%rd1, %rd16, %rd18;
	or.b64  	%rd19, %rd1, %rd17;
	and.b64  	%rd20, %rd19, -4294967296;
	setp.ne.s64 	%p1, %rd20, 0;
	@%p1 bra 	$L__BB11_2;
	cvt.u32.u64 	%r15, %rd17;
	cvt.u32.u64 	%r16, %rd1;
	rem.u32 	%r17, %r16, %r15;
	cvt.u64.u32 	%rd46, %r17;
	bra.uni 	$L__BB11_3;
$L__BB11_2:
	rem.s64 	%rd46, %rd1, %rd17;
$L__BB11_3:
	cvt.s64.s32 	%rd21, %r2;
	setp.lt.s64 	%p2, %rd12, %rd21;
	@%p2 bra 	$L__BB11_10;
	cvt.u64.u32 	%rd5, %r3;
	shr.u64 	%rd22, %rd12, 63;
	add.s64 	%rd23, %rd12, %rd22;
	shr.s64 	%rd24, %rd23, 1;
	setp.lt.s64 	%p3, %rd24, %rd5;
	@%p3 bra 	$L__BB11_10;
	sub.s64 	%rd25, %rd46, %rd16;
	mul.lo.s64 	%rd26, %rd12, %rd25;
	shl.b64 	%rd27, %rd26, 3;
	cvta.to.global.u64 	%rd28, %rd10;
	add.s64 	%rd6, %rd28, %rd27;
	setp.ge.s32 	%p4, %r3, %r2;
	mov.u64 	%rd47, %rd5;
	mov.u32 	%r44, %r2;
	@%p4 bra 	$L__BB11_7;
	not.b32 	%r18, %r3;
	cvt.s64.s32 	%rd29, %r18;
	add.s64 	%rd47, %rd12, %rd29;
	add.s32 	%r44, %r2, %r18;
$L__BB11_7:
	setp.ge.s64 	%p5, %rd47, %rd14;
	@%p5 bra 	$L__BB11_10;
	cvt.s64.s32 	%rd30, %r44;
	sub.s64 	%rd31, %rd47, %rd13;
	mul.lo.s64 	%rd32, %rd12, %rd31;
	cvta.to.global.u64 	%rd33, %rd11;
	shl.b64 	%rd34, %rd32, 3;
	add.s64 	%rd35, %rd33, %rd34;
	mul.wide.s32 	%rd36, %r44, 8;
	add.s64 	%rd9, %rd35, %rd36;
	mul.lo.s64 	%rd37, %rd15, %rd30;
	mul.lo.s64 	%rd38, %rd31, %rd15;
	shl.b64 	%rd39, %rd37, 2;
	add.s64 	%rd40, %rd6, %rd39;
	shl.b64 	%rd41, %rd38, 2;
	add.s64 	%rd42, %rd6, %rd41;
	ld.global.f32 	%f3, [%rd40];
	ld.global.f32 	%f4, [%rd40+4];
	ld.global.f32 	%f5, [%rd42];
	ld.global.f32 	%f6, [%rd42+4];
	add.f32 	%f7, %f3, 0f00000000;
	add.f32 	%f8, %f4, 0f00000000;
	add.f32 	%f9, %f5, 0f00000000;
	add.f32 	%f10, %f6, 0f00000000;
	mul.f32 	%f11, %f8, %f10;
	fma.rn.f32 	%f12, %f7, %f9, %f11;
	mul.f32 	%f13, %f8, %f9;
	mul.f32 	%f14, %f7, %f10;
	sub.f32 	%f15, %f13, %f14;
	// begin inline asm
	activemask.b32 %r19;
	// end inline asm
	cvt.u64.u32 	%rd43, %r2;
	shl.b64 	%rd44, %rd43, 32;
	or.b64  	%rd45, %rd44, %rd5;
	match.any.sync.b64 	%r20, %rd45, %r19;
	brev.b32 	%r21, %r20;
	bfind.shiftamt.u32 	%r22, %r21;
	mul.f32 	%f16, %f15, 0f3F000000;
	mul.f32 	%f17, %f12, 0f3F000000;
	mov.b32 	%r23, %f17;
	shfl.sync.down.b32	%r24|%p6, %r23, 16, 31, %r20;
	mov.b32 	%f18, %r24;
	add.f32 	%f19, %f17, %f18;
	mov.b32 	%r25, %f16;
	shfl.sync.down.b32	%r26|%p7, %r25, 16, 31, %r20;
	mov.b32 	%f20, %r26;
	add.f32 	%f21, %f16, %f20;
	mov.b32 	%r27, %f19;
	shfl.sync.down.b32	%r28|%p8, %r27, 8, 31, %r20;
	mov.b32 	%f22, %r28;
	add.f32 	%f23, %f19, %f22;
	mov.b32 	%r29, %f21;
	shfl.sync.down.b32	%r30|%p9, %r29, 8, 31, %r20;
	mov.b32 	%f24, %r30;
	add.f32 	%f25, %f21, %f24;
	mov.b32 	%r31, %f23;
	shfl.sync.down.b32	%r32|%p10, %r31, 4, 31, %r20;
	mov.b32 	%f26, %r32;
	add.f32 	%f27, %f23, %f26;
	mov.b32 	%r33, %f25;
	shfl.sync.down.b32	%r34|%p11, %r33, 4, 31, %r20;
	mov.b32 	%f28, %r34;
	add.f32 	%f29, %f25, %f28;
	mov.b32 	%r35, %f27;
	shfl.sync.down.b32	%r36|%p12, %r35, 2, 31, %r20;
	mov.b32 	%f30, %r36;
	add.f32 	%f31, %f27, %f30;
	mov.b32 	%r37, %f29;
	shfl.sync.down.b32	%r38|%p13, %r37, 2, 31, %r20;
	mov.b32 	%f32, %r38;
	add.f32 	%f33, %f29, %f32;
	mov.b32 	%r39, %f31;
	shfl.sync.down.b32	%r40|%p14, %r39, 1, 31, %r20;
	mov.b32 	%f34, %r40;
	add.f32 	%f1, %f31, %f34;
	mov.b32 	%r41, %f33;
	shfl.sync.down.b32	%r42|%p15, %r41, 1, 31, %r20;
	mov.b32 	%f35, %r42;
	add.f32 	%f2, %f33, %f35;
	and.b32  	%r43, %r1, 31;
	setp.ne.s32 	%p16, %r43, %r22;
	@%p16 bra 	$L__BB11_10;
	atom.global.add.f32 	%f36, [%rd9], %f1;
	atom.global.add.f32 	%f37, [%rd9+4], %f2;
$L__BB11_10:
	ret;

}
	// .globl	_Z26MutualIntensExtract_KernelILi2ELb0ELb0ELb1ELi1EEvPfS0_S0_llllll
.visible .entry _Z26MutualIntensExtract_KernelILi2ELb0ELb0ELb1ELi1EEvPfS0_S0_llllll(
	.param .u64 .ptr .align 1 _Z26MutualIntensExtract_KernelILi2ELb0ELb0ELb1ELi1EEvPfS0_S0_llllll_param_0,
	.param .u64 .ptr .align 1 _Z26MutualIntensExtract_KernelILi2ELb0ELb0ELb1ELi1EEvPfS0_S0_llllll_param_1,
	.param .u64 .ptr .align 1 _Z26MutualIntensExtract_KernelILi2ELb0ELb0ELb1ELi1EEvPfS0_S0_llllll_param_2,
	.param .u64 _Z26MutualIntensExtract_KernelILi2ELb0ELb0ELb1ELi1EEvPfS0_S0_llllll_param_3,
	.param .u64 _Z26MutualIntensExtract_KernelILi2ELb0ELb0ELb1ELi1EEvPfS0_S0_llllll_param_4,
	.param .u64 _Z26MutualIntensExtract_KernelILi2ELb0ELb0ELb1ELi1EEvPfS0_S0_llllll_param_5,
	.param .u64 _Z26MutualIntensExtract_KernelILi2ELb0ELb0ELb1ELi1EEvPfS0_S0_llllll_param_6,
	.param .u64 _Z26MutualIntensExtract_KernelILi2ELb0ELb0ELb1ELi1EEvPfS0_S0_llllll_param_7,
	.param .u64 _Z26MutualIntensExtract_KernelILi2ELb0ELb0ELb1ELi1EEvPfS0_S0_llllll_param_8
)
{
	.reg .pred 	%p<16>;
	.reg .b32 	%r<37>;
	.reg .b32 	%f<23>;
	.reg .b64 	%rd<24>;

	ld.param.u64 	%rd5, [_Z26MutualIntensExtract_KernelILi2ELb0ELb0ELb1ELi1EEvPfS0_S0_llllll_param_2];
	ld.param.u64 	%rd6, [_Z26MutualIntensExtract_KernelILi2ELb0ELb0ELb1ELi1EEvPfS0_S0_llllll_param_3];
	ld.param.u64 	%rd7, [_Z26MutualIntensExtract_KernelILi2ELb0ELb0ELb1ELi1EEvPfS0_S0_llllll_param_4];
	ld.param.u64 	%rd8, [_Z26MutualIntensExtract_KernelILi2ELb0ELb0ELb1ELi1EEvPfS0_S0_llllll_param_5];
	mov.u32 	%r6, %ctaid.x;
	mov.u32 	%r7, %ntid.x;
	mov.u32 	%r1, %tid.x;
	mad.lo.s32 	%r2, %r6, %r7, %r1;
	mov.u32 	%r8, %ctaid.y;
	mov.u32 	%r9, %ntid.y;
	mov.u32 	%r10, %tid.y;
	mad.lo.s32 	%r3, %r8, %r9, %r10;
	cvt.s64.s32 	%rd9, %r2;
	setp.lt.s64 	%p1, %rd6, %rd9;
	@%p1 bra 	$L__BB12_7;
	cvt.u64.u32 	%rd1, %r3;
	shr.u64 	%rd10, %rd6, 63;
	add.s64 	%rd11, %rd6, %rd10;
	shr.s64 	%rd12, %rd11, 1;
	setp.lt.s64 	%p2, %rd12, %rd1;
	@%p2 bra 	$L__BB12_7;
	setp.ge.s32 	%p3, %r3, %r2;
	mov.u64 	%rd23, %rd1;
	mov.u32 	%r36, %r2;
	@%p3 bra 	$L__BB12_4;
	not.b32 	%r11, %r3;
	cvt.s64.s32 	%rd13, %r11;
	add.s64 	%rd23, %rd6, %rd13;
	add.s32 	%r36, %r2, %r11;
$L__BB12_4:
	setp.ge.s64 	%p4, %rd23, %rd8;
	@%p4 bra 	$L__BB12_7;
	sub.s64 	%rd14, %rd23, %rd7;
	mul.lo.s64 	%rd15, %rd6, %rd14;
	cvta.to.global.u64 	%rd16, %rd5;
	shl.b64 	%rd17, %rd15, 3;
	add.s64 	%rd18, %rd16, %rd17;
	mul.wide.s32 	%rd19, %r36, 8;
	add.s64 	%rd4, %rd18, %rd19;
	// begin inline asm
	activemask.b32 %r12;
	// end inline asm
	cvt.u64.u32 	%rd20, %r2;
	shl.b64 	%rd21, %rd20, 32;
	or.b64  	%rd22, %rd21, %rd1;
	match.any.sync.b64 	%r13, %rd22, %r12;
	brev.b32 	%r14, %r13;
	bfind.shiftamt.u32 	%r15, %r14;
	mov.b32 	%r16, 0;
	shfl.sync.down.b32	%r17|%p5, %r16, 16, 31, %r13;
	mov.b32 	%f3, %r17;
	add.f32 	%f4, %f3, 0f00000000;
	shfl.sync.down.b32	%r18|%p6, %r16, 16, 31, %r13;
	mov.b32 	%f5, %r18;
	add.f32 	%f6, %f5, 0f00000000;
	mov.b32 	%r19, %f4;
	shfl.sync.down.b32	%r20|%p7, %r19, 8, 31, %r13;
	mov.b32 	%f7, %r20;
	add.f32 	%f8, %f4, %f7;
	mov.b32 	%r21, %f6;
	shfl.sync.down.b32	%r22|%p8, %r21, 8, 31, %r13;
	mov.b32 	%f9, %r22;
	add.f32 	%f10, %f6, %f9;
	mov.b32 	%r23, %f8;
	shfl.sync.down.b32	%r24|%p9, %r23, 4, 31, %r13;
	mov.b32 	%f11, %r24;
	add.f32 	%f12, %f8, %f11;
	mov.b32 	%r25, %f10;
	shfl.sync.down.b32	%r26|%p10, %r25, 4, 31, %r13;
	mov.b32 	%f13, %r26;
	add.f32 	%f14, %f10, %f13;
	mov.b32 	%r27, %f12;
	shfl.sync.down.b32	%r28|%p11, %r27, 2, 31, %r13;
	mov.b32 	%f15, %r28;
	add.f32 	%f16, %f12, %f15;
	mov.b32 	%r29, %f14;
	shfl.sync.down.b32	%r30|%p12, %r29, 2, 31, %r13;
	mov.b32 	%f17, %r30;
	add.f32 	%f18, %f14, %f17;
	mov.b32 	%r31, %f16;
	shfl.sync.down.b32	%r32|%p13, %r31, 1, 31, %r13;
	mov.b32 	%f19, %r32;
	add.f32 	%f1, %f16, %f19;
	mov.b32 	%r33, %f18;
	shfl.sync.down.b32	%r34|%p14, %r33, 1, 31, %r13;
	mov.b32 	%f20, %r34;
	add.f32 	%f2, %f18, %f20;
	and.b32  	%r35, %r1, 31;
	setp.ne.s32 	%p15, %r35, %r15;
	@%p15 bra 	$L__BB12_7;
	atom.global.add.f32 	%f21, [%rd4], %f1;
	atom.global.add.f32 	%f22, [%rd4+4], %f2;
$L__BB12_7:
	ret;

}
	// .globl	_Z26MutualIntensExtract_KernelILi3ELb1ELb1ELb1ELi1EEvPfS0_S0_llllll
.visible .entry _Z26MutualIntensExtract_KernelILi3ELb1ELb1ELb1ELi1EEvPfS0_S0_llllll(
	.param .u64 .ptr .align 1 _Z26MutualIntensExtract_KernelILi3ELb1ELb1ELb1ELi1EEvPfS0_S0_llllll_param_0,
	.param .u64 .ptr .align 1 _Z26MutualIntensExtract_KernelILi3ELb1ELb1ELb1ELi1EEvPfS0_S0_llllll_param_1,
	.param .u64 .ptr .align 1 _Z26MutualIntensExtract_KernelILi3ELb1ELb1ELb1ELi1EEvPfS0_S0_llllll_param_2,
	.param .u64 _Z26MutualIntensExtract_KernelILi3ELb1ELb1ELb1ELi1EEvPfS0_S0_llllll_param_3,
	.param .u64 _Z26MutualIntensExtract_KernelILi3ELb1ELb1ELb1ELi1EEvPfS0_S0_llllll_param_4,
	.param .u64 _Z26MutualIntensExtract_KernelILi3ELb1ELb1ELb1ELi1EEvPfS0_S0_llllll_param_5,
	.param .u64 _Z26MutualIntensExtract_KernelILi3ELb1ELb1ELb1ELi1EEvPfS0_S0_llllll_param_6,
	.param .u64 _Z26MutualIntensExtract_KernelILi3ELb1ELb1ELb1ELi1EEvPfS0_S0_llllll_param_7,
	.param .u64 _Z26MutualIntensExtract_KernelILi3ELb1ELb1ELb1ELi1EEvPfS0_S0_llllll_param_8
)
{
	.reg .pred 	%p<17>;
	.reg .b32 	%r<45>;
	.reg .b32 	%f<42>;
	.reg .b64 	%rd<53>;

	ld.param.u64 	%rd11, [_Z26MutualIntensExtract_KernelILi3ELb1ELb1ELb1ELi1EEvPfS0_S0_llllll_param_0];
	ld.param.u64 	%rd12, [_Z26MutualIntensExtract_KernelILi3ELb1ELb1ELb1ELi1EEvPfS0_S0_llllll_param_1];
	ld.param.u64 	%rd13, [_Z26MutualIntensExtract_KernelILi3ELb1ELb1ELb1ELi1EEvPfS0_S0_llllll_param_2];
	ld.param.u64 	%rd14, [_Z26MutualIntensExtract_KernelILi3ELb1ELb1ELb1ELi1EEvPfS0_S0_llllll_param_3];
	ld.param.u64 	%rd15, [_Z26MutualIntensExtract_KernelILi3ELb1ELb1ELb1ELi1EEvPfS0_S0_llllll_param_4];
	ld.param.u64 	%rd16, [_Z26MutualIntensExtract_KernelILi3ELb1ELb1ELb1ELi1EEvPfS0_S0_llllll_param_5];
	ld.param.u64 	%rd17, [_Z26MutualIntensExtract_KernelILi3ELb1ELb1ELb1ELi1EEvPfS0_S0_llllll_param_6];
	ld.param.u64 	%rd18, [_Z26MutualIntensExtract_KernelILi3ELb1ELb1ELb1ELi1EEvPfS0_S0_llllll_param_7];
	ld.param.u64 	%rd19, [_Z26MutualIntensExtract_KernelILi3ELb1ELb1ELb1ELi1EEvPfS0_S0_llllll_param_8];
	mov.u32 	%r6, %ctaid.x;
	mov.u32 	%r7, %ntid.x;
	mov.u32 	%r1, %tid.x;
	mad.lo.s32 	%r2, %r6, %r7, %r1;
	mov.u32 	%r8, %ctaid.y;
	mov.u32 	%r9, %ntid.y;
	mov.u32 	%r10, %tid.y;
	mad.lo.s32 	%r3, %r8, %r9, %r10;
	mov.u32 	%r11, %ctaid.z;
	mov.u32 	%r12, %ntid.z;
	mov.u32 	%r13, %tid.z;
	mad.lo.s32 	%r14, %r11, %r12, %r13;
	cvt.u64.u32 	%rd20, %r14;
	add.s64 	%rd1, %rd18, %rd20;
	or.b64  	%rd21, %rd1, %rd19;
	and.b64  	%rd22, %rd21, -4294967296;
	setp.ne.s64 	%p1, %rd22, 0;
	@%p1 bra 	$L__BB13_2;
	cvt.u32.u64 	%r15, %rd19;
	cvt.u32.u64 	%r16, %rd1;
	rem.u32 	%r17, %r16, %r15;
	cvt.u64.u32 	%rd51, %r17;
	bra.uni 	$L__BB13_3;
$L__BB13_2:
	rem.s64 	%rd51, %rd1, %rd19;
$L__BB13_3:
	cvt.s64.s32 	%rd23, %r2;
	setp.lt.s64 	%p2, %rd14, %rd23;
	@%p2 bra 	$L__BB13_10;
	cvt.u64.u32 	%rd5, %r3;
	shr.u64 	%rd24, %rd14, 63;
	add.s64 	%rd25, %rd14, %rd24;
	shr.s64 	%rd26, %rd25, 1;
	setp.lt.s64 	%p3, %rd26, %rd5;
	@%p3 bra 	$L__BB13_10;
	sub.s64 	%rd27, %rd51, %rd18;
	mul.lo.s64 	%rd28, %rd14, %rd27;
	shl.b64 	%rd29, %rd28, 3;
	cvta.to.global.u64 	%rd30, %rd11;
	add.s64 	%rd6, %rd30, %rd29;
	cvta.to.global.u64 	%rd31, %rd12;
	add.s64 	%rd7, %rd31, %rd29;
	setp.ge.s32 	%p4, %r3, %r2;
	mov.u64 	%rd52, %rd5;
	mov.u32 	%r44, %r2;
	@%p4 bra 	$L__BB13_7;
	not.b32 	%r18, %r3;
	cvt.s64.s32 	%rd32, %r18;
	add.s64 	%rd52, %rd14, %rd32;
	add.s32 	%r44, %r2, %r18;
$L__BB13_7:
	setp.ge.s64 	%p5, %rd52, %rd16;
	@%p5 bra 	$L__BB13_10;
	cvt.s64.s32 	%rd33, %r44;
	sub.s64 	%rd34, %rd52, %rd15;
	mul.lo.s64 	%rd35, %rd14, %rd34;
	cvta.to.global.u64 	%rd36, %rd13;
	shl.b64 	%rd37, %rd35, 3;
	add.s64 	%rd38, %rd36, %rd37;
	mul.wide.s32 	%rd39, %r44, 8;
	add.s64 	%rd10, %rd38, %rd39;
	mul.lo.s64 	%rd40, %rd17, %rd33;
	mul.lo.s64 	%rd41, %rd34, %rd17;
	shl.b64 	%rd42, %rd40, 2;
	add.s64 	%rd43, %rd6, %rd42;
	add.s64 	%rd44, %rd7, %rd42;
	shl.b64 	%rd45, %rd41, 2;
	add.s64 	%rd46, %rd6, %rd45;
	add.s64 	%rd47, %rd7, %rd45;
	ld.global.f32 	%f3, [%rd43];
	ld.global.f32 	%f4, [%rd43+4];
	ld.global.f32 	%f5, [%rd46];
	ld.global.f32 	%f6, [%rd46+4];
	ld.global.f32 	%f7, [%rd44];
	ld.global.f32 	%f8, [%rd44+4];
	ld.global.f32 	%f9, [%rd47];
	ld.global.f32 	%f10, [%rd47+4];
	sub.f32 	%f11, %f3, %f7;
	sub.f32 	%f12, %f4, %f8;
	sub.f32 	%f13, %f5, %f9;
	sub.f32 	%f14, %f6, %f10;
	mul.f32 	%f15, %f12, %f14;
	fma.rn.f32 	%f16, %f11, %f13, %f15;
	mul.f32 	%f17, %f12, %f13;
	mul.f32 	%f18, %f11, %f14;
	sub.f32 	%f19, %f17, %f18;
	// begin inline asm
	activemask.b32 %r19;
	// end inline asm
	cvt.u64.u32 	%rd48, %r2;
	shl.b64 	%rd49, %rd48, 32;
	or.b64  	%rd50, %rd49, %rd5;
	match.any.sync.b64 	%r20, %rd50, %r19;
	brev.b32 	%r21, %r20;
	bfind.shiftamt.u32 	%r22, %r21;
	mul.f32 	%f20, %f19, 0f3F000000;
	mul.f32 	%f21, %f16, 0f3F000000;
	mov.b32 	%r23, %f21;
	shfl.sync.down.b32	%r24|%p6, %r23, 16, 31, %r20;
	mov.b32 	%f22, %r24;
	add.f32 	%f23, %f21, %f22;
	mov.b32 	%r25, %f20;
	shfl.sync.down.b32	%r26|%p7, %r25, 16, 31, %r20;
	mov.b32 	%f24, %r26;
	add.f32 	%f25, %f20, %f24;
	mov.b32 	%r27, %f23;
	shfl.sync.down.b32	%r28|%p8, %r27, 8, 31, %r20;
	mov.b32 	%f26, %r28;
	add.f32 	%f27, %f23, %f26;
	mov.b32 	%r29, %f25;
	shfl.sync.down.b32	%r30|%p9, %r29, 8, 31, %r20;
	mov.b32 	%f28, %r30;
	add.f32 	%f29, %f25, %f28;
	mov.b32 	%r31, %f27;
	shfl.sync.down.b32	%r32|%p10, %r31, 4, 31, %r20;
	mov.b32 	%f30, %r32;
	add.f32 	%f31, %f27, %f30;
	mov.b32 	%r33, %f29;
	shfl.sync.down.b32	%r34|%p11, %r33, 4, 31, %r20;
	mov.b32 	%f32, %r34;
	add.f32 	%f33, %f29, %f32;
	mov.b32 	%r35, %f31;
	shfl.sync.down.b32	%r36|%p12, %r35, 2, 31, %r20;
	mov.b32 	%f34, %r36;
	add.f32 	%f35, %f31, %f34;
	mov.b32 	%r37, %f33;
	shfl.sync.down.b32	%r38|%p13, %r37, 2, 31, %r20;
	mov.b32 	%f36, %r38;
	add.f32 	%f37, %f33, %f36;
	mov.b32 	%r39, %f35;
	shfl.sync.down.b32	%r40|%p14, %r39, 1, 31, %r20;
	mov.b32 	%f38, %r40;
	add.f32 	%f1, %f35, %f38;
	mov.b32 	%r41, %f37;
	shfl.sync.down.b32	%r42|%p15, %r41, 1, 31, %r20;
	mov.b32 	%f39, %r42;
	add.f32 	%f2, %f37, %f39;
	and.b32  	%r43, %r1, 31;
	setp.ne.s32 	%p16, %r43, %r22;
	@%p16 bra 	$L__BB13_10;
	atom.global.add.f32 	%f40, [%rd10], %f1;
	atom.global.add.f32 	%f41, [%rd10+4], %f2;
$L__BB13_10:
	ret;

}
	// .globl	_Z26MutualIntensExtract_KernelILi3ELb1ELb0ELb1ELi1EEvPfS0_S0_llllll
.visible .entry _Z26MutualIntensExtract_KernelILi3ELb1ELb0ELb1ELi1EEvPfS0_S0_llllll(
	.param .u64 .ptr .align 1 _Z26MutualIntensExtract_KernelILi3ELb1ELb0ELb1ELi1EEvPfS0_S0_llllll_param_0,
	.param .u64 .ptr .align 1 _Z26MutualIntensExtract_KernelILi3ELb1ELb0ELb1ELi1EEvPfS0_S0_llllll_param_1,
	.param .u64 .ptr .align 1 _Z26MutualIntensExtract_KernelILi3ELb1ELb0ELb1ELi1EEvPfS0_S0_llllll_param_2,
	.param .u64 _Z26MutualIntensExtract_KernelILi3ELb1ELb0ELb1ELi1EEvPfS0_S0_llllll_param_3,
	.param .u64 _Z26MutualIntensExtract_KernelILi3ELb1ELb0ELb1ELi1EEvPfS0_S0_llllll_param_4,
	.param .u64 _Z26MutualIntensExtract_KernelILi3ELb1ELb0ELb1ELi1EEvPfS0_S0_llllll_param_5,
	.param .u64 _Z26MutualIntensExtract_KernelILi3ELb1ELb0ELb1ELi1EEvPfS0_S0_llllll_param_6,
	.param .u64 _Z26MutualIntensExtract_KernelILi3ELb1ELb0ELb1ELi1EEvPfS0_S0_llllll_param_7,
	.param .u64 _Z26MutualIntensExtract_KernelILi3ELb1ELb0ELb1ELi1EEvPfS0_S0_llllll_param_8
)
{
	.reg .pred 	%p<17>;
	.reg .b32 	%r<45>;
	.reg .b32 	%f<34>;
	.reg .b64 	%rd<48>;

	ld.param.u64 	%rd10, [_Z26MutualIntensExtract_KernelILi3ELb1ELb0ELb1ELi1EEvPfS0_S0_llllll_param_0];
	ld.param.u64 	%rd11, [_Z26MutualIntensExtract_KernelILi3ELb1ELb0ELb1ELi1EEvPfS0_S0_llllll_param_2];
	ld.param.u64 	%rd12, [_Z26MutualIntensExtract_KernelILi3ELb1ELb0ELb1ELi1EEvPfS0_S0_llllll_param_3];
	ld.param.u64 	%rd13, [_Z26MutualIntensExtract_KernelILi3ELb1ELb0ELb1ELi1EEvPfS0_S0_llllll_param_4];
	ld.param.u64 	%rd14, [_Z26MutualIntensExtract_KernelILi3ELb1ELb0ELb1ELi1EEvPfS0_S0_llllll_param_5];
	ld.param.u64 	%rd15, [_Z26MutualIntensExtract_KernelILi3ELb1ELb0ELb1ELi1EEvPfS0_S0_llllll_param_6];
	ld.param.u64 	%rd16, [_Z26MutualIntensExtract_KernelILi3ELb1ELb0ELb1ELi1EEvPfS0_S0_llllll_param_7];
	ld.param.u64 	%rd17, [_Z26MutualIntensExtract_KernelILi3ELb1ELb0ELb1ELi1EEvPfS0_S0_llllll_param_8];
	mov.u32 	%r6, %ctaid.x;
	mov.u32 	%r7, %ntid.x;
	mov.u32 	%r1, %tid.x;
	mad.lo.s32 	%r2, %r6, %r7, %r1;
	mov.u32 	%r8, %ctaid.y;
	mov.u32 	%r9, %ntid.y;
	mov.u32 	%r10, %tid.y;
	mad.lo.s32 	%r3, %r8, %r9, %r10;
	mov.u32 	%r11, %ctaid.z;
	mov.u32 	%r12, %ntid.z;
	mov.u32 	%r13, %tid.z;
	mad.lo.s32 	%r14, %r11, %r12, %r13;
	cvt.u64.u32 	%rd18, %r14;
	add.s64 	%rd1, %rd16, %rd18;
	or.b64  	%rd19, %rd1, %rd17;
	and.b64  	%rd20, %rd19, -4294967296;
	setp.ne.s64 	%p1, %rd20, 0;
	@%p1 bra 	$L__BB14_2;
	cvt.u32.u64 	%r15, %rd17;
	cvt.u32.u64 	%r16, %rd1;
	rem.u32 	%r17, %r16, %r15;
	cvt.u64.u32 	%rd46, %r17;
	bra.uni 	$L__BB14_3;
$L__BB14_2:
	rem.s64 	%rd46, %rd1, %rd17;
$L__BB14_3:
	cvt.s64.s32 	%rd21, %r2;
	setp.lt.s64 	%p2, %rd12, %rd21;
	@%p2 bra 	$L__BB14_10;
	cvt.u64.u32 	%rd5, %r3;
	shr.u64 	%rd22, %rd12, 63;
	add.s64 	%rd23, %rd12, %rd22;
	shr.s64 	%rd24, %rd23, 1;
	setp.lt.s64 	%p3, %rd24, %rd5;
	@%p3 bra 	$L__BB14_10;
	sub.s64 	%rd25, %rd46, %rd16;
	mul.lo.s64 	%rd26, %rd12, %rd25;
	shl.b64 	%rd27, %rd26, 3;
	cvta.to.global.u64 	%rd28, %rd10;
	add.s64 	%rd6, %rd28, %rd27;
	setp.ge.s32 	%p4, %r3, %r2;
	mov.u64 	%rd47, %rd5;
	mov.u32 	%r44, %r2;
	@%p4 bra 	$L__BB14_7;
	not.b32 	%r18, %r3;
	cvt.s64.s32 	%rd29, %r18;
	add.s64 	%rd47, %rd12, %rd29;
	add.s32 	%r44, %r2, %r18;
$L__BB14_7:
	setp.ge.s64 	%p5, %rd47, %rd14;
	@%p5 bra 	$L__BB14_10;
	cvt.s64.s32 	%rd30, %r44;
	sub.s64 	%rd31, %rd47, %rd13;
	mul.lo.s64 	%rd32, %rd12, %rd31;
	cvta.to.global.u64 	%rd33, %rd11;
	shl.b64 	%rd34, %rd32, 3;
	add.s64 	%rd35, %rd33, %rd34;
	mul.wide.s32 	%rd36, %r44, 8;
	add.s64 	%rd9, %rd35, %rd36;
	mul.lo.s64 	%rd37, %rd15, %rd30;
	mul.lo.s64 	%rd38, %rd31, %rd15;
	shl.b64 	%rd39, %rd37, 2;
	add.s64 	%rd40, %rd6, %rd39;
	shl.b64 	%rd41, %rd38, 2;
	add.s64 	%rd42, %rd6, %rd41;
	ld.global.f32 	%f3, [%rd40];
	ld.global.f32 	%f4, [%rd40+4];
	ld.global.f32 	%f5, [%rd42];
	ld.global.f32 	%f6, [%rd42+4];
	mul.f32 	%f7, %f4, %f6;
	fma.rn.f32 	%f8, %f3, %f5, %f7;
	mul.f32 	%f9, %f4, %f5;
	mul.f32 	%f10, %f3, %f6;
	sub.f32 	%f11, %f9, %f10;
	// begin inline asm
	activemask.b32 %r19;
	// end inline asm
	cvt.u64.u32 	%rd43, %r2;
	shl.b64 	%rd44, %rd43, 32;
	or.b64  	%rd45, %rd44, %rd5;
	match.any.sync.b64 	%r20, %rd45, %r19;
	brev.b32 	%r21, %r20;
	bfind.shiftamt.u32 	%r22, %r21;
	mul.f32 	%f12, %f11, 0f3F000000;
	mul.f32 	%f13, %f8, 0f3F000000;
	mov.b32 	%r23, %f13;
	shfl.sync.down.b32	%r24|%p6, %r23, 16, 31, %r20;
	mov.b32 	%f14, %r24;
	add.f32 	%f15, %f13, %f14;
	mov.b32 	%r25, %f12;
	shfl.sync.down.b32	%r26|%p7, %r25, 16, 31, %r20;
	mov.b32 	%f16, %r26;
	add.f32 	%f17, %f12, %f16;
	mov.b32 	%r27, %f15;
	shfl.sync.down.b32	%r28|%p8, %r27, 8, 31, %r20;
	mov.b32 	%f18, %r28;
	add.f32 	%f19, %f15, %f18;
	mov.b32 	%r29, %f17;
	shfl.sync.down.b32	%r30|%p9, %r29, 8, 31, %r20;
	mov.b32 	%f20, %r30;
	add.f32 	%f21, %f17, %f20;
	mov.b32 	%r31, %f19;
	shfl.sync.down.b32	%r32|%p10, %r31, 4, 31, %r20;
	mov.b32 	%f22, %r32;
	add.f32 	%f23, %f19, %f22;
	mov.b32 	%r33, %f21;
	shfl.sync.down.b32	%r34|%p11, %r33, 4, 31, %r20;
	mov.b32 	%f24, %r34;
	add.f32 	%f25, %f21, %f24;
	mov.b32 	%r35, %f23;
	shfl.sync.down.b32	%r36|%p12, %r35, 2, 31, %r20;
	mov.b32 	%f26, %r36;
	add.f32 	%f27, %f23, %f26;
	mov.b32 	%r37, %f25;
	shfl.sync.down.b32	%r38|%p13, %r37, 2, 31, %r20;
	mov.b32 	%f28, %r38;
	add.f32 	%f29, %f25, %f28;
	mov.b32 	%r39, %f27;
	shfl.sync.down.b32	%r40|%p14, %r39, 1, 31, %r20;
	mov.b32 	%f30, %r40;
	add.f32 	%f1, %f27, %f30;
	mov.b32 	%r41, %f29;
	shfl.sync.down.b32	%r42|%p15, %r41, 1, 31, %r20;
	mov.b32 	%f31, %r42;
	add.f32 	%f2, %f29, %f31;
	and.b32  	%r43, %r1, 31;
	setp.ne.s32 	%p16, %r43, %r22;
	@%p16 bra 	$L__BB14_10;
	atom.global.add.f32 	%f32, [%rd9], %f1;
	atom.global.add.f32 	%f33, [%rd9+4], %f2;
$L__BB14_10:
	ret;

}
	// .globl	_Z26MutualIntensExtract_KernelILi3ELb0ELb1ELb1ELi1EEvPfS0_S0_llllll
.visible .entry _Z26MutualIntensExtract_KernelILi3ELb0ELb1ELb1ELi1EEvPfS0_S0_llllll(
	.param .u64 .ptr .align 1 _Z26MutualIntensExtract_KernelILi3ELb0ELb1ELb1ELi1EEvPfS0_S0_llllll_param_0,
	.param .u64 .ptr .align 1 _Z26MutualIntensExtract_KernelILi3ELb0ELb1ELb1ELi1EEvPfS0_S0_llllll_param_1,
	.param .u64 .ptr .align 1 _Z26MutualIntensExtract_KernelILi3ELb0ELb1ELb1ELi1EEvPfS0_S0_llllll_param_2,
	.param .u64 _Z26MutualIntensExtract_KernelILi3ELb0ELb1ELb1ELi1EEvPfS0_S0_llllll_param_3,
	.param .u64 _Z26MutualIntensExtract_KernelILi3ELb0ELb1ELb1ELi1EEvPfS0_S0_llllll_param_4,
	.param .u64 _Z26MutualIntensExtract_KernelILi3ELb0ELb1ELb1ELi1EEvPfS0_S0_llllll_param_5,
	.param .u64 _Z26MutualIntensExtract_KernelILi3ELb0ELb1ELb1ELi1EEvPfS0_S0_llllll_param_6,
	.param .u64 _Z26MutualIntensExtract_KernelILi3ELb0ELb1ELb1ELi1EEvPfS0_S0_llllll_param_7,
	.param .u64 _Z26MutualIntensExtract_KernelILi3ELb0ELb1ELb1ELi1EEvPfS0_S0_llllll_param_8
)
{
	.reg .pred 	%p<17>;
	.reg .b32 	%r<45>;
	.reg .b32 	%f<39>;
	.reg .b64 	%rd<48>;

	ld.param.u64 	%rd10, [_Z26MutualIntensExtract_KernelILi3ELb0ELb1ELb1ELi1EEvPfS0_S0_llllll_param_1];
	ld.param.u64 	%rd11, [_Z26MutualIntensExtract_KernelILi3ELb0ELb1ELb1ELi1EEvPfS0_S0_llllll_param_2];
	ld.param.u64 	%rd12, [_Z26MutualIntensExtract_KernelILi3ELb0ELb1ELb1ELi1EEvPfS0_S0_llllll_param_3];
	ld.param.u64 	%rd13, [_Z26MutualIntensExtract_KernelILi3ELb0ELb1ELb1ELi1EEvPfS0_S0_llllll_param_4];
	ld.param.u64 	%rd14, [_Z26MutualIntensExtract_KernelILi3ELb0ELb1ELb1ELi1EEvPfS0_S0_llllll_param_5];
	ld.param.u64 	%rd15, [_Z26MutualIntensExtract_KernelILi3ELb0ELb1ELb1ELi1EEvPfS0_S0_llllll_param_6];
	ld.param.u64 	%rd16, [_Z26MutualIntensExtract_KernelILi3ELb0ELb1ELb1ELi1EEvPfS0_S0_llllll_param_7];
	ld.param.u64 	%rd17, [_Z26MutualIntensExtract_KernelILi3ELb0ELb1ELb1ELi1EEvPfS0_S0_llllll_param_8];
	mov.u32 	%r6, %ctaid.x;
	mov.u32 	%r7, %ntid.x;
	mov.u32 	%r1, %tid.x;
	mad.lo.s32 	%r2, %r6, %r7, %r1;
	mov.u32 	%r8, %ctaid.y;
	mov.u32 	%r9, %ntid.y;
	mov.u32 	%r10, %tid.y;
	mad.lo.s32 	%r3, %r8, %r9, %r10;
	mov.u32 	%r11, %ctaid.z;
	mov.u32 	%r12, %ntid.z;
	mov.u32 	%r13, %tid.z;
	mad.lo.s32 	%r14, %r11, %r12, %r13;
	cvt.u64.u32 	%rd18, %r14;
	add.s64 	%rd1, %rd16, %rd18;
	or.b64  	%rd19, %rd1, %rd17;
	and.b64  	%rd20, %rd19, -4294967296;
	setp.ne.s64 	%p1, %rd20, 0;
	@%p1 bra 	$L__BB15_2;
	cvt.u32.u64 	%r15, %rd17;
	cvt.u32.u64 	%r16, %rd1;
	rem.u32 	%r17, %r16, %r15;
	cvt.u64.u32 	%rd46, %r17;
	bra.uni 	$L__BB15_3;
$L__BB15_2:
	rem.s64 	%rd46, %rd1, %rd17;
$L__BB15_3:
	cvt.s64.s32 	%rd21, %r2;
	setp.lt.s64 	%p2, %rd12, %rd21;
	@%p2 bra 	$L__BB15_10;
	cvt.u64.u32 	%rd5, %r3;
	shr.u64 	%rd22, %rd12, 63;
	add.s64 	%rd23, %rd12, %rd22;
	shr.s64 	%rd24, %rd23, 1;
	setp.lt.s64 	%p3, %rd24, %rd5;
	@%p3 bra 	$L__BB15_10;
	sub.s64 	%rd25, %rd46, %rd16;
	mul.lo.s64 	%rd26, %rd12, %rd25;
	shl.b64 	%rd27, %rd26, 3;
	cvta.to.global.u64 	%rd28, %rd10;
	add.s64 	%rd6, %rd28, %rd27;
	setp.ge.s32 	%p4, %r3, %r2;
	mov.u64 	%rd47, %rd5;
	mov.u32 	%r44, %r2;
	@%p4 bra 	$L__BB15_7;
	not.b32 	%r18, %r3;
	cvt.s64.s32 	%rd29, %r18;
	add.s64 	%rd47, %rd12, %rd29;
	add.s32 	%r44, %r2, %r18;
$L__BB15_7:
	setp.ge.s64 	%p5, %rd47, %rd14;
	@%p5 bra 	$L__BB15_10;
	cvt.s64.s32 	%rd30, %r44;
	sub.s64 	%rd31, %rd47, %rd13;
	mul.lo.s64 	%rd32, %rd12, %rd31;
	cvta.to.global.u64 	%rd33, %rd11;
	shl.b64 	%rd34, %rd32, 3;
	add.s64 	%rd35, %rd33, %rd34;
	mul.wide.s32 	%rd36, %r44, 8;
	add.s64 	%rd9, %rd35, %rd36;
	mul.lo.s64 	%rd37, %rd15, %rd30;
	mul.lo.s64 	%rd38, %rd31, %rd15;
	shl.b64 	%rd39, %rd37, 2;
	add.s64 	%rd40, %rd6, %rd39;
	shl.b64 	%rd41, %rd38, 2;
	add.s64 	%rd42, %rd6, %rd41;
	ld.global.f32 	%f3, [%rd40];
	ld.global.f32 	%f4, [%rd40+4];
	ld.global.f32 	%f5, [%rd42];
	ld.global.f32 	%f6, [%rd42+4];
	mov.f32 	%f7, 0f00000000;
	sub.f32 	%f8, %f7, %f3;
	sub.f32 	%f9, %f7, %f4;
	sub.f32 	%f10, %f7, %f5;
	sub.f32 	%f11, %f7, %f6;
	mul.f32 	%f12, %f9, %f11;
	fma.rn.f32 	%f13, %f8, %f10, %f12;
	mul.f32 	%f14, %f9, %f10;
	mul.f32 	%f15, %f8, %f11;
	sub.f32 	%f16, %f14, %f15;
	// begin inline asm
	activemask.b32 %r19;
	// end inline asm
	cvt.u64.u32 	%rd43, %r2;
	shl.b64 	%rd44, %rd43, 32;
	or.b64  	%rd45, %rd44, %rd5;
	match.any.sync.b64 	%r20, %rd45, %r19;
	brev.b32 	%r21, %r20;
	bfind.shiftamt.u32 	%r22, %r21;
	mul.f32 	%f17, %f16, 0f3F000000;
	mul.f32 	%f18, %f13, 0f3F000000;
	mov.b32 	%r23, %f18;
	shfl.sync.down.b32	%r24|%p6, %r23, 16, 31, %r20;
	mov.b32 	%f19, %r24;
	add.f32 	%f20, %f18, %f19;
	mov.b32 	%r25, %f17;
	shfl.sync.down.b32	%r26|%p7, %r25, 16, 31, %r20;
	mov.b32 	%f21, %r26;
	add.f32 	%f22, %f17, %f21;
	mov.b32 	%r27, %f20;
	shfl.sync.down.b32	%r28|%p8, %r27, 8, 31, %r20;
	mov.b32 	%f23, %r28;
	add.f32 	%f24, %f20, %f23;
	mov.b32 	%r29, %f22;
	shfl.sync.down.b32	%r30|%p9, %r29, 8, 31, %r20;
	mov.b32 	%f25, %r30;
	add.f32 	%f26, %f22, %f25;
	mov.b32 	%r31, %f24;
	shfl.sync.down.b32	%r32|%p10, %r31, 4, 31, %r20;
	mov.b32 	%f27, %r32;
	add.f32 	%f28, %f24, %f27;
	mov.b32 	%r33, %f26;
	shfl.sync.down.b32	%r34|%p11, %r33, 4, 31, %r20;
	mov.b32 	%f29, %r34;
	add.f32 	%f30, %f26, %f29;
	mov.b32 	%r35, %f28;
	shfl.sync.down.b32	%r36|%p12, %r35, 2, 31, %r20;
	mov.b32 	%f31, %r36;
	add.f32 	%f32, %f28, %f31;
	mov.b32 	%r37, %f30;
	shfl.sync.down.b32	%r38|%p13, %r37, 2, 31, %r20;
	mov.b32 	%f33, %r38;
	add.f32 	%f34, %f30, %f33;
	mov.b32 	%r39, %f32;
	shfl.sync.down.b32	%r40|%p14, %r39, 1, 31, %r20;
	mov.b32 	%f35, %r40;
	add.f32 	%f1, %f32, %f35;
	mov.b32 	%r41, %f34;
	shfl.sync.down.b32	%r42|%p15, %r41, 1, 31, %r20;
	mov.b32 	%f36, %r42;
	add.f32 	%f2, %f34, %f36;
	and.b32  	%r43, %r1, 31;
	setp.ne.s32 	%p16, %r43, %r22;
	@%p16 bra 	$L__BB15_10;
	atom.global.add.f32 	%f37, [%rd9], %f1;
	atom.global.add.f32 	%f38, [%rd9+4], %f2;
$L__BB15_10:
	ret;

}
	// .globl	_Z26MutualIntensExtract_KernelILi3ELb0ELb0ELb1ELi1EEvPfS0_S0_llllll
.visible .entry _Z26MutualIntensExtract_KernelILi3ELb0ELb0ELb1ELi1EEvPfS0_S0_llllll(
	.param .u64 .ptr .align 1 _Z26MutualIntensExtract_KernelILi3ELb0ELb0ELb1ELi1EEvPfS0_S0_llllll_param_0,
	.param .u64 .ptr .align 1 _Z26MutualIntensExtract_KernelILi3ELb0ELb0ELb1ELi1EEvPfS0_S0_llllll_param_1,
	.param .u64 .ptr .align 1 _Z26MutualIntensExtract_KernelILi3ELb0ELb0ELb1ELi1EEvPfS0_S0_llllll_param_2,
	.param .u64 _Z26MutualIntensExtract_KernelILi3ELb0ELb0ELb1ELi1EEvPfS0_S0_llllll_param_3,
	.param .u64 _Z26MutualIntensExtract_KernelILi3ELb0ELb0ELb1ELi1EEvPfS0_S0_llllll_param_4,
	.param .u64 _Z26MutualIntensExtract_KernelILi3ELb0ELb0ELb1ELi1EEvPfS0_S0_llllll_param_5,
	.param .u64 _Z26MutualIntensExtract_KernelILi3ELb0ELb0ELb1ELi1EEvPfS0_S0_llllll_param_6,
	.param .u64 _Z26MutualIntensExtract_KernelILi3ELb0ELb0ELb1ELi1EEvPfS0_S0_llllll_param_7,
	.param .u64 _Z26MutualIntensExtract_KernelILi3ELb0ELb0ELb1ELi1EEvPfS0_S0_llllll_param_8
)
{
	.reg .pred 	%p<16>;
	.reg .b32 	%r<37>;
	.reg .b32 	%f<23>;
	.reg .b64 	%rd<24>;

	ld.param.u64 	%rd5, [_Z26MutualIntensExtract_KernelILi3ELb0ELb0ELb1ELi1EEvPfS0_S0_llllll_param_2];
	ld.param.u64 	%rd6, [_Z26MutualIntensExtract_KernelILi3ELb0ELb0ELb1ELi1EEvPfS0_S0_llllll_param_3];
	ld.param.u64 	%rd7, [_Z26MutualIntensExtract_KernelILi3ELb0ELb0ELb1ELi1EEvPfS0_S0_llllll_param_4];
	ld.param.u64 	%rd8, [_Z26MutualIntensExtract_KernelILi3ELb0ELb0ELb1ELi1EEvPfS0_S0_llllll_param_5];
	mov.u32 	%r6, %ctaid.x;
	mov.u32 	%r7, %ntid.x;
	mov.u32 	%r1, %tid.x;
	mad.lo.s32 	%r2, %r6, %r7, %r1;
	mov.u32 	%r8, %ctaid.y;
	mov.u32 	%r9, %ntid.y;
	mov.u32 	%r10, %tid.y;
	mad.lo.s32 	%r3, %r8, %r9, %r10;
	cvt.s64.s32 	%rd9, %r2;
	setp.lt.s64 	%p1, %rd6, %rd9;
	@%p1 bra 	$L__BB16_7;
	cvt.u64.u32 	%rd1, %r3;
	shr.u64 	%rd10, %rd6, 63;
	add.s64 	%rd11, %rd6, %rd10;
	shr.s64 	%rd12, %rd11, 1;
	setp.lt.s64 	%p2, %rd12, %rd1;
	@%p2 bra 	$L__BB16_7;
	setp.ge.s32 	%p3, %r3, %r2;
	mov.u64 	%rd23, %rd1;
	mov.u32 	%r36, %r2;
	@%p3 bra 	$L__BB16_4;
	not.b32 	%r11, %r3;
	cvt.s64.s32 	%rd13, %r11;
	add.s64 	%rd23, %rd6, %rd13;
	add.s32 	%r36, %r2, %r11;
$L__BB16_4:
	setp.ge.s64 	%p4, %rd23, %rd8;
	@%p4 bra 	$L__BB16_7;
	sub.s64 	%rd14, %rd23, %rd7;
	mul.lo.s64 	%rd15, %rd6, %rd14;
	cvta.to.global.u64 	%rd16, %rd5;
	shl.b64 	%rd17, %rd15, 3;
	add.s64 	%rd18, %rd16, %rd17;
	mul.wide.s32 	%rd19, %r36, 8;
	add.s64 	%rd4, %rd18, %rd19;
	// begin inline asm
	activemask.b32 %r12;
	// end inline asm
	cvt.u64.u32 	%rd20, %r2;
	shl.b64 	%rd21, %rd20, 32;
	or.b64  	%rd22, %rd21, %rd1;
	match.any.sync.b64 	%r13, %rd22, %r12;
	brev.b32 	%r14, %r13;
	bfind.shiftamt.u32 	%r15, %r14;
	mov.b32 	%r16, 0;
	shfl.sync.down.b32	%r17|%p5, %r16, 16, 31, %r13;
	mov.b32 	%f3, %r17;
	add.f32 	%f4, %f3, 0f00000000;
	shfl.sync.down.b32	%r18|%p6, %r16, 16, 31, %r13;
	mov.b32 	%f5, %r18;
	add.f32 	%f6, %f5, 0f00000000;
	mov.b32 	%r19, %f4;
	shfl.sync.down.b32	%r20|%p7, %r19, 8, 31, %r13;
	mov.b32 	%f7, %r20;
	add.f32 	%f8, %f4, %f7;
	mov.b32 	%r21, %f6;
	shfl.sync.down.b32	%r22|%p8, %r21, 8, 31, %r13;
	mov.b32 	%f9, %r22;
	add.f32 	%f10, %f6, %f9;
	mov.b32 	%r23, %f8;
	shfl.sync.down.b32	%r24|%p9, %r23, 4, 31, %r13;
	mov.b32 	%f11, %r24;
	add.f32 	%f12, %f8, %f11;
	mov.b32 	%r25, %f10;
	shfl.sync.down.b32	%r26|%p10, %r25, 4, 31, %r13;
	mov.b32 	%f13, %r26;
	add.f32 	%f14, %f10, %f13;
	mov.b32 	%r27, %f12;
	shfl.sync.down.b32	%r28|%p11, %r27, 2, 31, %r13;
	mov.b32 	%f15, %r28;
	add.f32 	%f16, %f12, %f15;
	mov.b32 	%r29, %f14;
	shfl.sync.down.b32	%r30|%p12, %r29, 2, 31, %r13;
	mov.b32 	%f17, %r30;
	add.f32 	%f18, %f14, %f17;
	mov.b32 	%r31, %f16;
	shfl.sync.down.b32	%r32|%p13, %r31, 1, 31, %r13;
	mov.b32 	%f19, %r32;
	add.f32 	%f1, %f16, %f19;
	mov.b32 	%r33, %f18;
	shfl.sync.down.b32	%r34|%p14, %r33, 1, 31, %r13;
	mov.b32 	%f20, %r34;
	add.f32 	%f2, %f18, %f20;
	and.b32  	%r35, %r1, 31;
	setp.ne.s32 	%p15, %r35, %r15;
	@%p15 bra 	$L__BB16_7;
	atom.global.add.f32 	%f21, [%rd4], %f1;
	atom.global.add.f32 	%f22, [%rd4+4], %f2;
$L__BB16_7:
	ret;

}
	// .globl	_Z26MutualIntensExtract_KernelILi4ELb1ELb1ELb1ELi1EEvPfS0_S0_llllll
.visible .entry _Z26MutualIntensExtract_KernelILi4ELb1ELb1ELb1ELi1EEvPfS0_S0_llllll(
	.param .u64 .ptr .align 1 _Z26MutualIntensExtract_KernelILi4ELb1ELb1ELb1ELi1EEvPfS0_S0_llllll_param_0,
	.param .u64 .ptr .align 1 _Z26MutualIntensExtract_KernelILi4ELb1ELb1ELb1ELi1EEvPfS0_S0_llllll_param_1,
	.param .u64 .ptr .align 1 _Z26MutualIntensExtract_KernelILi4ELb1ELb1ELb1ELi1EEvPfS0_S0_llllll_param_2,
	.param .u64 _Z26MutualIntensExtract_KernelILi4ELb1ELb1ELb1ELi1EEvPfS0_S0_llllll_param_3,
	.param .u64 _Z26MutualIntensExtract_KernelILi4ELb1ELb1ELb1ELi1EEvPfS0_S0_llllll_param_4,
	.param .u64 _Z26MutualIntensExtract_KernelILi4ELb1ELb1ELb1ELi1EEvPfS0_S0_llllll_param_5,
	.param .u64 _Z26MutualIntensExtract_KernelILi4ELb1ELb1ELb1ELi1EEvPfS0_S0_llllll_param_6,
	.param .u64 _Z26MutualIntensExtract_KernelILi4ELb1ELb1ELb1ELi1EEvPfS0_S0_llllll_param_7,
	.param .u64 _Z26MutualIntensExtract_KernelILi4ELb1ELb1ELb1ELi1EEvPfS0_S0_llllll_param_8
)
{
	.reg .pred 	%p<17>;
	.reg .b32 	%r<45>;
	.reg .b32 	%f<42>;
	.reg .b64 	%rd<53>;

	ld.param.u64 	%rd11, [_Z26MutualIntensExtract_KernelILi4ELb1ELb1ELb1ELi1EEvPfS0_S0_llllll_param_0];
	ld.param.u64 	%rd12, [_Z26MutualIntensExtract_KernelILi4ELb1ELb1ELb1ELi1EEvPfS0_S0_llllll_param_1];
	ld.param.u64 	%rd13, [_Z26MutualIntensExtract_KernelILi4ELb1ELb1ELb1ELi1EEvPfS0_S0_llllll_param_2];
	ld.param.u64 	%rd14, [_Z26MutualIntensExtract_KernelILi4ELb1ELb1ELb1ELi1EEvPfS0_S0_llllll_param_3];
	ld.param.u64 	%rd15, [_Z26MutualIntensExtract_KernelILi4ELb1ELb1ELb1ELi1EEvPfS0_S0_llllll_param_4];
	ld.param.u64 	%rd16, [_Z26MutualIntensExtract_KernelILi4ELb1ELb1ELb1ELi1EEvPfS0_S0_llllll_param_5];
	ld.param.u64 	%rd17, [_Z26MutualIntensExtract_KernelILi4ELb1ELb1ELb1ELi1EEvPfS0_S0_llllll_param_6];
	ld.param.u64 	%rd18, [_Z26MutualIntensExtract_KernelILi4ELb1ELb1ELb1ELi1EEvPfS0_S0_llllll_param_7];
	ld.param.u64 	%rd19, [_Z26MutualIntensExtract_KernelILi4ELb1ELb1ELb1ELi1EEvPfS0_S0_llllll_param_8];
	mov.u32 	%r6, %ctaid.x;
	mov.u32 	%r7, %ntid.x;
	mov.u32 	%r1, %tid.x;
	mad.lo.s32 	%r2, %r6, %r7, %r1;
	mov.u32 	%r8, %ctaid.y;
	mov.u32 	%r9, %ntid.y;
	mov.u32 	%r10, %tid.y;
	mad.lo.s32 	%r3, %r8, %r9, %r10;
	mov.u32 	%r11, %ctaid.z;
	mov.u32 	%r12, %ntid.z;
	mov.u32 	%r13, %tid.z;
	mad.lo.s32 	%r14, %r11, %r12, %r13;
	cvt.u64.u32 	%rd20, %r14;
	add.s64 	%rd1, %rd18, %rd20;
	or.b64  	%rd21, %rd1, %rd19;
	and.b64  	%rd22, %rd21, -4294967296;
	setp.ne.s64 	%p1, %rd22, 0;
	@%p1 bra 	$L__BB17_2;
	cvt.u32.u64 	%r15, %rd19;
	cvt.u32.u64 	%r16, %rd1;
	rem.u32 	%r17, %r16, %r15;
	cvt.u64.u32 	%rd51, %r17;
	bra.uni 	$L__BB17_3;
$L__BB17_2:
	rem.s64 	%rd51, %rd1, %rd19;
$L__BB17_3:
	cvt.s64.s32 	%rd23, %r2;
	setp.lt.s64 	%p2, %rd14, %rd23;
	@%p2 bra 	$L__BB17_10;
	cvt.u64.u32 	%rd5, %r3;
	shr.u64 	%rd24, %rd14, 63;
	add.s64 	%rd25, %rd14, %rd24;
	shr.s64 	%rd26, %rd25, 1;
	setp.lt.s64 	%p3, %rd26, %rd5;
	@%p3 bra 	$L__BB17_10;
	sub.s64 	%rd27, %rd51, %rd18;
	mul.lo.s64 	%rd28, %rd14, %rd27;
	shl.b64 	%rd29, %rd28, 3;
	cvta.to.global.u64 	%rd30, %rd11;
	add.s64 	%rd6, %rd30, %rd29;
	cvta.to.global.u64 	%rd31, %rd12;
	add.s64 	%rd7, %rd31, %rd29;
	setp.ge.s32 	%p4, %r3, %r2;
	mov.u64 	%rd52, %rd5;
	mov.u32 	%r44, %r2;
	@%p4 bra 	$L__BB17_7;
	not.b32 	%r18, %r3;
	cvt.s64.s32 	%rd32, %r18;
	add.s64 	%rd52, %rd14, %rd32;
	add.s32 	%r44, %r2, %r18;
$L__BB17_7:
	setp.ge.s64 	%p5, %rd52, %rd16;
	@%p5 bra 	$L__BB17_10;
	cvt.s64.s32 	%rd33, %r44;
	sub.s64 	%rd34, %rd52, %rd15;
	mul.lo.s64 	%rd35, %rd14, %rd34;
	cvta.to.global.u64 	%rd36, %rd13;
	shl.b64 	%rd37, %rd35, 3;
	add.s64 	%rd38, %rd36, %rd37;
	mul.wide.s32 	%rd39, %r44, 8;
	add.s64 	%rd10, %rd38, %rd39;
	mul.lo.s64 	%rd40, %rd17, %rd33;
	mul.lo.s64 	%rd41, %rd34, %rd17;
	shl.b64 	%rd42, %rd40, 2;
	add.s64 	%rd43, %rd6, %rd42;
	add.s64 	%rd44, %rd7, %rd42;
	shl.b64 	%rd45, %rd41, 2;
	add.s64 	%rd46, %rd6, %rd45;
	add.s64 	%rd47, %rd7, %rd45;
	ld.global.f32 	%f3, [%rd43];
	ld.global.f32 	%f4, [%rd43+4];
	ld.global.f32 	%f5, [%rd46];
	ld.global.f32 	%f6, [%rd46+4];
	ld.global.f32 	%f7, [%rd44];
	ld.global.f32 	%f8, [%rd44+4];
	ld.global.f32 	%f9, [%rd47];
	ld.global.f32 	%f10, [%rd47+4];
	add.f32 	%f11, %f3, %f8;
	sub.f32 	%f12, %f4, %f7;
	add.f32 	%f13, %f5, %f10;
	sub.f32 	%f14, %f6, %f9;
	mul.f32 	%f15, %f11, %f13;
	fma.rn.f32 	%f16, %f12, %f14, %f15;
	mul.f32 	%f17, %f12, %f13;
	mul.f32 	%f18, %f11, %f14;
	sub.f32 	%f19, %f17, %f18;
	// begin inline asm
	activemask.b32 %r19;
	// end inline asm
	cvt.u64.u32 	%rd48, %r2;
	shl.b64 	%rd49, %rd48, 32;
	or.b64  	%rd50, %rd49, %rd5;
	match.any.sync.b64 	%r20, %rd50, %r19;
	brev.b32 	%r21, %r20;
	bfind.shiftamt.u32 	%r22, %r21;
	mul.f32 	%f20, %f19, 0f3F000000;
	mul.f32 	%f21, %f16, 0f3F000000;
	mov.b32 	%r23, %f21;
	shfl.sync.down.b32	%r24|%p6, %r23, 16, 31, %r20;
	mov.b32 	%f22, %r24;
	add.f32 	%f23, %f21, %f22;
	mov.b32 	%r25, %f20;
	shfl.sync.down.b32	%r26|%p7, %r25, 16, 31, %r20;
	mov.b32 	%f24, %r26;
	add.f32 	%f25, %f20, %f24;
	mov.b32 	%r27, %f23;
	shfl.sync.down.b32	%r28|%p8, %r27, 8, 31, %r20;
	mov.b32 	%f26, %r28;
	add.f32 	%f27, %f23, %f26;
	mov.b32 	%r29, %f25;
	shfl.sync.down.b32	%r30|%p9, %r29, 8, 31, %r20;
	mov.b32 	%f28, %r30;
	add.f32 	%f29, %f25, %f28;
	mov.b32 	%r31, %f27;
	shfl.sync.down.b32	%r32|%p10, %r31, 4, 31, %r20;
	mov.b32 	%f30, %r32;
	add.f32 	%f31, %f27, %f30;
	mov.b32 	%r33, %f29;
	shfl.sync.down.b32	%r34|%p11, %r33, 4, 31, %r20;
	mov.b32 	%f32, %r34;
	add.f32 	%f33, %f29, %f32;
	mov.b32 	%r35, %f31;
	shfl.sync.down.b32	%r36|%p12, %r35, 2, 31, %r20;
	mov.b32 	%f34, %r36;
	add.f32 	%f35, %f31, %f34;
	mov.b32 	%r37, %f33;
	shfl.sync.down.b32	%r38|%p13, %r37, 2, 31, %r20;
	mov.b32 	%f36, %r38;
	add.f32 	%f37, %f33, %f36;
	mov.b32 	%r39, %f35;
	shfl.sync.down.b32	%r40|%p14, %r39, 1, 31, %r20;
	mov.b32 	%f38, %r40;
	add.f32 	%f1, %f35, %f38;
	mov.b32 	%r41, %f37;
	shfl.sync.down.b32	%r42|%p15, %r41, 1, 31, %r20;
	mov.b32 	%f39, %r42;
	add.f32 	%f2, %f37, %f39;
	and.b32  	%r43, %r1, 31;
	setp.ne.s32 	%p16, %r43, %r22;
	@%p16 bra 	$L__BB17_10;
	atom.global.add.f32 	%f40, [%rd10], %f1;
	atom.global.add.f32 	%f41, [%rd10+4], %f2;
$L__BB17_10:
	ret;

}
	// .globl	_Z26MutualIntensExtract_KernelILi4ELb1ELb0ELb1ELi1EEvPfS0_S0_llllll
.visible .entry _Z26MutualIntensExtract_KernelILi4ELb1ELb0ELb1ELi1EEvPfS0_S0_llllll(
	.param .u64 .ptr .align 1 _Z26MutualIntensExtract_KernelILi4ELb1ELb0ELb1ELi1EEvPfS0_S0_llllll_param_0,
	.param .u64 .ptr .align 1 _Z26MutualIntensExtract_KernelILi4ELb1ELb0ELb1ELi1EEvPfS0_S0_llllll_param_1,
	.param .u64 .ptr .align 1 _Z26MutualIntensExtract_KernelILi4ELb1ELb0ELb1ELi1EEvPfS0_S0_llllll_param_2,
	.param .u64 _Z26MutualIntensExtract_KernelILi4ELb1ELb0ELb1ELi1EEvPfS0_S0_llllll_param_3,
	.param .u64 _Z26MutualIntensExtract_KernelILi4ELb1ELb0ELb1ELi1EEvPfS0_S0_llllll_param_4,
	.param .u64 _Z26MutualIntensExtract_KernelILi4ELb1ELb0ELb1ELi1EEvPfS0_S0_llllll_param_5,
	.param .u64 _Z26MutualIntensExtract_KernelILi4ELb1ELb0ELb1ELi1EEvPfS0_S0_llllll_param_6,
	.param .u64 _Z26MutualIntensExtract_KernelILi4ELb1ELb0ELb1ELi1EEvPfS0_S0_llllll_param_7,
	.param .u64 _Z26MutualIntensExtract_KernelILi4ELb1ELb0ELb1ELi1EEvPfS0_S0_llllll_param_8
)
{
	.reg .pred 	%p<17>;
	.reg .b32 	%r<45>;
	.reg .b32 	%f<36>;
	.reg .b64 	%rd<48>;

	ld.param.u64 	%rd10, [_Z26MutualIntensExtract_KernelILi4ELb1ELb0ELb1ELi1EEvPfS0_S0_llllll_param_0];
	ld.param.u64 	%rd11, [_Z26MutualIntensExtract_KernelILi4ELb1ELb0ELb1ELi1EEvPfS0_S0_llllll_param_2];
	ld.param.u64 	%rd12, [_Z26MutualIntensExtract_KernelILi4ELb1ELb0ELb1ELi1EEvPfS0_S0_llllll_param_3];
	ld.param.u64 	%rd13, [_Z26MutualIntensExtract_KernelILi4ELb1ELb0ELb1ELi1EEvPfS0_S0_llllll_param_4];
	ld.param.u64 	%rd14, [_Z26MutualIntensExtract_KernelILi4ELb1ELb0ELb1ELi1EEvPfS0_S0_llllll_param_5];
	ld.param.u64 	%rd15, [_Z26MutualIntensExtract_KernelILi4ELb1ELb0ELb1ELi1EEvPfS0_S0_llllll_param_6];
	ld.param.u64 	%rd16, [_Z26MutualIntensExtract_KernelILi4ELb1ELb0ELb1ELi1EEvPfS0_S0_llllll_param_7];
	ld.param.u64 	%rd17, [_Z26MutualIntensExtract_KernelILi4ELb1ELb0ELb1ELi1EEvPfS0_S0_llllll_param_8];
	mov.u32 	%r6, %ctaid.x;
	mov.u32 	%r7, %ntid.x;
	mov.u32 	%r1, %tid.x;
	mad.lo.s32 	%r2, %r6, %r7, %r1;
	mov.u32 	%r8, %ctaid.y;
	mov.u32 	%r9, %ntid.y;
	mov.u32 	%r10, %tid.y;
	mad.lo.s32 	%r3, %r8, %r9, %r10;
	mov.u32 	%r11, %ctaid.z;
	mov.u32 	%r12, %ntid.z;
	mov.u32 	%r13, %tid.z;
	mad.lo.s32 	%r14, %r11, %r12, %r13;
	cvt.u64.u32 	%rd18, %r14;
	add.s64 	%rd1, %rd16, %rd18;
	or.b64  	%rd19, %rd1, %rd17;
	and.b64  	%rd20, %rd19, -4294967296;
	setp.ne.s64 	%p1, %rd20, 0;
	@%p1 bra 	$L__BB18_2;
	cvt.u32.u64 	%r15, %rd17;
	cvt.u32.u64 	%r16, %rd1;
	rem.u32 	%r17, %r16, %r15;
	cvt.u64.u32 	%rd46, %r17;
	bra.uni 	$L__BB18_3;
$L__BB18_2:
	rem.s64 	%rd46, %rd1, %rd17;
$L__BB18_3:
	cvt.s64.s32 	%rd21, %r2;
	setp.lt.s64 	%p2, %rd12, %rd21;
	@%p2 bra 	$L__BB18_10;
	cvt.u64.u32 	%rd5, %r3;
	shr.u64 	%rd22, %rd12, 63;
	add.s64 	%rd23, %rd12, %rd22;
	shr.s64 	%rd24, %rd23, 1;
	setp.lt.s64 	%p3, %rd24, %rd5;
	@%p3 bra 	$L__BB18_10;
	sub.s64 	%rd25, %rd46, %rd16;
	mul.lo.s64 	%rd26, %rd12, %rd25;
	shl.b64 	%rd27, %rd26, 3;
	cvta.to.global.u64 	%rd28, %rd10;
	add.s64 	%rd6, %rd28, %rd27;
	setp.ge.s32 	%p4, %r3, %r2;
	mov.u64 	%rd47, %rd5;
	mov.u32 	%r44, %r2;
	@%p4 bra 	$L__BB18_7;
	not.b32 	%r18, %r3;
	cvt.s64.s32 	%rd29, %r18;
	add.s64 	%rd47, %rd12, %rd29;
	add.s32 	%r44, %r2, %r18;
$L__BB18_7:
	setp.ge.s64 	%p5, %rd47, %rd14;
	@%p5 bra 	$L__BB18_10;
	cvt.s64.s32 	%rd30, %r44;
	sub.s64 	%rd31, %rd47, %rd13;
	mul.lo.s64 	%rd32, %rd12, %rd31;
	cvta.to.global.u64 	%rd33, %rd11;
	shl.b64 	%rd34, %rd32, 3;
	add.s64 	%rd35, %rd33, %rd34;
	mul.wide.s32 	%rd36, %r44, 8;
	add.s64 	%rd9, %rd35, %rd36;
	mul.lo.s64 	%rd37, %rd15, %rd30;
	mul.lo.s64 	%rd38, %rd31, %rd15;
	shl.b64 	%rd39, %rd37, 2;
	add.s64 	%rd40, %rd6, %rd39;
	shl.b64 	%rd41, %rd38, 2;
	add.s64 	%rd42, %rd6, %rd41;
	ld.global.f32 	%f3, [%rd40];
	ld.global.f32 	%f4, [%rd40+4];
	ld.global.f32 	%f5, [%rd42];
	ld.global.f32 	%f6, [%rd42+4];
	add.f32 	%f7, %f3, 0f00000000;
	add.f32 	%f8, %f5, 0f00000000;
	mul.f32 	%f9, %f4, %f6;
	fma.rn.f32 	%f10, %f7, %f8, %f9;
	mul.f32 	%f11, %f4, %f8;
	mul.f32 	%f12, %f7, %f6;
	sub.f32 	%f13, %f11, %f12;
	// begin inline asm
	activemask.b32 %r19;
	// end inline asm
	cvt.u64.u32 	%rd43, %r2;
	shl.b64 	%rd44, %rd43, 32;
	or.b64  	%rd45, %rd44, %rd5;
	match.any.sync.b64 	%r20, %rd45, %r19;
	brev.b32 	%r21, %r20;
	bfind.shiftamt.u32 	%r22, %r21;
	mul.f32 	%f14, %f13, 0f3F000000;
	mul.f32 	%f15, %f10, 0f3F000000;
	mov.b32 	%r23, %f15;
	shfl.sync.down.b32	%r24|%p6, %r23, 16, 31, %r20;
	mov.b32 	%f16, %r24;
	add.f32 	%f17, %f15, %f16;
	mov.b32 	%r25, %f14;
	shfl.sync.down.b32	%r26|%p7, %r25, 16, 31, %r20;
	mov.b32 	%f18, %r26;
	add.f32 	%f19, %f14, %f18;
	mov.b32 	%r27, %f17;
	shfl.sync.down.b32	%r28|%p8, %r27, 8, 31, %r20;
	mov.b32 	%f20, %r28;
	add.f32 	%f21, %f17, %f20;
	mov.b32 	%r29, %f19;
	shfl.sync.down.b32	%r30|%p9, %r29, 8, 31, %r20;
	mov.b32 	%f22, %r30;
	add.f32 	%f23, %f19, %f22;
	mov.b32 	%r31, %f21;
	shfl.sync.down.b32	%r32|%p10, %r31, 4, 31, %r20;
	mov.b32 	%f24, %r32;
	add.f32 	%f25, %f21, %f24;
	mov.b32 	%r33, %f23;
	shfl.sync.down.b32	%r34|%p11, %r33, 4, 31, %r20;
	mov.b32 	%f26, %r34;
	add.f32 	%f27, %f23, %f26;
	mov.b32 	%r35, %f25;
	shfl.sync.down.b32	%r36|%p12, %r35, 2, 31, %r20;
	mov.b32 	%f28, %r36;
	add.f32 	%f29, %f25, %f28;
	mov.b32 	%r37, %f27;
	shfl.sync.down.b32	%r38|%p13, %r37, 2, 31, %r20;
	mov.b32 	%f30, %r38;
	add.f32 	%f31, %f27, %f30;
	mov.b32 	%r39, %f29;
	shfl.sync.down.b32	%r40|%p14, %r39, 1, 31, %r20;
	mov.b32 	%f32, %r40;
	add.f32 	%f1, %f29, %f32;
	mov.b32 	%r41, %f31;
	shfl.sync.down.b32	%r42|%p15, %r41, 1, 31, %r20;
	mov.b32 	%f33, %r42;
	add.f32 	%f2, %f31, %f33;
	and.b32  	%r43, %r1, 31;
	setp.ne.s32 	%p16, %r43, %r22;
	@%p16 bra 	$L__BB18_10;
	atom.global.add.f32 	%f34, [%rd9], %f1;
	atom.global.add.f32 	%f35, [%rd9+4], %f2;
$L__BB18_10:
	ret;

}
	// .globl	_Z26MutualIntensExtract_KernelILi4ELb0ELb1ELb1ELi1EEvPfS0_S0_llllll
.visible .entry _Z26MutualIntensExtract_KernelILi4ELb0ELb1ELb1ELi1EEvPfS0_S0_llllll(
	.param .u64 .ptr .align 1 _Z26MutualIntensExtract_KernelILi4ELb0ELb1ELb1ELi1EEvPfS0_S0_llllll_param_0,
	.param .u64 .ptr .align 1 _Z26MutualIntensExtract_KernelILi4ELb0ELb1ELb1ELi1EEvPfS0_S0_llllll_param_1,
	.param .u64 .ptr .align 1 _Z26MutualIntensExtract_KernelILi4ELb0ELb1ELb1ELi1EEvPfS0_S0_llllll_param_2,
	.param .u64 _Z26MutualIntensExtract_KernelILi4ELb0ELb1ELb1ELi1EEvPfS0_S0_llllll_param_3,
	.param .u64 _Z26MutualIntensExtract_KernelILi4ELb0ELb1ELb1ELi1EEvPfS0_S0_llllll_param_4,
	.param .u64 _Z26MutualIntensExtract_KernelILi4ELb0ELb1ELb1ELi1EEvPfS0_S0_llllll_param_5,
	.param .u64 _Z26MutualIntensExtract_KernelILi4ELb0ELb1ELb1ELi1EEvPfS0_S0_llllll_param_6,
	.param .u64 _Z26MutualIntensExtract_KernelILi4ELb0ELb1ELb1ELi1EEvPfS0_S0_llllll_param_7,
	.param .u64 _Z26MutualIntensExtract_KernelILi4ELb0ELb1ELb1ELi1EEvPfS0_S0_llllll_param_8
)
{
	.reg .pred 	%p<17>;
	.reg .b32 	%r<45>;
	.reg .b32 	%f<39>;
	.reg .b64 	%rd<48>;

	ld.param.u64 	%rd10, [_Z26MutualIntensExtract_KernelILi4ELb0ELb1ELb1ELi1EEvPfS0_S0_llllll_param_1];
	ld.param.u64 	%rd11, [_Z26MutualIntensExtract_KernelILi4ELb0ELb1ELb1ELi1EEvPfS0_S0_llllll_param_2];
	ld.param.u64 	%rd12, [_Z26MutualIntensExtract_KernelILi4ELb0ELb1ELb1ELi1EEvPfS0_S0_llllll_param_3];
	ld.param.u64 	%rd13, [_Z26MutualIntensExtract_KernelILi4ELb0ELb1ELb1ELi1EEvPfS0_S0_llllll_param_4];
	ld.param.u64 	%rd14, [_Z26MutualIntensExtract_KernelILi4ELb0ELb1ELb1ELi1EEvPfS0_S0_llllll_param_5];
	ld.param.u64 	%rd15, [_Z26MutualIntensExtract_KernelILi4ELb0ELb1ELb1ELi1EEvPfS0_S0_llllll_param_6];
	ld.param.u64 	%rd16, [_Z26MutualIntensExtract_KernelILi4ELb0ELb1ELb1ELi1EEvPfS0_S0_llllll_param_7];
	ld.param.u64 	%rd17, [_Z26MutualIntensExtract_KernelILi4ELb0ELb1ELb1ELi1EEvPfS0_S0_llllll_param_8];
	mov.u32 	%r6, %ctaid.x;
	mov.u32 	%r7, %ntid.x;
	mov.u32 	%r1, %tid.x;
	mad.lo.s32 	%r2, %r6, %r7, %r1;
	mov.u32 	%r8, %ctaid.y;
	mov.u32 	%r9, %ntid.y;
	mov.u32 	%r10, %tid.y;
	mad.lo.s32 	%r3, %r8, %r9, %r10;
	mov.u32 	%r11, %ctaid.z;
	mov.u32 	%r12, %ntid.z;
	mov.u32 	%r13, %tid.z;
	mad.lo.s32 	%r14, %r11, %r12, %r13;
	cvt.u64.u32 	%rd18, %r14;
	add.s64 	%rd1, %rd16, %rd18;
	or.b64  	%rd19, %rd1, %rd17;
	and.b64  	%rd20, %rd19, -4294967296;
	setp.ne.s64 	%p1, %rd20, 0;
	@%p1 bra 	$L__BB19_2;
	cvt.u32.u64 	%r15, %rd17;
	cvt.u32.u64 	%r16, %rd1;
	rem.u32 	%r17, %r16, %r15;
	cvt.u64.u32 	%rd46, %r17;
	bra.uni 	$L__BB19_3;
$L__BB19_2:
	rem.s64 	%rd46, %rd1, %rd17;
$L__BB19_3:
	cvt.s64.s32 	%rd21, %r2;
	setp.lt.s64 	%p2, %rd12, %rd21;
	@%p2 bra 	$L__BB19_10;
	cvt.u64.u32 	%rd5, %r3;
	shr.u64 	%rd22, %rd12, 63;
	add.s64 	%rd23, %rd12, %rd22;
	shr.s64 	%rd24, %rd23, 1;
	setp.lt.s64 	%p3, %rd24, %rd5;
	@%p3 bra 	$L__BB19_10;
	sub.s64 	%rd25, %rd46, %rd16;
	mul.lo.s64 	%rd26, %rd12, %rd25;
	shl.b64 	%rd27, %rd26, 3;
	cvta.to.global.u64 	%rd28, %rd10;
	add.s64 	%rd6, %rd28, %rd27;
	setp.ge.s32 	%p4, %r3, %r2;
	mov.u64 	%rd47, %rd5;
	mov.u32 	%r44, %r2;
	@%p4 bra 	$L__BB19_7;
	not.b32 	%r18, %r3;
	cvt.s64.s32 	%rd29, %r18;
	add.s64 	%rd47, %rd12, %rd29;
	add.s32 	%r44, %r2, %r18;
$L__BB19_7:
	setp.ge.s64 	%p5, %rd47, %rd14;
	@%p5 bra 	$L__BB19_10;
	cvt.s64.s32 	%rd30, %r44;
	sub.s64 	%rd31, %rd47, %rd13;
	mul.lo.s64 	%rd32, %rd12, %rd31;
	cvta.to.global.u64 	%rd33, %rd11;
	shl.b64 	%rd34, %rd32, 3;
	add.s64 	%rd35, %rd33, %rd34;
	mul.wide.s32 	%rd36, %r44, 8;
	add.s64 	%rd9, %rd35, %rd36;
	mul.lo.s64 	%rd37, %rd15, %rd30;
	mul.lo.s64 	%rd38, %rd31, %rd15;
	shl.b64 	%rd39, %rd37, 2;
	add.s64 	%rd40, %rd6, %rd39;
	shl.b64 	%rd41, %rd38, 2;
	add.s64 	%rd42, %rd6, %rd41;
	ld.global.f32 	%f3, [%rd40];
	ld.global.f32 	%f4, [%rd40+4];
	ld.global.f32 	%f5, [%rd42];
	ld.global.f32 	%f6, [%rd42+4];
	add.f32 	%f7, %f4, 0f00000000;
	mov.f32 	%f8, 0f00000000;
	sub.f32 	%f9, %f8, %f3;
	add.f32 	%f10, %f6, 0f00000000;
	sub.f32 	%f11, %f8, %f5;
	mul.f32 	%f12, %f7, %f10;
	fma.rn.f32 	%f13, %f9, %f11, %f12;
	mul.f32 	%f14, %f9, %f10;
	mul.f32 	%f15, %f7, %f11;
	sub.f32 	%f16, %f14, %f15;
	// begin inline asm
	activemask.b32 %r19;
	// end inline asm
	cvt.u64.u32 	%rd43, %r2;
	shl.b64 	%rd44, %rd43, 32;
	or.b64  	%rd45, %rd44, %rd5;
	match.any.sync.b64 	%r20, %rd45, %r19;
	brev.b32 	%r21, %r20;
	bfind.shiftamt.u32 	%r22, %r21;
	mul.f32 	%f17, %f16, 0f3F000000;
	mul.f32 	%f18, %f13, 0f3F000000;
	mov.b32 	%r23, %f18;
	shfl.sync.down.b32	%r24|%p6, %r23, 16, 31, %r20;
	mov.b32 	%f19, %r24;
	add.f32 	%f20, %f18, %f19;
	mov.b32 	%r25, %f17;
	shfl.sync.down.b32	%r26|%p7, %r25, 16, 31, %r20;
	mov.b32 	%f21, %r26;
	add.f32 	%f22, %f17, %f21;
	mov.b32 	%r27, %f20;
	shfl.sync.down.b32	%r28|%p8, %r27, 8, 31, %r20;
	mov.b32 	%f23, %r28;
	add.f32 	%f24, %f20, %f23;
	mov.b32 	%r29, %f22;
	shfl.sync.down.b32	%r30|%p9, %r29, 8, 31, %r20;
	mov.b32 	%f25, %r30;
	add.f32 	%f26, %f22, %f25;
	mov.b32 	%r31, %f24;
	shfl.sync.down.b32	%r32|%p10, %r31, 4, 31, %r20;
	mov.b32 	%f27, %r32;
	add.f32 	%f28, %f24, %f27;
	mov.b32 	%r33, %f26;
	shfl.sync.down.b32	%r34|%p11, %r33, 4, 31, %r20;
	mov.b32 	%f29, %r34;
	add.f32 	%f30, %f26, %f29;
	mov.b32 	%r35, %f28;
	shfl.sync.down.b32	%r36|%p12, %r35, 2, 31, %r20;
	mov.b32 	%f31, %r36;
	add.f32 	%f32, %f28, %f31;
	mov.b32 	%r37, %f30;
	shfl.sync.down.b32	%r38|%p13, %r37, 2, 31, %r20;
	mov.b32 	%f33, %r38;
	add.f32 	%f34, %f30, %f33;
	mov.b32 	%r39, %f32;
	shfl.sync.down.b32	%r40|%p14, %r39, 1, 31, %r20;
	mov.b32 	%f35, %r40;
	add.f32 	%f1, %f32, %f35;
	mov.b32 	%r41, %f34;
	shfl.sync.down.b32	%r42|%p15, %r41, 1, 31, %r20;
	mov.b32 	%f36, %r42;
	add.f32 	%f2, %f34, %f36;
	and.b32  	%r43, %r1, 31;
	setp.ne.s32 	%p16, %r43, %r22;
	@%p16 bra 	$L__BB19_10;
	atom.global.add.f32 	%f37, [%rd9], %f1;
	atom.global.add.f32 	%f38, [%rd9+4], %f2;
$L__BB19_10:
	ret;

}
	// .globl	_Z26MutualIntensExtract_KernelILi4ELb0ELb0ELb1ELi1EEvPfS0_S0_llllll
.visible .entry _Z26MutualIntensExtract_KernelILi4ELb0ELb0ELb1ELi1EEvPfS0_S0_llllll(
	.param .u64 .ptr .align 1 _Z26MutualIntensExtract_KernelILi4ELb0ELb0ELb1ELi1EEvPfS0_S0_llllll_param_0,
	.param .u64 .ptr .align 1 _Z26MutualIntensExtract_KernelILi4ELb0ELb0ELb1ELi1EEvPfS0_S0_llllll_param_1,
	.param .u64 .ptr .align 1 _Z26MutualIntensExtract_KernelILi4ELb0ELb0ELb1ELi1EEvPfS0_S0_llllll_param_2,
	.param .u64 _Z26MutualIntensExtract_KernelILi4ELb0ELb0ELb1ELi1EEvPfS0_S0_llllll_param_3,
	.param .u64 _Z26MutualIntensExtract_KernelILi4ELb0ELb0ELb1ELi1EEvPfS0_S0_llllll_param_4,
	.param .u64 _Z26MutualIntensExtract_KernelILi4ELb0ELb0ELb1ELi1EEvPfS0_S0_llllll_param_5,
	.param .u64 _Z26MutualIntensExtract_KernelILi4ELb0ELb0ELb1ELi1EEvPfS0_S0_llllll_param_6,
	.param .u64 _Z26MutualIntensExtract_KernelILi4ELb0ELb0ELb1ELi1EEvPfS0_S0_llllll_param_7,
	.param .u64 _Z26MutualIntensExtract_KernelILi4ELb0ELb0ELb1ELi1EEvPfS0_S0_llllll_param_8
)
{
	.reg .pred 	%p<16>;
	.reg .b32 	%r<37>;
	.reg .b32 	%f<23>;
	.reg .b64 	%rd<24>;

	ld.param.u64 	%rd5, [_Z26MutualIntensExtract_KernelILi4ELb0ELb0ELb1ELi1EEvPfS0_S0_llllll_param_2];
	ld.param.u64 	%rd6, [_Z26MutualIntensExtract_KernelILi4ELb0ELb0ELb1ELi1EEvPfS0_S0_llllll_param_3];
	ld.param.u64 	%rd7, [_Z26MutualIntensExtract_KernelILi4ELb0ELb0ELb1ELi1EEvPfS0_S0_llllll_param_4];
	ld.param.u64 	%rd8, [_Z26MutualIntensExtract_KernelILi4ELb0ELb0ELb1ELi1EEvPfS0_S0_llllll_param_5];
	mov.u32 	%r6, %ctaid.x;
	mov.u32 	%r7, %ntid.x;
	mov.u32 	%r1, %tid.x;
	mad.lo.s32 	%r2, %r6, %r7, %r1;
	mov.u32 	%r8, %ctaid.y;
	mov.u32 	%r9, %ntid.y;
	mov.u32 	%r10, %tid.y;
	mad.lo.s32 	%r3, %r8, %r9, %r10;
	cvt.s64.s32 	%rd9, %r2;
	setp.lt.s64 	%p1, %rd6, %rd9;
	@%p1 bra 	$L__BB20_7;
	cvt.u64.u32 	%rd1, %r3;
	shr.u64 	%rd10, %rd6, 63;
	add.s64 	%rd11, %rd6, %rd10;
	shr.s64 	%rd12, %rd11, 1;
	setp.lt.s64 	%p2, %rd12, %rd1;
	@%p2 bra 	$L__BB20_7;
	setp.ge.s32 	%p3, %r3, %r2;
	mov.u64 	%rd23, %rd1;
	mov.u32 	%r36, %r2;
	@%p3 bra 	$L__BB20_4;
	not.b32 	%r11, %r3;
	cvt.s64.s32 	%rd13, %r11;
	add.s64 	%rd23, %rd6, %rd13;
	add.s32 	%r36, %r2, %r11;
$L__BB20_4:
	setp.ge.s64 	%p4, %rd23, %rd8;
	@%p4 bra 	$L__BB20_7;
	sub.s64 	%rd14, %rd23, %rd7;
	mul.lo.s64 	%rd15, %rd6, %rd14;
	cvta.to.global.u64 	%rd16, %rd5;
	shl.b64 	%rd17, %rd15, 3;
	add.s64 	%rd18, %rd16, %rd17;
	mul.wide.s32 	%rd19, %r36, 8;
	add.s64 	%rd4, %rd18, %rd19;
	// begin inline asm
	activemask.b32 %r12;
	// end inline asm
	cvt.u64.u32 	%rd20, %r2;
	shl.b64 	%rd21, %rd20, 32;
	or.b64  	%rd22, %rd21, %rd1;
	match.any.sync.b64 	%r13, %rd22, %r12;
	brev.b32 	%r14, %r13;
	bfind.shiftamt.u32 	%r15, %r14;
	mov.b32 	%r16, 0;
	shfl.sync.down.b32	%r17|%p5, %r16, 16, 31, %r13;
	mov.b32 	%f3, %r17;
	add.f32 	%f4, %f3, 0f00000000;
	shfl.sync.down.b32	%r18|%p6, %r16, 16, 31, %r13;
	mov.b32 	%f5, %r18;
	add.f32 	%f6, %f5, 0f00000000;
	mov.b32 	%r19, %f4;
	shfl.sync.down.b32	%r20|%p7, %r19, 8, 31, %r13;
	mov.b32 	%f7, %r20;
	add.f32 	%f8, %f4, %f7;
	mov.b32 	%r21, %f6;
	shfl.sync.down.b32	%r22|%p8, %r21, 8, 31, %r13;
	mov.b32 	%f9, %r22;
	add.f32 	%f10, %f6, %f9;
	mov.b32 	%r23, %f8;
	shfl.sync.down.b32	%r24|%p9, %r23, 4, 31, %r13;
	mov.b32 	%f11, %r24;
	add.f32 	%f12, %f8, %f11;
	mov.b32 	%r25, %f10;
	shfl.sync.down.b32	%r26|%p10, %r25, 4, 31, %r13;
	mov.b32 	%f13, %r26;
	add.f32 	%f14, %f10, %f13;
	mov.b32 	%r27, %f12;
	shfl.sync.down.b32	%r28|%p11, %r27, 2, 31, %r13;
	mov.b32 	%f15, %r28;
	add.f32 	%f16, %f12, %f15;
	mov.b32 	%r29, %f14;
	shfl.sync.down.b32	%r30|%p12, %r29, 2, 31, %r13;
	mov.b32 	%f17, %r30;
	add.f32 	%f18, %f14, %f17;
	mov.b32 	%r31, %f16;
	shfl.sync.down.b32	%r32|%p13, %r31, 1, 31, %r13;
	mov.b32 	%f19, %r32;
	add.f32 	%f1, %f16, %f19;
	mov.b32 	%r33, %f18;
	shfl.sync.down.b32	%r34|%p14, %r33, 1, 31, %r13;
	mov.b32 	%f20, %r34;
	add.f32 	%f2, %f18, %f20;
	and.b32  	%r35, %r1, 31;
	setp.ne.s32 	%p15, %r35, %r15;
	@%p15 bra 	$L__BB20_7;
	atom.global.add.f32 	%f21, [%rd4], %f1;
	atom.global.add.f32 	%f22, [%rd4+4], %f2;
$L__BB20_7:
	ret;

}
	// .globl	_Z26MutualIntensExtract_KernelILi5ELb1ELb1ELb1ELi1EEvPfS0_S0_llllll
.visible .entry _Z26MutualIntensExtract_KernelILi5ELb1ELb1ELb1ELi1EEvPfS0_S0_llllll(
	.param .u64 .ptr .align 1 _Z26MutualIntensExtract_KernelILi5ELb1ELb1ELb1ELi1EEvPfS0_S0_llllll_param_0,
	.param .u64 .ptr .align 1 _Z26MutualIntensExtract_KernelILi5ELb1ELb1ELb1ELi1EEvPfS0_S0_llllll_param_1,
	.param .u64 .ptr .align 1 _Z26MutualIntensExtract_KernelILi5ELb1ELb1ELb1ELi1EEvPfS0_S0_llllll_param_2,
	.param .u64 _Z26MutualIntensExtract_KernelILi5ELb1ELb1ELb1ELi1EEvPfS0_S0_llllll_param_3,
	.param .u64 _Z26MutualIntensExtract_KernelILi5ELb1ELb1ELb1ELi1EEvPfS0_S0_llllll_param_4,
	.param .u64 _Z26MutualIntensExtract_KernelILi5ELb1ELb1ELb1ELi1EEvPfS0_S0_llllll_param_5,
	.param .u64 _Z26MutualIntensExtract_KernelILi5ELb1ELb1ELb1ELi1EEvPfS0_S0_llllll_param_6,
	.param .u64 _Z26MutualIntensExtract_KernelILi5ELb1ELb1ELb1ELi1EEvPfS0_S0_llllll_param_7,
	.param .u64 _Z26MutualIntensExtract_KernelILi5ELb1ELb1ELb1ELi1EEvPfS0_S0_llllll_param_8
)
{
	.reg .pred 	%p<17>;
	.reg .b32 	%r<45>;
	.reg .b32 	%f<42>;
	.reg .b64 	%rd<53>;

	ld.param.u64 	%rd11, [_Z26MutualIntensExtract_KernelILi5ELb1ELb1ELb1ELi1EEvPfS0_S0_llllll_param_0];
	ld.param.u64 	%rd12, [_Z26MutualIntensExtract_KernelILi5ELb1ELb1ELb1ELi1EEvPfS0_S0_llllll_param_1];
	ld.param.u64 	%rd13, [_Z26MutualIntensExtract_KernelILi5ELb1ELb1ELb1ELi1EEvPfS0_S0_llllll_param_2];
	ld.param.u64 	%rd14, [_Z26MutualIntensExtract_KernelILi5ELb1ELb1ELb1ELi1EEvPfS0_S0_llllll_param_3];
	ld.param.u64 	%rd15, [_Z26MutualIntensExtract_KernelILi5ELb1ELb1ELb1ELi1EEvPfS0_S0_llllll_param_4];
	ld.param.u64 	%rd16, [_Z26MutualIntensExtract_KernelILi5ELb1ELb1ELb1ELi1EEvPfS0_S0_llllll_param_5];
	ld.param.u64 	%rd17, [_Z26MutualIntensExtract_KernelILi5ELb1ELb1ELb1ELi1EEvPfS0_S0_llllll_param_6];
	ld.param.u64 	%rd18, [_Z26MutualIntensExtract_KernelILi5ELb1ELb1ELb1ELi1EEvPfS0_S0_llllll_param_7];
	ld.param.u64 	%rd19, [_Z26MutualIntensExtract_KernelILi5ELb1ELb1ELb1ELi1EEvPfS0_S0_llllll_param_8];
	mov.u32 	%r6, %ctaid.x;
	mov.u32 	%r7, %ntid.x;
	mov.u32 	%r1, %tid.x;
	mad.lo.s32 	%r2, %r6, %r7, %r1;
	mov.u32 	%r8, %ctaid.y;
	mov.u32 	%r9, %ntid.y;
	mov.u32 	%r10, %tid.y;
	mad.lo.s32 	%r3, %r8, %r9, %r10;
	mov.u32 	%r11, %ctaid.z;
	mov.u32 	%r12, %ntid.z;
	mov.u32 	%r13, %tid.z;
	mad.lo.s32 	%r14, %r11, %r12, %r13;
	cvt.u64.u32 	%rd20, %r14;
	add.s64 	%rd1, %rd18, %rd20;
	or.b64  	%rd21, %rd1, %rd19;
	and.b64  	%rd22, %rd21, -4294967296;
	setp.ne.s64 	%p1, %rd22, 0;
	@%p1 bra 	$L__BB21_2;
	cvt.u32.u64 	%r15, %rd19;
	cvt.u32.u64 	%r16, %rd1;
	rem.u32 	%r17, %r16, %r15;
	cvt.u64.u32 	%rd51, %r17;
	bra.uni 	$L__BB21_3;
$L__BB21_2:
	rem.s64 	%rd51, %rd1, %rd19;
$L__BB21_3:
	cvt.s64.s32 	%rd23, %r2;
	setp.lt.s64 	%p2, %rd14, %rd23;
	@%p2 bra 	$L__BB21_10;
	cvt.u64.u32 	%rd5, %r3;
	shr.u64 	%rd24, %rd14, 63;
	add.s64 	%rd25, %rd14, %rd24;
	shr.s64 	%rd26, %rd25, 1;
	setp.lt.s64 	%p3, %rd26, %rd5;
	@%p3 bra 	$L__BB21_10;
	sub.s64 	%rd27, %rd51, %rd18;
	mul.lo.s64 	%rd28, %rd14, %rd27;
	shl.b64 	%rd29, %rd28, 3;
	cvta.to.global.u64 	%rd30, %rd11;
	add.s64 	%rd6, %rd30, %rd29;
	cvta.to.global.u64 	%rd31, %rd12;
	add.s64 	%rd7, %rd31, %rd29;
	setp.ge.s32 	%p4, %r3, %r2;
	mov.u64 	%rd52, %rd5;
	mov.u32 	%r44, %r2;
	@%p4 bra 	$L__BB21_7;
	not.b32 	%r18, %r3;
	cvt.s64.s32 	%rd32, %r18;
	add.s64 	%rd52, %rd14, %rd32;
	add.s32 	%r44, %r2, %r18;
$L__BB21_7:
	setp.ge.s64 	%p5, %rd52, %rd16;
	@%p5 bra 	$L__BB21_10;
	cvt.s64.s32 	%rd33, %r44;
	sub.s64 	%rd34, %rd52, %rd15;
	mul.lo.s64 	%rd35, %rd14, %rd34;
	cvta.to.global.u64 	%rd36, %rd13;
	shl.b64 	%rd37, %rd35, 3;
	add.s64 	%rd38, %rd36, %rd37;
	mul.wide.s32 	%rd39, %r44, 8;
	add.s64 	%rd10, %rd38, %rd39;
	mul.lo.s64 	%rd40, %rd17, %rd33;
	mul.lo.s64 	%rd41, %rd34, %rd17;
	shl.b64 	%rd42, %rd40, 2;
	add.s64 	%rd43, %rd6, %rd42;
	add.s64 	%rd44, %rd7, %rd42;
	shl.b64 	%rd45, %rd41, 2;
	add.s64 	%rd46, %rd6, %rd45;
	add.s64 	%rd47, %rd7, %rd45;
	ld.global.f32 	%f3, [%rd43];
	ld.global.f32 	%f4, [%rd43+4];
	ld.global.f32 	%f5, [%rd46];
	ld.global.f32 	%f6, [%rd46+4];
	ld.global.f32 	%f7, [%rd44];
	ld.global.f32 	%f8, [%rd44+4];
	ld.global.f32 	%f9, [%rd47];
	ld.global.f32 	%f10, [%rd47+4];
	sub.f32 	%f11, %f3, %f8;
	add.f32 	%f12, %f4, %f7;
	sub.f32 	%f13, %f5, %f10;
	add.f32 	%f14, %f6, %f9;
	mul.f32 	%f15, %f11, %f13;
	fma.rn.f32 	%f16, %f12, %f14, %f15;
	mul.f32 	%f17, %f12, %f13;
	mul.f32 	%f18, %f11, %f14;
	sub.f32 	%f19, %f17, %f18;
	// begin inline asm
	activemask.b32 %r19;
	// end inline asm
	cvt.u64.u32 	%rd48, %r2;
	shl.b64 	%rd49, %rd48, 32;
	or.b64  	%rd50, %rd49, %rd5;
	match.any.sync.b64 	%r20, %rd50, %r19;
	brev.b32 	%r21, %r20;
	bfind.shiftamt.u32 	%r22, %r21;
	mul.f32 	%f20, %f19, 0f3F000000;
	mul.f32 	%f21, %f16, 0f3F000000;
	mov.b32 	%r23, %f21;
	shfl.sync.down.b32	%r24|%p6, %r23, 16, 31, %r20;
	mov.b32 	%f22, %r24;
	add.f32 	%f23, %f21, %f22;
	mov.b32 	%r25, %f20;
	shfl.sync.down.b32	%r26|%p7, %r25, 16, 31, %r20;
	mov.b32 	%f24, %r26;
	add.f32 	%f25, %f20, %f24;
	mov.b32 	%r27, %f23;
	shfl.sync.down.b32	%r28|%p8, %r27, 8, 31, %r20;
	mov.b32 	%f26, %r28;
	add.f32 	%f27, %f23, %f26;
	mov.b32 	%r29, %f25;
	shfl.sync.down.b32	%r30|%p9, %r29, 8, 31, %r20;
	mov.b32 	%f28, %r30;
	add.f32 	%f29, %f25, %f28;
	mov.b32 	%r31, %f27;
	shfl.sync.down.b32	%r32|%p10, %r31, 4, 31, %r20;
	mov.b32 	%f30, %r32;
	add.f32 	%f31, %f27, %f30;
	mov.b32 	%r33, %f29;
	shfl.sync.down.b32	%r34|%p11, %r33, 4, 31, %r20;
	mov.b32 	%f32, %r34;
	add.f32 	%f33, %f29, %f32;
	mov.b32 	%r35, %f31;
	shfl.sync.down.b32	%r36|%p12, %r35, 2, 31, %r20;
	mov.b32 	%f34, %r36;
	add.f32 	%f35, %f31, %f34;
	mov.b32 	%r37, %f33;
	shfl.sync.down.b32	%r38|%p13, %r37, 2, 31, %r20;
	mov.b32 	%f36, %r38;
	add.f32 	%f37, %f33, %f36;
	mov.b32 	%r39, %f35;
	shfl.sync.down.b32	%r40|%p14, %r39, 1, 31, %r20;
	mov.b32 	%f38, %r40;
	add.f32 	%f1, %f35, %f38;
	mov.b32 	%r41, %f37;
	shfl.sync.down.b32	%r42|%p15, %r41, 1, 31, %r20;
	mov.b32 	%f39, %r42;
	add.f32 	%f2, %f37, %f39;
	and.b32  	%r43, %r1, 31;
	setp.ne.s32 	%p16, %r43, %r22;
	@%p16 bra 	$L__BB21_10;
	atom.global.add.f32 	%f40, [%rd10], %f1;
	atom.global.add.f32 	%f41, [%rd10+4], %f2;
$L__BB21_10:
	ret;

}
	// .globl	_Z26MutualIntensExtract_KernelILi5ELb1ELb0ELb1ELi1EEvPfS0_S0_llllll
.visible .entry _Z26MutualIntensExtract_KernelILi5ELb1ELb0ELb1ELi1EEvPfS0_S0_llllll(
	.param .u64 .ptr .align 1 _Z26MutualIntensExtract_KernelILi5ELb1ELb0ELb1ELi1EEvPfS0_S0_llllll_param_0,
	.param .u64 .ptr .align 1 _Z26MutualIntensExtract_KernelILi5ELb1ELb0ELb1ELi1EEvPfS0_S0_llllll_param_1,
	.param .u64 .ptr .align 1 _Z26MutualIntensExtract_KernelILi5ELb1ELb0ELb1ELi1EEvPfS0_S0_llllll_param_2,
	.param .u64 _Z26MutualIntensExtract_KernelILi5ELb1ELb0ELb1ELi1EEvPfS0_S0_llllll_param_3,
	.param .u64 _Z26MutualIntensExtract_KernelILi5ELb1ELb0ELb1ELi1EEvPfS0_S0_llllll_param_4,
	.param .u64 _Z26MutualIntensExtract_KernelILi5ELb1ELb0ELb1ELi1EEvPfS0_S0_llllll_param_5,
	.param .u64 _Z26MutualIntensExtract_KernelILi5ELb1ELb0ELb1ELi1EEvPfS0_S0_llllll_param_6,
	.param .u64 _Z26MutualIntensExtract_KernelILi5ELb1ELb0ELb1ELi1EEvPfS0_S0_llllll_param_7,
	.param .u64 _Z26MutualIntensExtract_KernelILi5ELb1ELb0ELb1ELi1EEvPfS0_S0_llllll_param_8
)
{
	.reg .pred 	%p<17>;
	.reg .b32 	%r<45>;
	.reg .b32 	%f<36>;
	.reg .b64 	%rd<48>;

	ld.param.u64 	%rd10, [_Z26MutualIntensExtract_KernelILi5ELb1ELb0ELb1ELi1EEvPfS0_S0_llllll_param_0];
	ld.param.u64 	%rd11, [_Z26MutualIntensExtract_KernelILi5ELb1ELb0ELb1ELi1EEvPfS0_S0_llllll_param_2];
	ld.param.u64 	%rd12, [_Z26MutualIntensExtract_KernelILi5ELb1ELb0ELb1ELi1EEvPfS0_S0_llllll_param_3];
	ld.param.u64 	%rd13, [_Z26MutualIntensExtract_KernelILi5ELb1ELb0ELb1ELi1EEvPfS0_S0_llllll_param_4];
	ld.param.u64 	%rd14, [_Z26MutualIntensExtract_KernelILi5ELb1ELb0ELb1ELi1EEvPfS0_S0_llllll_param_5];
	ld.param.u64 	%rd15, [_Z26MutualIntensExtract_KernelILi5ELb1ELb0ELb1ELi1EEvPfS0_S0_llllll_param_6];
	ld.param.u64 	%rd16, [_Z26MutualIntensExtract_KernelILi5ELb1ELb0ELb1ELi1EEvPfS0_S0_llllll_param_7];
	ld.param.u64 	%rd17, [_Z26MutualIntensExtract_KernelILi5ELb1ELb0ELb1ELi1EEvPfS0_S0_llllll_param_8];
	mov.u32 	%r6, %ctaid.x;
	mov.u32 	%r7, %ntid.x;
	mov.u32 	%r1, %tid.x;
	mad.lo.s32 	%r2, %r6, %r7, %r1;
	mov.u32 	%r8, %ctaid.y;
	mov.u32 	%r9, %ntid.y;
	mov.u32 	%r10, %tid.y;
	mad.lo.s32 	%r3, %r8, %r9, %r10;
	mov.u32 	%r11, %ctaid.z;
	mov.u32 	%r12, %ntid.z;
	mov.u32 	%r13, %tid.z;
	mad.lo.s32 	%r14, %r11, %r12, %r13;
	cvt.u64.u32 	%rd18, %r14;
	add.s64 	%rd1, %rd16, %rd18;
	or.b64  	%rd19, %rd1, %rd17;
	and.b64  	%rd20, %rd19, -4294967296;
	setp.ne.s64 	%p1, %rd20, 0;
	@%p1 bra 	$L__BB22_2;
	cvt.u32.u64 	%r15, %rd17;
	cvt.u32.u64 	%r16, %rd1;
	rem.u32 	%r17, %r16, %r15;
	cvt.u64.u32 	%rd46, %r17;
	bra.uni 	$L__BB22_3;
$L__BB22_2:
	rem.s64 	%rd46, %rd1, %rd17;
$L__BB22_3:
	cvt.s64.s32 	%rd21, %r2;
	setp.lt.s64 	%p2, %rd12, %rd21;
	@%p2 bra 	$L__BB22_10;
	cvt.u64.u32 	%rd5, %r3;
	shr.u64 	%rd22, %rd12, 63;
	add.s64 	%rd23, %rd12, %rd22;
	shr.s64 	%rd24, %rd23, 1;
	setp.lt.s64 	%p3, %rd24, %rd5;
	@%p3 bra 	$L__BB22_10;
	sub.s64 	%rd25, %rd46, %rd16;
	mul.lo.s64 	%rd26, %rd12, %rd25;
	shl.b64 	%rd27, %rd26, 3;
	cvta.to.global.u64 	%rd28, %rd10;
	add.s64 	%rd6, %rd28, %rd27;
	setp.ge.s32 	%p4, %r3, %r2;
	mov.u64 	%rd47, %rd5;
	mov.u32 	%r44, %r2;
	@%p4 bra 	$L__BB22_7;
	not.b32 	%r18, %r3;
	cvt.s64.s32 	%rd29, %r18;
	add.s64 	%rd47, %rd12, %rd29;
	add.s32 	%r44, %r2, %r18;
$L__BB22_7:
	setp.ge.s64 	%p5, %rd47, %rd14;
	@%p5 bra 	$L__BB22_10;
	cvt.s64.s32 	%rd30, %r44;
	sub.s64 	%rd31, %rd47, %rd13;
	mul.lo.s64 	%rd32, %rd12, %rd31;
	cvta.to.global.u64 	%rd33, %rd11;
	shl.b64 	%rd34, %rd32, 3;
	add.s64 	%rd35, %rd33, %rd34;
	mul.wide.s32 	%rd36, %r44, 8;
	add.s64 	%rd9, %rd35, %rd36;
	mul.lo.s64 	%rd37, %rd15, %rd30;
	mul.lo.s64 	%rd38, %rd31, %rd15;
	shl.b64 	%rd39, %rd37, 2;
	add.s64 	%rd40, %rd6, %rd39;
	shl.b64 	%rd41, %rd38, 2;
	add.s64 	%rd42, %rd6, %rd41;
	ld.global.f32 	%f3, [%rd40];
	ld.global.f32 	%f4, [%rd40+4];
	ld.global.f32 	%f5, [%rd42];
	ld.global.f32 	%f6, [%rd42+4];
	add.f32 	%f7, %f4, 0f00000000;
	add.f32 	%f8, %f6, 0f00000000;
	mul.f32 	%f9, %f7, %f8;
	fma.rn.f32 	%f10, %f3, %f5, %f9;
	mul.f32 	%f11, %f7, %f5;
	mul.f32 	%f12, %f3, %f8;
	sub.f32 	%f13, %f11, %f12;
	// begin inline asm
	activemask.b32 %r19;
	// end inline asm
	cvt.u64.u32 	%rd43, %r2;
	shl.b64 	%rd44, %rd43, 32;
	or.b64  	%rd45, %rd44, %rd5;
	match.any.sync.b64 	%r20, %rd45, %r19;
	brev.b32 	%r21, %r20;
	bfind.shiftamt.u32 	%r22, %r21;
	mul.f32 	%f14, %f13, 0f3F000000;
	mul.f32 	%f15, %f10, 0f3F000000;
	mov.b32 	%r23, %f15;
	shfl.sync.down.b32	%r24|%p6, %r23, 16, 31, %r20;
	mov.b32 	%f16, %r24;
	add.f32 	%f17, %f15, %f16;
	mov.b32 	%r25, %f14;
	shfl.sync.down.b32	%r26|%p7, %r25, 16, 31, %r20;
	mov.b32 	%f18, %r26;
	add.f32 	%f19, %f14, %f18;
	mov.b32 	%r27, %f17;
	shfl.sync.down.b32	%r28|%p8, %r27, 8, 31, %r20;
	mov.b32 	%f20, %r28;
	add.f32 	%f21, %f17, %f20;
	mov.b32 	%r29, %f19;
	shfl.sync.down.b32	%r30|%p9, %r29, 8, 31, %r20;
	mov.b32 	%f22, %r30;
	add.f32 	%f23, %f19, %f22;
	mov.b32 	%r31, %f21;
	shfl.sync.down.b32	%r32|%p10, %r31, 4, 31, %r20;
	mov.b32 	%f24, %r32;
	add.f32 	%f25, %f21, %f24;
	mov.b32 	%r33, %f23;
	shfl.sync.down.b32	%r34|%p11, %r33, 4, 31, %r20;
	mov.b32 	%f26, %r34;
	add.f32 	%f27, %f23, %f26;
	mov.b32 	%r35, %f25;
	shfl.sync.down.b32	%r36|%p12, %r35, 2, 31, %r20;
	mov.b32 	%f28, %r36;
	add.f32 	%f29, %f25, %f28;
	mov.b32 	%r37, %f27;
	shfl.sync.down.b32	%r38|%p13, %r37, 2, 31, %r20;
	mov.b32 	%f30, %r38;
	add.f32 	%f31, %f27, %f30;
	mov.b32 	%r39, %f29;
	shfl.sync.down.b32	%r40|%p14, %r39, 1, 31, %r20;
	mov.b32 	%f32, %r40;
	add.f32 	%f1, %f29, %f32;
	mov.b32 	%r41, %f31;
	shfl.sync.down.b32	%r42|%p15, %r41, 1, 31, %r20;
	mov.b32 	%f33, %r42;
	add.f32 	%f2, %f31, %f33;
	and.b32  	%r43, %r1, 31;
	setp.ne.s32 	%p16, %r43, %r22;
	@%p16 bra 	$L__BB22_10;
	atom.global.add.f32 	%f34, [%rd9], %f1;
	atom.global.add.f32 	%f35, [%rd9+4], %f2;
$L__BB22_10:
	ret;

}
	// .globl	_Z26MutualIntensExtract_KernelILi5ELb0ELb1ELb1ELi1EEvPfS0_S0_llllll
.visible .entry _Z26MutualIntensExtract_KernelILi5ELb0ELb1ELb1ELi1EEvPfS0_S0_llllll(
	.param .u64 .ptr .align 1 _Z26MutualIntensExtract_KernelILi5ELb0ELb1ELb1ELi1EEvPfS0_S0_llllll_param_0,
	.param .u64 .ptr .align 1 _Z26MutualIntensExtract_KernelILi5ELb0ELb1ELb1ELi1EEvPfS0_S0_llllll_param_1,
	.param .u64 .ptr .align 1 _Z26MutualIntensExtract_KernelILi5ELb0ELb1ELb1ELi1EEvPfS0_S0_llllll_param_2,
	.param .u64 _Z26MutualIntensExtract_KernelILi5ELb0ELb1ELb1ELi1EEvPfS0_S0_llllll_param_3,
	.param .u64 _Z26MutualIntensExtract_KernelILi5ELb0ELb1ELb1ELi1EEvPfS0_S0_llllll_param_4,
	.param .u64 _Z26MutualIntensExtract_KernelILi5ELb0ELb1ELb1ELi1EEvPfS0_S0_llllll_param_5,
	.param .u64 _Z26MutualIntensExtract_KernelILi5ELb0ELb1ELb1ELi1EEvPfS0_S0_llllll_param_6,
	.param .u64 _Z26MutualIntensExtract_KernelILi5ELb0ELb1ELb1ELi1EEvPfS0_S0_llllll_param_7,
	.param .u64 _Z26MutualIntensExtract_KernelILi5ELb0ELb1ELb1ELi1EEvPfS0_S0_llllll_param_8
)
{
	.reg .pred 	%p<17>;
	.reg .b32 	%r<45>;
	.reg .b32 	%f<39>;
	.reg .b64 	%rd<48>;

	ld.param.u64 	%rd10, [_Z26MutualIntensExtract_KernelILi5ELb0ELb1ELb1ELi1EEvPfS0_S0_llllll_param_1];
	ld.param.u64 	%rd11, [_Z26MutualIntensExtract_KernelILi5ELb0ELb1ELb1ELi1EEvPfS0_S0_llllll_param_2];
	ld.param.u64 	%rd12, [_Z26MutualIntensExtract_KernelILi5ELb0ELb1ELb1ELi1EEvPfS0_S0_llllll_param_3];
	ld.param.u64 	%rd13, [_Z26MutualIntensExtract_KernelILi5ELb0ELb1ELb1ELi1EEvPfS0_S0_llllll_param_4];
	ld.param.u64 	%rd14, [_Z26MutualIntensExtract_KernelILi5ELb0ELb1ELb1ELi1EEvPfS0_S0_llllll_param_5];
	ld.param.u64 	%rd15, [_Z26MutualIntensExtract_KernelILi5ELb0ELb1ELb1ELi1EEvPfS0_S0_llllll_param_6];
	ld.param.u64 	%rd16, [_Z26MutualIntensExtract_KernelILi5ELb0ELb1ELb1ELi1EEvPfS0_S0_llllll_param_7];
	ld.param.u64 	%rd17, [_Z26MutualIntensExtract_KernelILi5ELb0ELb1ELb1ELi1EEvPfS0_S0_llllll_param_8];
	mov.u32 	%r6, %ctaid.x;
	mov.u32 	%r7, %ntid.x;
	mov.u32 	%r1, %tid.x;
	mad.lo.s32 	%r2, %r6, %r7, %r1;
	mov.u32 	%r8, %ctaid.y;
	mov.u32 	%r9, %ntid.y;
	mov.u32 	%r10, %tid.y;
	mad.lo.s32 	%r3, %r8, %r9, %r10;
	mov.u32 	%r11, %ctaid.z;
	mov.u32 	%r12, %ntid.z;
	mov.u32 	%r13, %tid.z;
	mad.lo.s32 	%r14, %r11, %r12, %r13;
	cvt.u64.u32 	%rd18, %r14;
	add.s64 	%rd1, %rd16, %rd18;
	or.b64  	%rd19, %rd1, %rd17;
	and.b64  	%rd20, %rd19, -4294967296;
	setp.ne.s64 	%p1, %rd20, 0;
	@%p1 bra 	$L__BB23_2;
	cvt.u32.u64 	%r15, %rd17;
	cvt.u32.u64 	%r16, %rd1;
	rem.u32 	%r17, %r16, %r15;
	cvt.u64.u32 	%rd46, %r17;
	bra.uni 	$L__BB23_3;
$L__BB23_2:
	rem.s64 	%rd46, %rd1, %rd17;
$L__BB23_3:
	cvt.s64.s32 	%rd21, %r2;
	setp.lt.s64 	%p2, %rd12, %rd21;
	@%p2 bra 	$L__BB23_10;
	cvt.u64.u32 	%rd5, %r3;
	shr.u64 	%rd22, %rd12, 63;
	add.s64 	%rd23, %rd12, %rd22;
	shr.s64 	%rd24, %rd23, 1;
	setp.lt.s64 	%p3, %rd24, %rd5;
	@%p3 bra 	$L__BB23_10;
	sub.s64 	%rd25, %rd46, %rd16;
	mul.lo.s64 	%rd26, %rd12, %rd25;
	shl.b64 	%rd27, %rd26, 3;
	cvta.to.global.u64 	%rd28, %rd10;
	add.s64 	%rd6, %rd28, %rd27;
	setp.ge.s32 	%p4, %r3, %r2;
	mov.u64 	%rd47, %rd5;
	mov.u32 	%r44, %r2;
	@%p4 bra 	$L__BB23_7;
	not.b32 	%r18, %r3;
	cvt.s64.s32 	%rd29, %r18;
	add.s64 	%rd47, %rd12, %rd29;
	add.s32 	%r44, %r2, %r18;
$L__BB23_7:
	setp.ge.s64 	%p5, %rd47, %rd14;
	@%p5 bra 	$L__BB23_10;
	cvt.s64.s32 	%rd30, %r44;
	sub.s64 	%rd31, %rd47, %rd13;
	mul.lo.s64 	%rd32, %rd12, %rd31;
	cvta.to.global.u64 	%rd33, %rd11;
	shl.b64 	%rd34, %rd32, 3;
	add.s64 	%rd35, %rd33, %rd34;
	mul.wide.s32 	%rd36, %r44, 8;
	add.s64 	%rd9, %rd35, %rd36;
	mul.lo.s64 	%rd37, %rd15, %rd30;
	mul.lo.s64 	%rd38, %rd31, %rd15;
	shl.b64 	%rd39, %rd37, 2;
	add.s64 	%rd40, %rd6, %rd39;
	shl.b64 	%rd41, %rd38, 2;
	add.s64 	%rd42, %rd6, %rd41;
	ld.global.f32 	%f3, [%rd40];
	ld.global.f32 	%f4, [%rd40+4];
	ld.global.f32 	%f5, [%rd42];
	ld.global.f32 	%f6, [%rd42+4];
	mov.f32 	%f7, 0f00000000;
	sub.f32 	%f8, %f7, %f4;
	add.f32 	%f9, %f3, 0f00000000;
	sub.f32 	%f10, %f7, %f6;
	add.f32 	%f11, %f5, 0f00000000;
	mul.f32 	%f12, %f8, %f10;
	fma.rn.f32 	%f13, %f9, %f11, %f12;
	mul.f32 	%f14, %f9, %f10;
	mul.f32 	%f15, %f8, %f11;
	sub.f32 	%f16, %f14, %f15;
	// begin inline asm
	activemask.b32 %r19;
	// end inline asm
	cvt.u64.u32 	%rd43, %r2;
	shl.b64 	%rd44, %rd43, 32;
	or.b64  	%rd45, %rd44, %rd5;
	match.any.sync.b64 	%r20, %rd45, %r19;
	brev.b32 	%r21, %r20;
	bfind.shiftamt.u32 	%r22, %r21;
	mul.f32 	%f17, %f16, 0f3F000000;
	mul.f32 	%f18, %f13, 0f3F000000;
	mov.b32 	%r23, %f18;
	shfl.sync.down.b32	%r24|%p6, %r23, 16, 31, %r20;
	mov.b32 	%f19, %r24;
	add.f32 	%f20, %f18, %f19;
	mov.b32 	%r25, %f17;
	shfl.sync.down.b32	%r26|%p7, %r25, 16, 31, %r20;
	mov.b32 	%f21, %r26;
	add.f32 	%f22, %f17, %f21;
	mov.b32 	%r27, %f20;
	shfl.sync.down.b32	%r28|%p8, %r27, 8, 31, %r20;
	mov.b32 	%f23, %r28;
	add.f32 	%f24, %f20, %f23;
	mov.b32 	%r29, %f22;
	shfl.sync.down.b32	%r30|%p9, %r29, 8, 31, %r20;
	mov.b32 	%f25, %r30;
	add.f32 	%f26, %f22, %f25;
	mov.b32 	%r31, %f24;
	shfl.sync.down.b32	%r32|%p10, %r31, 4, 31, %r20;
	mov.b32 	%f27, %r32;
	add.f32 	%f28, %f24, %f27;
	mov.b32 	%r33, %f26;
	shfl.sync.down.b32	%r34|%p11, %r33, 4, 31, %r20;
	mov.b32 	%f29, %r34;
	add.f32 	%f30, %f26, %f29;
	mov.b32 	%r35, %f28;
	shfl.sync.down.b32	%r36|%p12, %r35, 2, 31, %r20;
	mov.b32 	%f31, %r36;
	add.f32 	%f32, %f28, %f31;
	mov.b32 	%r37, %f30;
	shfl.sync.down.b32	%r38|%p13, %r37, 2, 31, %r20;
	mov.b32 	%f33, %r38;
	add.f32 	%f34, %f30, %f33;
	mov.b32 	%r39, %f32;
	shfl.sync.down.b32	%r40|%p14, %r39, 1, 31, %r20;
	mov.b32 	%f35, %r40;
	add.f32 	%f1, %f32, %f35;
	mov.b32 	%r41, %f34;
	shfl.sync.down.b32	%r42|%p15, %r41, 1, 31, %r20;
	mov.b32 	%f36, %r42;
	add.f32 	%f2, %f34, %f36;
	and.b32  	%r43, %r1, 31;
	setp.ne.s32 	%p16, %r43, %r22;
	@%p16 bra 	$L__BB23_10;
	atom.global.add.f32 	%f37, [%rd9], %f1;
	atom.global.add.f32 	%f38, [%rd9+4], %f2;
$L__BB23_10:
	ret;

}
	// .globl	_Z26MutualIntensExtract_KernelILi5ELb0ELb0ELb1ELi1EEvPfS0_S0_llllll
.visible .entry _Z26MutualIntensExtract_KernelILi5ELb0ELb0ELb1ELi1EEvPfS0_S0_llllll(
	.param .u64 .ptr .align 1 _Z26MutualIntensExtract_KernelILi5ELb0ELb0ELb1ELi1EEvPfS0_S0_llllll_param_0,
	.param .u64 .ptr .align 1 _Z26MutualIntensExtract_KernelILi5ELb0ELb0ELb1ELi1EEvPfS0_S0_llllll_param_1,
	.param .u64 .ptr .align 1 _Z26MutualIntensExtract_KernelILi5ELb0ELb0ELb1ELi1EEvPfS0_S0_llllll_param_2,
	.param .u64 _Z26MutualIntensExtract_KernelILi5ELb0ELb0ELb1ELi1EEvPfS0_S0_llllll_param_3,
	.param .u64 _Z26MutualIntensExtract_KernelILi5ELb0ELb0ELb1ELi1EEvPfS0_S0_llllll_param_4,
	.param .u64 _Z26MutualIntensExtract_KernelILi5ELb0ELb0ELb1ELi1EEvPfS0_S0_llllll_param_5,
	.param .u64 _Z26MutualIntensExtract_KernelILi5ELb0ELb0ELb1ELi1EEvPfS0_S0_llllll_param_6,
	.param .u64 _Z26MutualIntensExtract_KernelILi5ELb0ELb0ELb1ELi1EEvPfS0_S0_llllll_param_7,
	.param .u64 _Z26MutualIntensExtract_KernelILi5ELb0ELb0ELb1ELi1EEvPfS0_S0_llllll_param_8
)
{
	.reg .pred 	%p<16>;
	.reg .b32 	%r<37>;
	.reg .b32 	%f<23>;
	.reg .b64 	%rd<24>;

	ld.param.u64 	%rd5, [_Z26MutualIntensExtract_KernelILi5ELb0ELb0ELb1ELi1EEvPfS0_S0_llllll_param_2];
	ld.param.u64 	%rd6, [_Z26MutualIntensExtract_KernelILi5ELb0ELb0ELb1ELi1EEvPfS0_S0_llllll_param_3];
	ld.param.u64 	%rd7, [_Z26MutualIntensExtract_KernelILi5ELb0ELb0ELb1ELi1EEvPfS0_S0_llllll_param_4];
	ld.param.u64 	%rd8, [_Z26MutualIntensExtract_KernelILi5ELb0ELb0ELb1ELi1EEvPfS0_S0_llllll_param_5];
	mov.u32 	%r6, %ctaid.x;
	mov.u32 	%r7, %ntid.x;
	mov.u32 	%r1, %tid.x;
	mad.lo.s32 	%r2, %r6, %r7, %r1;
	mov.u32 	%r8, %ctaid.y;
	mov.u32 	%r9, %ntid.y;
	mov.u32 	%r10, %tid.y;
	mad.lo.s32 	%r3, %r8, %r9, %r10;
	cvt.s64.s32 	%rd9, %r2;
	setp.lt.s64 	%p1, %rd6, %rd9;
	@%p1 bra 	$L__BB24_7;
	cvt.u64.u32 	%rd1, %r3;
	shr.u64 	%rd10, %rd6, 63;
	add.s64 	%rd11, %rd6, %rd10;
	shr.s64 	%rd12, %rd11, 1;
	setp.lt.s64 	%p2, %rd12, %rd1;
	@%p2 bra 	$L__BB24_7;
	setp.ge.s32 	%p3, %r3, %r2;
	mov.u64 	%rd23, %rd1;
	mov.u32 	%r36, %r2;
	@%p3 bra 	$L__BB24_4;
	not.b32 	%r11, %r3;
	cvt.s64.s32 	%rd13, %r11;
	add.s64 	%rd23, %rd6, %rd13;
	add.s32 	%r36, %r2, %r11;
$L__BB24_4:
	setp.ge.s64 	%p4, %rd23, %rd8;
	@%p4 bra 	$L__BB24_7;
	sub.s64 	%rd14, %rd23, %rd7;
	mul.lo.s64 	%rd15, %rd6, %rd14;
	cvta.to.global.u64 	%rd16, %rd5;
	shl.b64 	%rd17, %rd15, 3;
	add.s64 	%rd18, %rd16, %rd17;
	mul.wide.s32 	%rd19, %r36, 8;
	add.s64 	%rd4, %rd18, %rd19;
	// begin inline asm
	activemask.b32 %r12;
	// end inline asm
	cvt.u64.u32 	%rd20, %r2;
	shl.b64 	%rd21, %rd20, 32;
	or.b64  	%rd22, %rd21, %rd1;
	match.any.sync.b64 	%r13, %rd22, %r12;
	brev.b32 	%r14, %r13;
	bfind.shiftamt.u32 	%r15, %r14;
	mov.b32 	%r16, 0;
	shfl.sync.down.b32	%r17|%p5, %r16, 16, 31, %r13;
	mov.b32 	%f3, %r17;
	add.f32 	%f4, %f3, 0f00000000;
	shfl.sync.down.b32	%r18|%p6, %r16, 16, 31, %r13;
	mov.b32 	%f5, %r18;
	add.f32 	%f6, %f5, 0f00000000;
	mov.b32 	%r19, %f4;
	shfl.sync.down.b32	%r20|%p7, %r19, 8, 31, %r13;
	mov.b32 	%f7, %r20;
	add.f32 	%f8, %f4, %f7;
	mov.b32 	%r21, %f6;
	shfl.sync.down.b32	%r22|%p8, %r21, 8, 31, %r13;
	mov.b32 	%f9, %r22;
	add.f32 	%f10, %f6, %f9;
	mov.b32 	%r23, %f8;
	shfl.sync.down.b32	%r24|%p9, %r23, 4, 31, %r13;
	mov.b32 	%f11, %r24;
	add.f32 	%f12, %f8, %f11;
	mov.b32 	%r25, %f10;
	shfl.sync.down.b32	%r26|%p10, %r25, 4, 31, %r13;
	mov.b32 	%f13, %r26;
	add.f32 	%f14, %f10, %f13;
	mov.b32 	%r27, %f12;
	shfl.sync.down.b32	%r28|%p11, %r27, 2, 31, %r13;
	mov.b32 	%f15, %r28;
	add.f32 	%f16, %f12, %f15;
	mov.b32 	%r29, %f14;
	shfl.sync.down.b32	%r30|%p12, %r29, 2, 31, %r13;
	mov.b32 	%f17, %r30;
	add.f32 	%f18, %f14, %f17;
	mov.b32 	%r31, %f16;
	shfl.sync.down.b32	%r32|%p13, %r31, 1, 31, %r13;
	mov.b32 	%f19, %r32;
	add.f32 	%f1, %f16, %f19;
	mov.b32 	%r33, %f18;
	shfl.sync.down.b32	%r34|%p14, %r33, 1, 31, %r13;
	mov.b32 	%f20, %r34;
	add.f32 	%f2, %f18, %f20;
	and.b32  	%r35, %r1, 31;
	setp.ne.s32 	%p15, %r35, %r15;
	@%p15 bra 	$L__BB24_7;
	atom.global.add.f32 	%f21, [%rd4], %f1;
	atom.global.add.f32 	%f22, [%rd4+4], %f2;
$L__BB24_7:
	ret;

}
	// .globl	_Z26MutualIntensExtract_KernelILin1ELb1ELb1ELb1ELi1EEvPfS0_S0_llllll
.visible .entry _Z26MutualIntensExtract_KernelILin1ELb1ELb1ELb1ELi1EEvPfS0_S0_llllll(
	.param .u64 .ptr .align 1 _Z26MutualIntensExtract_KernelILin1ELb1ELb1ELb1ELi1EEvPfS0_S0_llllll_param_0,
	.param .u64 .ptr .align 1 _Z26MutualIntensExtract_KernelILin1ELb1ELb1ELb1ELi1EEvPfS0_S0_llllll_param_1,
	.param .u64 .ptr .align 1 _Z26MutualIntensExtract_KernelILin1ELb1ELb1ELb1ELi1EEvPfS0_S0_llllll_param_2,
	.param .u64 _Z26MutualIntensExtract_KernelILin1ELb1ELb1ELb1ELi1EEvPfS0_S0_llllll_param_3,
	.param .u64 _Z26MutualIntensExtract_KernelILin1ELb1ELb1ELb1ELi1EEvPfS0_S0_llllll_param_4,
	.param .u64 _Z26MutualIntensExtract_KernelILin1ELb1ELb1ELb1ELi1EEvPfS0_S0_llllll_param_5,
	.param .u64 _Z26MutualIntensExtract_KernelILin1ELb1ELb1ELb1ELi1EEvPfS0_S0_llllll_param_6,
	.param .u64 _Z26MutualIntensExtract_KernelILin1ELb1ELb1ELb1ELi1EEvPfS0_S0_llllll_param_7,
	.param .u64 _Z26MutualIntensExtract_KernelILin1ELb1ELb1ELb1ELi1EEvPfS0_S0_llllll_param_8
)
{
	.reg .pred 	%p<17>;
	.reg .b32 	%r<45>;
	.reg .b32 	%f<41>;
	.reg .b64 	%rd<53>;

	ld.param.u64 	%rd11, [_Z26MutualIntensExtract_KernelILin1ELb1ELb1ELb1ELi1EEvPfS0_S0_llllll_param_0];
	ld.param.u64 	%rd12, [_Z26MutualIntensExtract_KernelILin1ELb1ELb1ELb1ELi1EEvPfS0_S0_llllll_param_1];
	ld.param.u64 	%rd13, [_Z26MutualIntensExtract_KernelILin1ELb1ELb1ELb1ELi1EEvPfS0_S0_llllll_param_2];
	ld.param.u64 	%rd14, [_Z26MutualIntensExtract_KernelILin1ELb1ELb1ELb1ELi1EEvPfS0_S0_llllll_param_3];
	ld.param.u64 	%rd15, [_Z26MutualIntensExtract_KernelILin1ELb1ELb1ELb1ELi1EEvPfS0_S0_llllll_param_4];
	ld.param.u64 	%rd16, [_Z26MutualIntensExtract_KernelILin1ELb1ELb1ELb1ELi1EEvPfS0_S0_llllll_param_5];
	ld.param.u64 	%rd17, [_Z26MutualIntensExtract_KernelILin1ELb1ELb1ELb1ELi1EEvPfS0_S0_llllll_param_6];
	ld.param.u64 	%rd18, [_Z26MutualIntensExtract_KernelILin1ELb1ELb1ELb1ELi1EEvPfS0_S0_llllll_param_7];
	ld.param.u64 	%rd19, [_Z26MutualIntensExtract_KernelILin1ELb1ELb1ELb1ELi1EEvPfS0_S0_llllll_param_8];
	mov.u32 	%r6, %ctaid.x;
	mov.u32 	%r7, %ntid.x;
	mov.u32 	%r1, %tid.x;
	mad.lo.s32 	%r2, %r6, %r7, %r1;
	mov.u32 	%r8, %ctaid.y;
	mov.u32 	%r9, %ntid.y;
	mov.u32 	%r10, %tid.y;
	mad.lo.s32 	%r3, %r8, %r9, %r10;
	mov.u32 	%r11, %ctaid.z;
	mov.u32 	%r12, %ntid.z;
	mov.u32 	%r13, %tid.z;
	mad.lo.s32 	%r14, %r11, %r12, %r13;
	cvt.u64.u32 	%rd20, %r14;
	add.s64 	%rd1, %rd18, %rd20;
	or.b64  	%rd21, %rd1, %rd19;
	and.b64  	%rd22, %rd21, -4294967296;
	setp.ne.s64 	%p1, %rd22, 0;
	@%p1 bra 	$L__BB25_2;
	cvt.u32.u64 	%r15, %rd19;
	cvt.u32.u64 	%r16, %rd1;
	rem.u32 	%r17, %r16, %r15;
	cvt.u64.u32 	%rd51, %r17;
	bra.uni 	$L__BB25_3;
$L__BB25_2:
	rem.s64 	%rd51, %rd1, %rd19;
$L__BB25_3:
	cvt.s64.s32 	%rd23, %r2;
	setp.lt.s64 	%p2, %rd14, %rd23;
	@%p2 bra 	$L__BB25_10;
	cvt.u64.u32 	%rd5, %r3;
	shr.u64 	%rd24, %rd14, 63;
	add.s64 	%rd25, %rd14, %rd24;
	shr.s64 	%rd26, %rd25, 1;
	setp.lt.s64 	%p3, %rd26, %rd5;
	@%p3 bra 	$L__BB25_10;
	sub.s64 	%rd27, %rd51, %rd18;
	mul.lo.s64 	%rd28, %rd14, %rd27;
	shl.b64 	%rd29, %rd28, 3;
	cvta.to.global.u64 	%rd30, %rd11;
	add.s64 	%rd6, %rd30, %rd29;
	cvta.to.global.u64 	%rd31, %rd12;
	add.s64 	%rd7, %rd31, %rd29;
	setp.ge.s32 	%p4, %r3, %r2;
	mov.u64 	%rd52, %rd5;
	mov.u32 	%r44, %r2;
	@%p4 bra 	$L__BB25_7;
	not.b32 	%r18, %r3;
	cvt.s64.s32 	%rd32, %r18;
	add.s64 	%rd52, %rd14, %rd32;
	add.s32 	%r44, %r2, %r18;
$L__BB25_7:
	setp.ge.s64 	%p5, %rd52, %rd16;
	@%p5 bra 	$L__BB25_10;
	cvt.s64.s32 	%rd33, %r44;
	sub.s64 	%rd34, %rd52, %rd15;
	mul.lo.s64 	%rd35, %rd14, %rd34;
	cvta.to.global.u64 	%rd36, %rd13;
	shl.b64 	%rd37, %rd35, 3;
	add.s64 	%rd38, %rd36, %rd37;
	mul.wide.s32 	%rd39, %r44, 8;
	add.s64 	%rd10, %rd38, %rd39;
	mul.lo.s64 	%rd40, %rd17, %rd33;
	mul.lo.s64 	%rd41, %rd34, %rd17;
	shl.b64 	%rd42, %rd40, 2;
	add.s64 	%rd43, %rd6, %rd42;
	add.s64 	%rd44, %rd7, %rd42;
	shl.b64 	%rd45, %rd41, 2;
	add.s64 	%rd46, %rd6, %rd45;
	add.s64 	%rd47, %rd7, %rd45;
	ld.global.f32 	%f3, [%rd43];
	ld.global.f32 	%f4, [%rd43+4];
	ld.global.f32 	%f5, [%rd46];
	ld.global.f32 	%f6, [%rd46+4];
	ld.global.f32 	%f7, [%rd44];
	ld.global.f32 	%f8, [%rd44+4];
	ld.global.f32 	%f9, [%rd47];
	ld.global.f32 	%f10, [%rd47+4];
	mul.f32 	%f11, %f4, %f6;
	fma.rn.f32 	%f12, %f3, %f5, %f11;
	fma.rn.f32 	%f13, %f7, %f9, %f12;
	fma.rn.f32 	%f14, %f8, %f10, %f13;
	mul.f32 	%f15, %f4, %f5;
	mul.f32 	%f16, %f3, %f6;
	sub.f32 	%f17, %f15, %f16;
	fma.rn.f32 	%f18, %f8, %f9, %f17;
	mul.f32 	%f19, %f7, %f10;
	sub.f32 	%f20, %f18, %f19;
	// begin inline asm
	activemask.b32 %r19;
	// end inline asm
	cvt.u64.u32 	%rd48, %r2;
	shl.b64 	%rd49, %rd48, 32;
	or.b64  	%rd50, %rd49, %rd5;
	match.any.sync.b64 	%r20, %rd50, %r19;
	brev.b32 	%r21, %r20;
	bfind.shiftamt.u32 	%r22, %r21;
	mov.b32 	%r23, %f14;
	shfl.sync.down.b32	%r24|%p6, %r23, 16, 31, %r20;
	mov.b32 	%f21, %r24;
	add.f32 	%f22, %f14, %f21;
	mov.b32 	%r25, %f20;
	shfl.sync.down.b32	%r26|%p7, %r25, 16, 31, %r20;
	mov.b32 	%f23, %r26;
	add.f32 	%f24, %f20, %f23;
	mov.b32 	%r27, %f22;
	shfl.sync.down.b32	%r28|%p8, %r27, 8, 31, %r20;
	mov.b32 	%f25, %r28;
	add.f32 	%f26, %f22, %f25;
	mov.b32 	%r29, %f24;
	shfl.sync.down.b32	%r30|%p9, %r29, 8, 31, %r20;
	mov.b32 	%f27, %r30;
	add.f32 	%f28, %f24, %f27;
	mov.b32 	%r31, %f26;
	shfl.sync.down.b32	%r32|%p10, %r31, 4, 31, %r20;
	mov.b32 	%f29, %r32;
	add.f32 	%f30, %f26, %f29;
	mov.b32 	%r33, %f28;
	shfl.sync.down.b32	%r34|%p11, %r33, 4, 31, %r20;
	mov.b32 	%f31, %r34;
	add.f32 	%f32, %f28, %f31;
	mov.b32 	%r35, %f30;
	shfl.sync.down.b32	%r36|%p12, %r35, 2, 31, %r20;
	mov.b32 	%f33, %r36;
	add.f32 	%f34, %f30, %f33;
	mov.b32 	%r37, %f32;
	shfl.sync.down.b32	%r38|%p13, %r37, 2, 31, %r20;
	mov.b32 	%f35, %r38;
	add.f32 	%f36, %f32, %f35;
	mov.b32 	%r39, %f34;
	shfl.sync.down.b32	%r40|%p14, %r39, 1, 31, %r20;
	mov.b32 	%f37, %r40;
	add.f32 	%f1, %f34, %f37;
	mov.b32 	%r41, %f36;
	shfl.sync.down.b32	%r42|%p15, %r41, 1, 31, %r20;
	mov.b32 	%f38, %r42;
	add.f32 	%f2, %f36, %f38;
	and.b32  	%r43, %r1, 31;
	setp.ne.s32 	%p16, %r43, %r22;
	@%p16 bra 	$L__BB25_10;
	atom.global.add.f32 	%f39, [%rd10], %f1;
	atom.global.add.f32 	%f40, [%rd10+4], %f2;
$L__BB25_10:
	ret;

}
	// .globl	_Z26MutualIntensExtract_KernelILin1ELb1ELb0ELb1ELi1EEvPfS0_S0_llllll
.visible .entry _Z26MutualIntensExtract_KernelILin1ELb1ELb0ELb1ELi1EEvPfS0_S0_llllll(
	.param .u64 .ptr .align 1 _Z26MutualIntensExtract_KernelILin1ELb1ELb0ELb1ELi1EEvPfS0_S0_llllll_param_0,
	.param .u64 .ptr .align 1 _Z26MutualIntensExtract_KernelILin1ELb1ELb0ELb1ELi1EEvPfS0_S0_llllll_param_1,
	.param .u64 .ptr .align 1 _Z26MutualIntensExtract_KernelILin1ELb1ELb0ELb1ELi1EEvPfS0_S0_llllll_param_2,
	.param .u64 _Z26MutualIntensExtract_KernelILin1ELb1ELb0ELb1ELi1EEvPfS0_S0_llllll_param_3,
	.param .u64 _Z26MutualIntensExtract_KernelILin1ELb1ELb0ELb1ELi1EEvPfS0_S0_llllll_param_4,
	.param .u64 _Z26MutualIntensExtract_KernelILin1ELb1ELb0ELb1ELi1EEvPfS0_S0_llllll_param_5,
	.param .u64 _Z26MutualIntensExtract_KernelILin1ELb1ELb0ELb1ELi1EEvPfS0_S0_llllll_param_6,
	.param .u64 _Z26MutualIntensExtract_KernelILin1ELb1ELb0ELb1ELi1EEvPfS0_S0_llllll_param_7,
	.param .u64 _Z26MutualIntensExtract_KernelILin1ELb1ELb0ELb1ELi1EEvPfS0_S0_llllll_param_8
)
{
	.reg .pred 	%p<17>;
	.reg .b32 	%r<45>;
	.reg .b32 	%f<35>;
	.reg .b64 	%rd<48>;

	ld.param.u64 	%rd10, [_Z26MutualIntensExtract_KernelILin1ELb1ELb0ELb1ELi1EEvPfS0_S0_llllll_param_0];
	ld.param.u64 	%rd11, [_Z26MutualIntensExtract_KernelILin1ELb1ELb0ELb1ELi1EEvPfS0_S0_llllll_param_2];
	ld.param.u64 	%rd12, [_Z26MutualIntensExtract_KernelILin1ELb1ELb0ELb1ELi1EEvPfS0_S0_llllll_param_3];
	ld.param.u64 	%rd13, [_Z26MutualIntensExtract_KernelILin1ELb1ELb0ELb1ELi1EEvPfS0_S0_llllll_param_4];
	ld.param.u64 	%rd14, [_Z26MutualIntensExtract_KernelILin1ELb1ELb0ELb1ELi1EEvPfS0_S0_llllll_param_5];
	ld.param.u64 	%rd15, [_Z26MutualIntensExtract_KernelILin1ELb1ELb0ELb1ELi1EEvPfS0_S0_llllll_param_6];
	ld.param.u64 	%rd16, [_Z26MutualIntensExtract_KernelILin1ELb1ELb0ELb1ELi1EEvPfS0_S0_llllll_param_7];
	ld.param.u64 	%rd17, [_Z26MutualIntensExtract_KernelILin1ELb1ELb0ELb1ELi1EEvPfS0_S0_llllll_param_8];
	mov.u32 	%r6, %ctaid.x;
	mov.u32 	%r7, %ntid.x;
	mov.u32 	%r1, %tid.x;
	mad.lo.s32 	%r2, %r6, %r7, %r1;
	mov.u32 	%r8, %ctaid.y;
	mov.u32 	%r9, %ntid.y;
	mov.u32 	%r10, %tid.y;
	mad.lo.s32 	%r3, %r8, %r9, %r10;
	mov.u32 	%r11, %ctaid.z;
	mov.u32 	%r12, %ntid.z;
	mov.u32 	%r13, %tid.z;
	mad.lo.s32 	%r14, %r11, %r12, %r13;
	cvt.u64.u32 	%rd18, %r14;
	add.s64 	%rd1, %rd16, %rd18;
	or.b64  	%rd19, %rd1, %rd17;
	and.b64  	%rd20, %rd19, -4294967296;
	setp.ne.s64 	%p1, %rd20, 0;
	@%p1 bra 	$L__BB26_2;
	cvt.u32.u64 	%r15, %rd17;
	cvt.u32.u64 	%r16, %rd1;
	rem.u32 	%r17, %r16, %r15;
	cvt.u64.u32 	%rd46, %r17;
	bra.uni 	$L__BB26_3;
$L__BB26_2:
	rem.s64 	%rd46, %rd1, %rd17;
$L__BB26_3:
	cvt.s64.s32 	%rd21, %r2;
	setp.lt.s64 	%p2, %rd12, %rd21;
	@%p2 bra 	$L__BB26_10;
	cvt.u64.u32 	%rd5, %r3;
	shr.u64 	%rd22, %rd12, 63;
	add.s64 	%rd23, %rd12, %rd22;
	shr.s64 	%rd24, %rd23, 1;
	setp.lt.s64 	%p3, %rd24, %rd5;
	@%p3 bra 	$L__BB26_10;
	sub.s64 	%rd25, %rd46, %rd16;
	mul.lo.s64 	%rd26, %rd12, %rd25;
	shl.b64 	%rd27, %rd26, 3;
	cvta.to.global.u64 	%rd28, %rd10;
	add.s64 	%rd6, %rd28, %rd27;
	setp.ge.s32 	%p4, %r3, %r2;
	mov.u64 	%rd47, %rd5;
	mov.u32 	%r44, %r2;
	@%p4 bra 	$L__BB26_7;
	not.b32 	%r18, %r3;
	cvt.s64.s32 	%rd29, %r18;
	add.s64 	%rd47, %rd12, %rd29;
	add.s32 	%r44, %r2, %r18;
$L__BB26_7:
	setp.ge.s64 	%p5, %rd47, %rd14;
	@%p5 bra 	$L__BB26_10;
	cvt.s64.s32 	%rd30, %r44;
	sub.s64 	%rd31, %rd47, %rd13;
	mul.lo.s64 	%rd32, %rd12, %rd31;
	cvta.to.global.u64 	%rd33, %rd11;
	shl.b64 	%rd34, %rd32, 3;
	add.s64 	%rd35, %rd33, %rd34;
	mul.wide.s32 	%rd36, %r44, 8;
	add.s64 	%rd9, %rd35, %rd36;
	mul.lo.s64 	%rd37, %rd15, %rd30;
	mul.lo.s64 	%rd38, %rd31, %rd15;
	shl.b64 	%rd39, %rd37, 2;
	add.s64 	%rd40, %rd6, %rd39;
	shl.b64 	%rd41, %rd38, 2;
	add.s64 	%rd42, %rd6, %rd41;
	ld.global.f32 	%f3, [%rd40];
	ld.global.f32 	%f4, [%rd40+4];
	ld.global.f32 	%f5, [%rd42];
	ld.global.f32 	%f6, [%rd42+4];
	mul.f32 	%f7, %f4, %f6;
	fma.rn.f32 	%f8, %f3, %f5, %f7;
	mul.f32 	%f9, %f4, %f5;
	mul.f32 	%f10, %f3, %f6;
	sub.f32 	%f11, %f9, %f10;
	// begin inline asm
	activemask.b32 %r19;
	// end inline asm
	cvt.u64.u32 	%rd43, %r2;
	shl.b64 	%rd44, %rd43, 32;
	or.b64  	%rd45, %rd44, %rd5;
	match.any.sync.b64 	%r20, %rd45, %r19;
	brev.b32 	%r21, %r20;
	bfind.shiftamt.u32 	%r22, %r21;
	add.f32 	%f12, %f11, 0f00000000;
	add.f32 	%f13, %f8, 0f00000000;
	add.f32 	%f14, %f13, 0f00000000;
	mov.b32 	%r23, %f14;
	shfl.sync.down.b32	%r24|%p6, %r23, 16, 31, %r20;
	mov.b32 	%f15, %r24;
	add.f32 	%f16, %f14, %f15;
	mov.b32 	%r25, %f12;
	shfl.sync.down.b32	%r26|%p7, %r25, 16, 31, %r20;
	mov.b32 	%f17, %r26;
	add.f32 	%f18, %f12, %f17;
	mov.b32 	%r27, %f16;
	shfl.sync.down.b32	%r28|%p8, %r27, 8, 31, %r20;
	mov.b32 	%f19, %r28;
	add.f32 	%f20, %f16, %f19;
	mov.b32 	%r29, %f18;
	shfl.sync.down.b32	%r30|%p9, %r29, 8, 31, %r20;
	mov.b32 	%f21, %r30;
	add.f32 	%f22, %f18, %f21;
	mov.b32 	%r31, %f20;
	shfl.sync.down.b32	%r32|%p10, %r31, 4, 31, %r20;
	mov.b32 	%f23, %r32;
	add.f32 	%f24, %f20, %f23;
	mov.b32 	%r33, %f22;
	shfl.sync.down.b32	%r34|%p11, %r33, 4, 31, %r20;
	mov.b32 	%f25, %r34;
	add.f32 	%f26, %f22, %f25;
	mov.b32 	%r35, %f24;
	shfl.sync.down.b32	%r36|%p12, %r35, 2, 31, %r20;
	mov.b32 	%f27, %r36;
	add.f32 	%f28, %f24, %f27;
	mov.b32 	%r37, %f26;
	shfl.sync.down.b32	%r38|%p13, %r37, 2, 31, %r20;
	mov.b32 	%f29, %r38;
	add.f32 	%f30, %f26, %f29;
	mov.b32 	%r39, %f28;
	shfl.sync.down.b32	%r40|%p14, %r39, 1, 31, %r20;
	mov.b32 	%f31, %r40;
	add.f32 	%f1, %f28, %f31;
	mov.b32 	%r41, %f30;
	shfl.sync.down.b32	%r42|%p15, %r41, 1, 31, %r20;
	mov.b32 	%f32, %r42;
	add.f32 	%f2, %f30, %f32;
	and.b32  	%r43, %r1, 31;
	setp.ne.s32 	%p16, %r43, %r22;
	@%p16 bra 	$L__BB26_10;
	atom.global.add.f32 	%f33, [%rd9], %f1;
	atom.global.add.f32 	%f34, [%rd9+4], %f2;
$L__BB26_10:
	ret;

}
	// .globl	_Z26MutualIntensExtract_KernelILin1ELb0ELb1ELb1ELi1EEvPfS0_S0_llllll
.visible .entry _Z26MutualIntensExtract_KernelILin1ELb0ELb1ELb1ELi1EEvPfS0_S0_llllll(
	.param .u64 .ptr .align 1 _Z26MutualIntensExtract_KernelILin1ELb0ELb1ELb1ELi1EEvPfS0_S0_llllll_param_0,
	.param .u64 .ptr .align 1 _Z26MutualIntensExtract_KernelILin1ELb0ELb1ELb1ELi1EEvPfS0_S0_llllll_param_1,
	.param .u64 .ptr .align 1 _Z26MutualIntensExtract_KernelILin1ELb0ELb1ELb1ELi1EEvPfS0_S0_llllll_param_2,
	.param .u64 _Z26MutualIntensExtract_KernelILin1ELb0ELb1ELb1ELi1EEvPfS0_S0_llllll_param_3,
	.param .u64 _Z26MutualIntensExtract_KernelILin1ELb0ELb1ELb1ELi1EEvPfS0_S0_llllll_param_4,
	.param .u64 _Z26MutualIntensExtract_KernelILin1ELb0ELb1ELb1ELi1EEvPfS0_S0_llllll_param_5,
	.param .u64 _Z26MutualIntensExtract_KernelILin1ELb0ELb1ELb1ELi1EEvPfS0_S0_llllll_param_6,
	.param .u64 _Z26MutualIntensExtract_KernelILin1ELb0ELb1ELb1ELi1EEvPfS0_S0_llllll_param_7,
	.param .u64 _Z26MutualIntensExtract_KernelILin1ELb0ELb1ELb1ELi1EEvPfS0_S0_llllll_param_8
)
{
	.reg .pred 	%p<17>;
	.reg .b32 	%r<45>;
	.reg .b32 	%f<32>;
	.reg .b64 	%rd<48>;

	ld.param.u64 	%rd10, [_Z26MutualIntensExtract_KernelILin1ELb0ELb1ELb1ELi1EEvPfS0_S0_llllll_param_1];
	ld.param.u64 	%rd11, [_Z26MutualIntensExtract_KernelILin1ELb0ELb1ELb1ELi1EEvPfS0_S0_llllll_param_2];
	ld.param.u64 	%rd12, [_Z26MutualIntensExtract_KernelILin1ELb0ELb1ELb1ELi1EEvPfS0_S0_llllll_param_3];
	ld.param.u64 	%rd13, [_Z26MutualIntensExtract_KernelILin1ELb0ELb1ELb1ELi1EEvPfS0_S0_llllll_param_4];
	ld.param.u64 	%rd14, [_Z26MutualIntensExtract_KernelILin1ELb0ELb1ELb1ELi1EEvPfS0_S0_llllll_param_5];
	ld.param.u64 	%rd15, [_Z26MutualIntensExtract_KernelILin1ELb0ELb1ELb1ELi1EEvPfS0_S0_llllll_param_6];
	ld.param.u64 	%rd16, [_Z26MutualIntensExtract_KernelILin1ELb0ELb1ELb1ELi1EEvPfS0_S0_llllll_param_7];
	ld.param.u64 	%rd17, [_Z26MutualIntensExtract_KernelILin1ELb0ELb1ELb1ELi1EEvPfS0_S0_llllll_param_8];
	mov.u32 	%r6, %ctaid.x;
	mov.u32 	%r7, %ntid.x;
	mov.u32 	%r1, %tid.x;
	mad.lo.s32 	%r2, %r6, %r7, %r1;
	mov.u32 	%r8, %ctaid.y;
	mov.u32 	%r9, %ntid.y;
	mov.u32 	%r10, %tid.y;
	mad.lo.s32 	%r3, %r8, %r9, %r10;
	mov.u32 	%r11, %ctaid.z;
	mov.u32 	%r12, %ntid.z;
	mov.u32 	%r13, %tid.z;
	mad.lo.s32 	%r14, %r11, %r12, %r13;
	cvt.u64.u32 	%rd18, %r14;
	add.s64 	%rd1, %rd16, %rd18;
	or.b64  	%rd19, %rd1, %rd17;
	and.b64  	%rd20, %rd19, -4294967296;
	setp.ne.s64 	%p1, %rd20, 0;
	@%p1 bra 	$L__BB27_2;
	cvt.u32.u64 	%r15, %rd17;
	cvt.u32.u64 	%r16, %rd1;
	rem.u32 	%r17, %r16, %r15;
	cvt.u64.u32 	%rd46, %r17;
	bra.uni 	$L__BB27_3;
$L__BB27_2:
	rem.s64 	%rd46, %rd1, %rd17;
$L__BB27_3:
	cvt.s64.s32 	%rd21, %r2;
	setp.lt.s64 	%p2, %rd12, %rd21;
	@%p2 bra 	$L__BB27_10;
	cvt.u64.u32 	%rd5, %r3;
	shr.u64 	%rd22, %rd12, 63;
	add.s64 	%rd23, %rd12, %rd22;
	shr.s64 	%rd24, %rd23, 1;
	setp.lt.s64 	%p3, %rd24, %rd5;
	@%p3 bra 	$L__BB27_10;
	sub.s64 	%rd25, %rd46, %rd16;
	mul.lo.s64 	%rd26, %rd12, %rd25;
	shl.b64 	%rd27, %rd26, 3;
	cvta.to.global.u64 	%rd28, %rd10;
	add.s64 	%rd6, %rd28, %rd27;
	setp.ge.s32 	%p4, %r3, %r2;
	mov.u64 	%rd47, %rd5;
	mov.u32 	%r44, %r2;
	@%p4 bra 	$L__BB27_7;
	not.b32 	%r18, %r3;
	cvt.s64.s32 	%rd29, %r18;
	add.s64 	%rd47, %rd12, %rd29;
	add.s32 	%r44, %r2, %r18;
$L__BB27_7:
	setp.ge.s64 	%p5, %rd47, %rd14;
	@%p5 bra 	$L__BB27_10;
	cvt.s64.s32 	%rd30, %r44;
	sub.s64 	%rd31, %rd47, %rd13;
	mul.lo.s64 	%rd32, %rd12, %rd31;
	cvta.to.global.u64 	%rd33, %rd11;
	shl.b64 	%rd34, %rd32, 3;
	add.s64 	%rd35, %rd33, %rd34;
	mul.wide.s32 	%rd36, %r44, 8;
	add.s64 	%rd9, %rd35, %rd36;
	mul.lo.s64 	%rd37, %rd15, %rd30;
	mul.lo.s64 	%rd38, %rd31, %rd15;
	shl.b64 	%rd39, %rd37, 2;
	add.s64 	%rd40, %rd6, %rd39;
	shl.b64 	%rd41, %rd38, 2;
	add.s64 	%rd42, %rd6, %rd41;
	ld.global.f32 	%f3, [%rd40];
	ld.global.f32 	%f4, [%rd40+4];
	ld.global.f32 	%f5, [%rd42];
	ld.global.f32 	%f6, [%rd42+4];
	fma.rn.f32 	%f7, %f3, %f5, 0f00000000;
	fma.rn.f32 	%f8, %f4, %f6, %f7;
	fma.rn.f32 	%f9, %f4, %f5, 0f00000000;
	mul.f32 	%f10, %f3, %f6;
	sub.f32 	%f11, %f9, %f10;
	// begin inline asm
	activemask.b32 %r19;
	// end inline asm
	cvt.u64.u32 	%rd43, %r2;
	shl.b64 	%rd44, %rd43, 32;
	or.b64  	%rd45, %rd44, %rd5;
	match.any.sync.b64 	%r20, %rd45, %r19;
	brev.b32 	%r21, %r20;
	bfind.shiftamt.u32 	%r22, %r21;
	mov.b32 	%r23, %f8;
	shfl.sync.down.b32	%r24|%p6, %r23, 16, 31, %r20;
	mov.b32 	%f12, %r24;
	add.f32 	%f13, %f8, %f12;
	mov.b32 	%r25, %f11;
	shfl.sync.down.b32	%r26|%p7, %r25, 16, 31, %r20;
	mov.b32 	%f14, %r26;
	add.f32 	%f15, %f11, %f14;
	mov.b32 	%r27, %f13;
	shfl.sync.down.b32	%r28|%p8, %r27, 8, 31, %r20;
	mov.b32 	%f16, %r28;
	add.f32 	%f17, %f13, %f16;
	mov.b32 	%r29, %f15;
	shfl.sync.down.b32	%r30|%p9, %r29, 8, 31, %r20;
	mov.b32 	%f18, %r30;
	add.f32 	%f19, %f15, %f18;
	mov.b32 	%r31, %f17;
	shfl.sync.down.b32	%r32|%p10, %r31, 4, 31, %r20;
	mov.b32 	%f20, %r32;
	add.f32 	%f21, %f17, %f20;
	mov.b32 	%r33, %f19;
	shfl.sync.down.b32	%r34|%p11, %r33, 4, 31, %r20;
	mov.b32 	%f22, %r34;
	add.f32 	%f23, %f19, %f22;
	mov.b32 	%r35, %f21;
	shfl.sync.down.b32	%r36|%p12, %r35, 2, 31, %r20;
	mov.b32 	%f24, %r36;
	add.f32 	%f25, %f21, %f24;
	mov.b32 	%r37, %f23;
	shfl.sync.down.b32	%r38|%p13, %r37, 2, 31, %r20;
	mov.b32 	%f26, %r38;
	add.f32 	%f27, %f23, %f26;
	mov.b32 	%r39, %f25;
	shfl.sync.down.b32	%r40|%p14, %r39, 1, 31, %r20;
	mov.b32 	%f28, %r40;
	add.f32 	%f1, %f25, %f28;
	mov.b32 	%r41, %f27;
	shfl.sync.down.b32	%r42|%p15, %r41, 1, 31, %r20;
	mov.b32 	%f29, %r42;
	add.f32 	%f2, %f27, %f29;
	and.b32  	%r43, %r1, 31;
	setp.ne.s32 	%p16, %r43, %r22;
	@%p16 bra 	$L__BB27_10;
	atom.global.add.f32 	%f30, [%rd9], %f1;
	atom.global.add.f32 	%f31, [%rd9+4], %f2;
$L__BB27_10:
	ret;

}
	// .globl	_Z26MutualIntensExtract_KernelILin1ELb0ELb0ELb1ELi1EEvPfS0_S0_llllll
.visible .entry _Z26MutualIntensExtract_KernelILin1ELb0ELb0ELb1ELi1EEvPfS0_S0_llllll(
	.param .u64 .ptr .align 1 _Z26MutualIntensExtract_KernelILin1ELb0ELb0ELb1ELi1EEvPfS0_S0_llllll_param_0,
	.param .u64 .ptr .align 1 _Z26MutualIntensExtract_KernelILin1ELb0ELb0ELb1ELi1EEvPfS0_S0_llllll_param_1,
	.param .u64 .ptr .align 1 _Z26MutualIntensExtract_KernelILin1ELb0ELb0ELb1ELi1EEvPfS0_S0_llllll_param_2,
	.param .u64 _Z26MutualIntensExtract_KernelILin1ELb0ELb0ELb1ELi1EEvPfS0_S0_llllll_param_3,
	.param .u64 _Z26MutualIntensExtract_KernelILin1ELb0ELb0ELb1ELi1EEvPfS0_S0_llllll_param_4,
	.param .u64 _Z26MutualIntensExtract_KernelILin1ELb0ELb0ELb1ELi1EEvPfS0_S0_llllll_param_5,
	.param .u64 _Z26MutualIntensExtract_KernelILin1ELb0ELb0ELb1ELi1EEvPfS0_S0_llllll_param_6,
	.param .u64 _Z26MutualIntensExtract_KernelILin1ELb0ELb0ELb1ELi1EEvPfS0_S0_llllll_param_7,
	.param .u64 _Z26MutualIntensExtract_KernelILin1ELb0ELb0ELb1ELi1EEvPfS0_S0_llllll_param_8
)
{
	.reg .pred 	%p<16>;
	.reg .b32 	%r<37>;
	.reg .b32 	%f<23>;
	.reg .b64 	%rd<24>;

	ld.param.u64 	%rd5, [_Z26MutualIntensExtract_KernelILin1ELb0ELb0ELb1ELi1EEvPfS0_S0_llllll_param_2];
	ld.param.u64 	%rd6, [_Z26MutualIntensExtract_KernelILin1ELb0ELb0ELb1ELi1EEvPfS0_S0_llllll_param_3];
	ld.param.u64 	%rd7, [_Z26MutualIntensExtract_KernelILin1ELb0ELb0ELb1ELi1EEvPfS0_S0_llllll_param_4];
	ld.param.u64 	%rd8, [_Z26MutualIntensExtract_KernelILin1ELb0ELb0ELb1ELi1EEvPfS0_S0_llllll_param_5];
	mov.u32 	%r6, %ctaid.x;
	mov.u32 	%r7, %ntid.x;
	mov.u32 	%r1, %tid.x;
	mad.lo.s32 	%r2, %r6, %r7, %r1;
	mov.u32 	%r8, %ctaid.y;
	mov.u32 	%r9, %ntid.y;
	mov.u32 	%r10, %tid.y;
	mad.lo.s32 	%r3, %r8, %r9, %r10;
	cvt.s64.s32 	%rd9, %r2;
	setp.lt.s64 	%p1, %rd6, %rd9;
	@%p1 bra 	$L__BB28_7;
	cvt.u64.u32 	%rd1, %r3;
	shr.u64 	%rd10, %rd6, 63;
	add.s64 	%rd11, %rd6, %rd10;
	shr.s64 	%rd12, %rd11, 1;
	setp.lt.s64 	%p2, %rd12, %rd1;
	@%p2 bra 	$L__BB28_7;
	setp.ge.s32 	%p3, %r3, %r2;
	mov.u64 	%rd23, %rd1;
	mov.u32 	%r36, %r2;
	@%p3 bra 	$L__BB28_4;
	not.b32 	%r11, %r3;
	cvt.s64.s32 	%rd13, %r11;
	add.s64 	%rd23, %rd6, %rd13;
	add.s32 	%r36, %r2, %r11;
$L__BB28_4:
	setp.ge.s64 	%p4, %rd23, %rd8;
	@%p4 bra 	$L__BB28_7;
	sub.s64 	%rd14, %rd23, %rd7;
	mul.lo.s64 	%rd15, %rd6, %rd14;
	cvta.to.global.u64 	%rd16, %rd5;
	shl.b64 	%rd17, %rd15, 3;
	add.s64 	%rd18, %rd16, %rd17;
	mul.wide.s32 	%rd19, %r36, 8;
	add.s64 	%rd4, %rd18, %rd19;
	// begin inline asm
	activemask.b32 %r12;
	// end inline asm
	cvt.u64.u32 	%rd20, %r2;
	shl.b64 	%rd21, %rd20, 32;
	or.b64  	%rd22, %rd21, %rd1;
	match.any.sync.b64 	%r13, %rd22, %r12;
	brev.b32 	%r14, %r13;
	bfind.shiftamt.u32 	%r15, %r14;
	mov.b32 	%r16, 0;
	shfl.sync.down.b32	%r17|%p5, %r16, 16, 31, %r13;
	mov.b32 	%f3, %r17;
	add.f32 	%f4, %f3, 0f00000000;
	shfl.sync.down.b32	%r18|%p6, %r16, 16, 31, %r13;
	mov.b32 	%f5, %r18;
	add.f32 	%f6, %f5, 0f00000000;
	mov.b32 	%r19, %f4;
	shfl.sync.down.b32	%r20|%p7, %r19, 8, 31, %r13;
	mov.b32 	%f7, %r20;
	add.f32 	%f8, %f4, %f7;
	mov.b32 	%r21, %f6;
	shfl.sync.down.b32	%r22|%p8, %r21, 8, 31, %r13;
	mov.b32 	%f9, %r22;
	add.f32 	%f10, %f6, %f9;
	mov.b32 	%r23, %f8;
	shfl.sync.down.b32	%r24|%p9, %r23, 4, 31, %r13;
	mov.b32 	%f11, %r24;
	add.f32 	%f12, %f8, %f11;
	mov.b32 	%r25, %f10;
	shfl.sync.down.b32	%r26|%p10, %r25, 4, 31, %r13;
	mov.b32 	%f13, %r26;
	add.f32 	%f14, %f10, %f13;
	mov.b32 	%r27, %f12;
	shfl.sync.down.b32	%r28|%p11, %r27, 2, 31, %r13;
	mov.b32 	%f15, %r28;
	add.f32 	%f16, %f12, %f15;
	mov.b32 	%r29, %f14;
	shfl.sync.down.b32	%r30|%p12, %r29, 2, 31, %r13;
	mov.b32 	%f17, %r30;
	add.f32 	%f18, %f14, %f17;
	mov.b32 	%r31, %f16;
	shfl.sync.down.b32	%r32|%p13, %r31, 1, 31, %r13;
	mov.b32 	%f19, %r32;
	add.f32 	%f1, %f16, %f19;
	mov.b32 	%r33, %f18;
	shfl.sync.down.b32	%r34|%p14, %r33, 1, 31, %r13;
	mov.b32 	%f20, %r34;
	add.f32 	%f2, %f18, %f20;
	and.b32  	%r35, %r1, 31;
	setp.ne.s32 	%p15, %r35, %r15;
	@%p15 bra 	$L__BB28_7;
	atom.global.add.f32 	%f21, [%rd4], %f1;
	atom.global.add.f32 	%f22, [%rd4+4], %f2;
$L__BB28_7:
	ret;

}
	// .globl	_Z26MutualIntensExtract_KernelILin2ELb1ELb1ELb1ELi1EEvPfS0_S0_llllll
.visible .entry _Z26MutualIntensExtract_KernelILin2ELb1ELb1ELb1ELi1EEvPfS0_S0_llllll(
	.param .u64 .ptr .align 1 _Z26MutualIntensExtract_KernelILin2ELb1ELb1ELb1ELi1EEvPfS0_S0_llllll_param_0,
	.param .u64 .ptr .align 1 _Z26MutualIntensExtract_KernelILin2ELb1ELb1ELb1ELi1EEvPfS0_S0_llllll_param_1,
	.param .u64 .ptr .align 1 _Z26MutualIntensExtract_KernelILin2ELb1ELb1ELb1ELi1EEvPfS0_S0_llllll_param_2,
	.param .u64 _Z26MutualIntensExtract_KernelILin2ELb1ELb1ELb1ELi1EEvPfS0_S0_llllll_param_3,
	.param .u64 _Z26MutualIntensExtract_KernelILin2ELb1ELb1ELb1ELi1EEvPfS0_S0_llllll_param_4,
	.param .u64 _Z26MutualIntensExtract_KernelILin2ELb1ELb1ELb1ELi1EEvPfS0_S0_llllll_param_5,
	.param .u64 _Z26MutualIntensExtract_KernelILin2ELb1ELb1ELb1ELi1EEvPfS0_S0_llllll_param_6,
	.param .u64 _Z26MutualIntensExtract_KernelILin2ELb1ELb1ELb1ELi1EEvPfS0_S0_llllll_param_7,
	.param .u64 _Z26MutualIntensExtract_KernelILin2ELb1ELb1ELb1ELi1EEvPfS0_S0_llllll_param_8
)
{
	.reg .pred 	%p<17>;
	.reg .b32 	%r<45>;
	.reg .b32 	%f<43>;
	.reg .b64 	%rd<53>;

	ld.param.u64 	%rd11, [_Z26MutualIntensExtract_KernelILin2ELb1ELb1ELb1ELi1EEvPfS0_S0_llllll_param_0];
	ld.param.u64 	%rd12, [_Z26MutualIntensExtract_KernelILin2ELb1ELb1ELb1ELi1EEvPfS0_S0_llllll_param_1];
	ld.param.u64 	%rd13, [_Z26MutualIntensExtract_KernelILin2ELb1ELb1ELb1ELi1EEvPfS0_S0_llllll_param_2];
	ld.param.u64 	%rd14, [_Z26MutualIntensExtract_KernelILin2ELb1ELb1ELb1ELi1EEvPfS0_S0_llllll_param_3];
	ld.param.u64 	%rd15, [_Z26MutualIntensExtract_KernelILin2ELb1ELb1ELb1ELi1EEvPfS0_S0_llllll_param_4];
	ld.param.u64 	%rd16, [_Z26MutualIntensExtract_KernelILin2ELb1ELb1ELb1ELi1EEvPfS0_S0_llllll_param_5];
	ld.param.u64 	%rd17, [_Z26MutualIntensExtract_KernelILin2ELb1ELb1ELb1ELi1EEvPfS0_S0_llllll_param_6];
	ld.param.u64 	%rd18, [_Z26MutualIntensExtract_KernelILin2ELb1ELb1ELb1ELi1EEvPfS0_S0_llllll_param_7];
	ld.param.u64 	%rd19, [_Z26MutualIntensExtract_KernelILin2ELb1ELb1ELb1ELi1EEvPfS0_S0_llllll_param_8];
	mov.u32 	%r6, %ctaid.x;
	mov.u32 	%r7, %ntid.x;
	mov.u32 	%r1, %tid.x;
	mad.lo.s32 	%r2, %r6, %r7, %r1;
	mov.u32 	%r8, %ctaid.y;
	mov.u32 	%r9, %ntid.y;
	mov.u32 	%r10, %tid.y;
	mad.lo.s32 	%r3, %r8, %r9, %r10;
	mov.u32 	%r11, %ctaid.z;
	mov.u32 	%r12, %ntid.z;
	mov.u32 	%r13, %tid.z;
	mad.lo.s32 	%r14, %r11, %r12, %r13;
	cvt.u64.u32 	%rd20, %r14;
	add.s64 	%rd1, %rd18, %rd20;
	or.b64  	%rd21, %rd1, %rd19;
	and.b64  	%rd22, %rd21, -4294967296;
	setp.ne.s64 	%p1, %rd22, 0;
	@%p1 bra 	$L__BB29_2;
	cvt.u32.u64 	%r15, %rd19;
	cvt.u32.u64 	%r16, %rd1;
	rem.u32 	%r17, %r16, %r15;
	cvt.u64.u32 	%rd51, %r17;
	bra.uni 	$L__BB29_3;
$L__BB29_2:
	rem.s64 	%rd51, %rd1, %rd19;
$L__BB29_3:
	cvt.s64.s32 	%rd23, %r2;
	setp.lt.s64 	%p2, %rd14, %rd23;
	@%p2 bra 	$L__BB29_10;
	cvt.u64.u32 	%rd5, %r3;
	shr.u64 	%rd24, %rd14, 63;
	add.s64 	%rd25, %rd14, %rd24;
	shr.s64 	%rd26, %rd25, 1;
	setp.lt.s64 	%p3, %rd26, %rd5;
	@%p3 bra 	$L__BB29_10;
	sub.s64 	%rd27, %rd51, %rd18;
	mul.lo.s64 	%rd28, %rd14, %rd27;
	shl.b64 	%rd29, %rd28, 3;
	cvta.to.global.u64 	%rd30, %rd11;
	add.s64 	%rd6, %rd30, %rd29;
	cvta.to.global.u64 	%rd31, %rd12;
	add.s64 	%rd7, %rd31, %rd29;
	setp.ge.s32 	%p4, %r3, %r2;
	mov.u64 	%rd52, %rd5;
	mov.u32 	%r44, %r2;
	@%p4 bra 	$L__BB29_7;
	not.b32 	%r18, %r3;
	cvt.s64.s32 	%rd32, %r18;
	add.s64 	%rd52, %rd14, %rd32;
	add.s32 	%r44, %r2, %r18;
$L__BB29_7:
	setp.ge.s64 	%p5, %rd52, %rd16;
	@%p5 bra 	$L__BB29_10;
	cvt.s64.s32 	%rd33, %r44;
	sub.s64 	%rd34, %rd52, %rd15;
	mul.lo.s64 	%rd35, %rd14, %rd34;
	cvta.to.global.u64 	%rd36, %rd13;
	shl.b64 	%rd37, %rd35, 3;
	add.s64 	%rd38, %rd36, %rd37;
	mul.wide.s32 	%rd39, %r44, 8;
	add.s64 	%rd10, %rd38, %rd39;
	mul.lo.s64 	%rd40, %rd17, %rd33;
	mul.lo.s64 	%rd41, %rd34, %rd17;
	shl.b64 	%rd42, %rd40, 2;
	add.s64 	%rd43, %rd6, %rd42;
	add.s64 	%rd44, %rd7, %rd42;
	shl.b64 	%rd45, %rd41, 2;
	add.s64 	%rd46, %rd6, %rd45;
	add.s64 	%rd47, %rd7, %rd45;
	ld.global.f32 	%f3, [%rd43];
	ld.global.f32 	%f4, [%rd43+4];
	ld.global.f32 	%f5, [%rd46];
	ld.global.f32 	%f6, [%rd46+4];
	ld.global.f32 	%f7, [%rd44];
	ld.global.f32 	%f8, [%rd44+4];
	ld.global.f32 	%f9, [%rd47];
	ld.global.f32 	%f10, [%rd47+4];
	mul.f32 	%f11, %f4, %f6;
	fma.rn.f32 	%f12, %f3, %f5, %f11;
	mul.f32 	%f13, %f8, %f10;
	fma.rn.f32 	%f14, %f7, %f9, %f13;
	sub.f32 	%f15, %f12, %f14;
	mul.f32 	%f16, %f4, %f5;
	mul.f32 	%f17, %f3, %f6;
	sub.f32 	%f18, %f16, %f17;
	mul.f32 	%f19, %f8, %f9;
	mul.f32 	%f20, %f7, %f10;
	sub.f32 	%f21, %f19, %f20;
	sub.f32 	%f22, %f18, %f21;
	// begin inline asm
	activemask.b32 %r19;
	// end inline asm
	cvt.u64.u32 	%rd48, %r2;
	shl.b64 	%rd49, %rd48, 32;
	or.b64  	%rd50, %rd49, %rd5;
	match.any.sync.b64 	%r20, %rd50, %r19;
	brev.b32 	%r21, %r20;
	bfind.shiftamt.u32 	%r22, %r21;
	mov.b32 	%r23, %f15;
	shfl.sync.down.b32	%r24|%p6, %r23, 16, 31, %r20;
	mov.b32 	%f23, %r24;
	add.f32 	%f24, %f15, %f23;
	mov.b32 	%r25, %f22;
	shfl.sync.down.b32	%r26|%p7, %r25, 16, 31, %r20;
	mov.b32 	%f25, %r26;
	add.f32 	%f26, %f22, %f25;
	mov.b32 	%r27, %f24;
	shfl.sync.down.b32	%r28|%p8, %r27, 8, 31, %r20;
	mov.b32 	%f27, %r28;
	add.f32 	%f28, %f24, %f27;
	mov.b32 	%r29, %f26;
	shfl.sync.down.b32	%r30|%p9, %r29, 8, 31, %r20;
	mov.b32 	%f29, %r30;
	add.f32 	%f30, %f26, %f29;
	mov.b32 	%r31, %f28;
	shfl.sync.down.b32	%r32|%p10, %r31, 4, 31, %r20;
	mov.b32 	%f31, %r32;
	add.f32 	%f32, %f28, %f31;
	mov.b32 	%r33, %f30;
	shfl.sync.down.b32	%r34|%p11, %r33, 4, 31, %r20;
	mov.b32 	%f33, %r34;
	add.f32 	%f34, %f30, %f33;
	mov.b32 	%r35, %f32;
	shfl.sync.down.b32	%r36|%p12, %r35, 2, 31, %r20;
	mov.b32 	%f35, %r36;
	add.f32 	%f36, %f32, %f35;
	mov.b32 	%r37, %f34;
	shfl.sync.down.b32	%r38|%p13, %r37, 2, 31, %r20;
	mov.b32 	%f37, %r38;
	add.f32 	%f38, %f34, %f37;
	mov.b32 	%r39, %f36;
	shfl.sync.down.b32	%r40|%p14, %r39, 1, 31, %r20;
	mov.b32 	%f39, %r40;
	add.f32 	%f1, %f36, %f39;
	mov.b32 	%r41, %f38;
	shfl.sync.down.b32	%r42|%p15, %r41, 1, 31, %r20;
	mov.b32 	%f40, %r42;
	add.f32 	%f2, %f38, %f40;
	and.b32  	%r43, %r1, 31;
	setp.ne.s32 	%p16, %r43, %r22;
	@%p16 bra 	$L__BB29_10;
	atom.global.add.f32 	%f41, [%rd10], %f1;
	atom.global.add.f32 	%f42, [%rd10+4], %f2;
$L__BB29_10:
	ret;

}
	// .globl	_Z26MutualIntensExtract_KernelILin2ELb1ELb0ELb1ELi1EEvPfS0_S0_llllll
.visible .entry _Z26MutualIntensExtract_KernelILin2ELb1ELb0ELb1ELi1EEvPfS0_S0_llllll(
	.param .u64 .ptr .align 1 _Z26MutualIntensExtract_KernelILin2ELb1ELb0ELb1ELi1EEvPfS0_S0_llllll_param_0,
	.param .u64 .ptr .align 1 _Z26MutualIntensExtract_KernelILin2ELb1ELb0ELb1ELi1EEvPfS0_S0_llllll_param_1,
	.param .u64 .ptr .align 1 _Z26MutualIntensExtract_KernelILin2ELb1ELb0ELb1ELi1EEvPfS0_S0_llllll_param_2,
	.param .u64 _Z26MutualIntensExtract_KernelILin2ELb1ELb0ELb1ELi1EEvPfS0_S0_llllll_param_3,
	.param .u64 _Z26MutualIntensExtract_KernelILin2ELb1ELb0ELb1ELi1EEvPfS0_S0_llllll_param_4,
	.param .u64 _Z26MutualIntensExtract_KernelILin2ELb1ELb0ELb1ELi1EEvPfS0_S0_llllll_param_5,
	.param .u64 _Z26MutualIntensExtract_KernelILin2ELb1ELb0ELb1ELi1EEvPfS0_S0_llllll_param_6,
	.param .u64 _Z26MutualIntensExtract_KernelILin2ELb1ELb0ELb1ELi1EEvPfS0_S0_llllll_param_7,
	.param .u64 _Z26MutualIntensExtract_KernelILin2ELb1ELb0ELb1ELi1EEvPfS0_S0_llllll_param_8
)
{
	.reg .pred 	%p<17>;
	.reg .b32 	%r<45>;
	.reg .b32 	%f<32>;
	.reg .b64 	%rd<48>;

	ld.param.u64 	%rd10, [_Z26MutualIntensExtract_KernelILin2ELb1ELb0ELb1ELi1EEvPfS0_S0_llllll_param_0];
	ld.param.u64 	%rd11, [_Z26MutualIntensExtract_KernelILin2ELb1ELb0ELb1ELi1EEvPfS0_S0_llllll_param_2];
	ld.param.u64 	%rd12, [_Z26MutualIntensExtract_KernelILin2ELb1ELb0ELb1ELi1EEvPfS0_S0_llllll_param_3];
	ld.param.u64 	%rd13, [_Z26MutualIntensExtract_KernelILin2ELb1ELb0ELb1ELi1EEvPfS0_S0_llllll_param_4];
	ld.param.u64 	%rd14, [_Z26MutualIntensExtract_KernelILin2ELb1ELb0ELb1ELi1EEvPfS0_S0_llllll_param_5];
	ld.param.u64 	%rd15, [_Z26MutualIntensExtract_KernelILin2ELb1ELb0ELb1ELi1EEvPfS0_S0_llllll_param_6];
	ld.param.u64 	%rd16, [_Z26MutualIntensExtract_KernelILin2ELb1ELb0ELb1ELi1EEvPfS0_S0_llllll_param_7];
	ld.param.u64 	%rd17, [_Z26MutualIntensExtract_KernelILin2ELb1ELb0ELb1ELi1EEvPfS0_S0_llllll_param_8];
	mov.u32 	%r6, %ctaid.x;
	mov.u32 	%r7, %ntid.x;
	mov.u32 	%r1, %tid.x;
	mad.lo.s32 	%r2, %r6, %r7, %r1;
	mov.u32 	%r8, %ctaid.y;
	mov.u32 	%r9, %ntid.y;
	mov.u32 	%r10, %tid.y;
	mad.lo.s32 	%r3, %r8, %r9, %r10;
	mov.u32 	%r11, %ctaid.z;
	mov.u32 	%r12, %ntid.z;
	mov.u32 	%r13, %tid.z;
	mad.lo.s32 	%r14, %r11, %r12, %r13;
	cvt.u64.u32 	%rd18, %r14;
	add.s64 	%rd1, %rd16, %rd18;
	or.b64  	%rd19, %rd1, %rd17;
	and.b64  	%rd20, %rd19, -4294967296;
	setp.ne.s64 	%p1, %rd20, 0;
	@%p1 bra 	$L__BB30_2;
	cvt.u32.u64 	%r15, %rd17;
	cvt.u32.u64 	%r16, %rd1;
	rem.u32 	%r17, %r16, %r15;
	cvt.u64.u32 	%rd46, %r17;
	bra.uni 	$L__BB30_3;
$L__BB30_2:
	rem.s64 	%rd46, %rd1, %rd17;
$L__BB30_3:
	cvt.s64.s32 	%rd21, %r2;
	setp.lt.s64 	%p2, %rd12, %rd21;
	@%p2 bra 	$L__BB30_10;
	cvt.u64.u32 	%rd5, %r3;
	shr.u64 	%rd22, %rd12, 63;
	add.s64 	%rd23, %rd12, %rd22;
	shr.s64 	%rd24, %rd23, 1;
	setp.lt.s64 	%p3, %rd24, %rd5;
	@%p3 bra 	$L__BB30_10;
	sub.s64 	%rd25, %rd46, %rd16;
	mul.lo.s64 	%rd26, %rd12, %rd25;
	shl.b64 	%rd27, %rd26, 3;
	cvta.to.global.u64 	%rd28, %rd10;
	add.s64 	%rd6, %rd28, %rd27;
	setp.ge.s32 	%p4, %r3, %r2;
	mov.u64 	%rd47, %rd5;
	mov.u32 	%r44, %r2;
	@%p4 bra 	$L__BB30_7;
	not.b32 	%r18, %r3;
	cvt.s64.s32 	%rd29, %r18;
	add.s64 	%rd47, %rd12, %rd29;
	add.s32 	%r44, %r2, %r18;
$L__BB30_7:
	setp.ge.s64 	%p5, %rd47, %rd14;
	@%p5 bra 	$L__BB30_10;
	cvt.s64.s32 	%rd30, %r44;
	sub.s64 	%rd31, %rd47, %rd13;
	mul.lo.s64 	%rd32, %rd12, %rd31;
	cvta.to.global.u64 	%rd33, %rd11;
	shl.b64 	%rd34, %rd32, 3;
	add.s64 	%rd35, %rd33, %rd34;
	mul.wide.s32 	%rd36, %r44, 8;
	add.s64 	%rd9, %rd35, %rd36;
	mul.lo.s64 	%rd37, %rd15, %rd30;
	mul.lo.s64 	%rd38, %rd31, %rd15;
	shl.b64 	%rd39, %rd37, 2;
	add.s64 	%rd40, %rd6, %rd39;
	shl.b64 	%rd41, %rd38, 2;
	add.s64 	%rd42, %rd6, %rd41;
	ld.global.f32 	%f3, [%rd40];
	ld.global.f32 	%f4, [%rd40+4];
	ld.global.f32 	%f5, [%rd42];
	ld.global.f32 	%f6, [%rd42+4];
	mul.f32 	%f7, %f4, %f6;
	fma.rn.f32 	%f8, %f3, %f5, %f7;
	mul.f32 	%f9, %f4, %f5;
	mul.f32 	%f10, %f3, %f6;
	sub.f32 	%f11, %f9, %f10;
	// begin inline asm
	activemask.b32 %r19;
	// end inline asm
	cvt.u64.u32 	%rd43, %r2;
	shl.b64 	%rd44, %rd43, 32;
	or.b64  	%rd45, %rd44, %rd5;
	match.any.sync.b64 	%r20, %rd45, %r19;
	brev.b32 	%r21, %r20;
	bfind.shiftamt.u32 	%r22, %r21;
	mov.b32 	%r23, %f8;
	shfl.sync.down.b32	%r24|%p6, %r23, 16, 31, %r20;
	mov.b32 	%f12, %r24;
	add.f32 	%f13, %f8, %f12;
	mov.b32 	%r25, %f11;
	shfl.sync.down.b32	%r26|%p7, %r25, 16, 31, %r20;
	mov.b32 	%f14, %r26;
	add.f32 	%f15, %f11, %f14;
	mov.b32 	%r27, %f13;
	shfl.sync.down.b32	%r28|%p8, %r27, 8, 31, %r20;
	mov.b32 	%f16, %r28;
	add.f32 	%f17, %f13, %f16;
	mov.b32 	%r29, %f15;
	shfl.sync.down.b32	%r30|%p9, %r29, 8, 31, %r20;
	mov.b32 	%f18, %r30;
	add.f32 	%f19, %f15, %f18;
	mov.b32 	%r31, %f17;
	shfl.sync.down.b32	%r32|%p10, %r31, 4, 31, %r20;
	mov.b32 	%f20, %r32;
	add.f32 	%f21, %f17, %f20;
	mov.b32 	%r33, %f19;
	shfl.sync.down.b32	%r34|%p11, %r33, 4, 31, %r20;
	mov.b32 	%f22, %r34;
	add.f32 	%f23, %f19, %f22;
	mov.b32 	%r35, %f21;
	shfl.sync.down.b32	%r36|%p12, %r35, 2, 31, %r20;
	mov.b32 	%f24, %r36;
	add.f32 	%f25, %f21, %f24;
	mov.b32 	%r37, %f23;
	shfl.sync.down.b32	%r38|%p13, %r37, 2, 31, %r20;
	mov.b32 	%f26, %r38;
	add.f32 	%f27, %f23, %f26;
	mov.b32 	%r39, %f25;
	shfl.sync.down.b32	%r40|%p14, %r39, 1, 31, %r20;
	mov.b32 	%f28, %r40;
	add.f32 	%f1, %f25, %f28;
	mov.b32 	%r41, %f27;
	shfl.sync.down.b32	%r42|%p15, %r41, 1, 31, %r20;
	mov.b32 	%f29, %r42;
	add.f32 	%f2, %f27, %f29;
	and.b32  	%r43, %r1, 31;
	setp.ne.s32 	%p16, %r43, %r22;
	@%p16 bra 	$L__BB30_10;
	atom.global.add.f32 	%f30, [%rd9], %f1;
	atom.global.add.f32 	%f31, [%rd9+4], %f2;
$L__BB30_10:
	ret;

}
	// .globl	_Z26MutualIntensExtract_KernelILin2ELb0ELb1ELb1ELi1EEvPfS0_S0_llllll
.visible .entry _Z26MutualIntensExtract_KernelILin2ELb0ELb1ELb1ELi1EEvPfS0_S0_llllll(
	.param .u64 .ptr .align 1 _Z26MutualIntensExtract_KernelILin2ELb0ELb1ELb1ELi1EEvPfS0_S0_llllll_param_0,
	.param .u64 .ptr .align 1 _Z26MutualIntensExtract_KernelILin2ELb0ELb1ELb1ELi1EEvPfS0_S0_llllll_param_1,
	.param .u64 .ptr .align 1 _Z26MutualIntensExtract_KernelILin2ELb0ELb1ELb1ELi1EEvPfS0_S0_llllll_param_2,
	.param .u64 _Z26MutualIntensExtract_KernelILin2ELb0ELb1ELb1ELi1EEvPfS0_S0_llllll_param_3,
	.param .u64 _Z26MutualIntensExtract_KernelILin2ELb0ELb1ELb1ELi1EEvPfS0_S0_llllll_param_4,
	.param .u64 _Z26MutualIntensExtract_KernelILin2ELb0ELb1ELb1ELi1EEvPfS0_S0_llllll_param_5,
	.param .u64 _Z26MutualIntensExtract_KernelILin2ELb0ELb1ELb1ELi1EEvPfS0_S0_llllll_param_6,
	.param .u64 _Z26MutualIntensExtract_KernelILin2ELb0ELb1ELb1ELi1EEvPfS0_S0_llllll_param_7,
	.param .u64 _Z26MutualIntensExtract_KernelILin2ELb0ELb1ELb1ELi1EEvPfS0_S0_llllll_param_8
)
{
	.reg .pred 	%p<17>;
	.reg .b32 	%r<45>;
	.reg .b32 	%f<35>;
	.reg .b64 	%rd<48>;

	ld.param.u64 	%rd10, [_Z26MutualIntensExtract_KernelILin2ELb0ELb1ELb1ELi1EEvPfS0_S0_llllll_param_1];
	ld.param.u64 	%rd11, [_Z26MutualIntensExtract_KernelILin2ELb0ELb1ELb1ELi1EEvPfS0_S0_llllll_param_2];
	ld.param.u64 	%rd12, [_Z26MutualIntensExtract_KernelILin2ELb0ELb1ELb1ELi1EEvPfS0_S0_llllll_param_3];
	ld.param.u64 	%rd13, [_Z26MutualIntensExtract_KernelILin2ELb0ELb1ELb1ELi1EEvPfS0_S0_llllll_param_4];
	ld.param.u64 	%rd14, [_Z26MutualIntensExtract_KernelILin2ELb0ELb1ELb1ELi1EEvPfS0_S0_llllll_param_5];
	ld.param.u64 	%rd15, [_Z26MutualIntensExtract_KernelILin2ELb0ELb1ELb1ELi1EEvPfS0_S0_llllll_param_6];
	ld.param.u64 	%rd16, [_Z26MutualIntensExtract_KernelILin2ELb0ELb1ELb1ELi1EEvPfS0_S0_llllll_param_7];
	ld.param.u64 	%rd17, [_Z26MutualIntensExtract_KernelILin2ELb0ELb1ELb1ELi1EEvPfS0_S0_llllll_param_8];
	mov.u32 	%r6, %ctaid.x;
	mov.u32 	%r7, %ntid.x;
	mov.u32 	%r1, %tid.x;
	mad.lo.s32 	%r2, %r6, %r7, %r1;
	mov.u32 	%r8, %ctaid.y;
	mov.u32 	%r9, %ntid.y;
	mov.u32 	%r10, %tid.y;
	mad.lo.s32 	%r3, %r8, %r9, %r10;
	mov.u32 	%r11, %ctaid.z;
	mov.u32 	%r12, %ntid.z;
	mov.u32 	%r13, %tid.z;
	mad.lo.s32 	%r14, %r11, %r12, %r13;
	cvt.u64.u32 	%rd18, %r14;
	add.s64 	%rd1, %rd16, %rd18;
	or.b64  	%rd19, %rd1, %rd17;
	and.b64  	%rd20, %rd19, -4294967296;
	setp.ne.s64 	%p1, %rd20, 0;
	@%p1 bra 	$L__BB31_2;
	cvt.u32.u64 	%r15, %rd17;
	cvt.u32.u64 	%r16, %rd1;
	rem.u32 	%r17, %r16, %r15;
	cvt.u64.u32 	%rd46, %r17;
	bra.uni 	$L__BB31_3;
$L__BB31_2:
	rem.s64 	%rd46, %rd1, %rd17;
$L__BB31_3:
	cvt.s64.s32 	%rd21, %r2;
	setp.lt.s64 	%p2, %rd12, %rd21;
	@%p2 bra 	$L__BB31_10;
	cvt.u64.u32 	%rd5, %r3;
	shr.u64 	%rd22, %rd12, 63;
	add.s64 	%rd23, %rd12, %rd22;
	shr.s64 	%rd24, %rd23, 1;
	setp.lt.s64 	%p3, %rd24, %rd5;
	@%p3 bra 	$L__BB31_10;
	sub.s64 	%rd25, %rd46, %rd16;
	mul.lo.s64 	%rd26, %rd12, %rd25;
	shl.b64 	%rd27, %rd26, 3;
	cvta.to.global.u64 	%rd28, %rd10;
	add.s64 	%rd6, %rd28, %rd27;
	setp.ge.s32 	%p4, %r3, %r2;
	mov.u64 	%rd47, %rd5;
	mov.u32 	%r44, %r2;
	@%p4 bra 	$L__BB31_7;
	not.b32 	%r18, %r3;
	cvt.s64.s32 	%rd29, %r18;
	add.s64 	%rd47, %rd12, %rd29;
	add.s32 	%r44, %r2, %r18;
$L__BB31_7:
	setp.ge.s64 	%p5, %rd47, %rd14;
	@%p5 bra 	$L__BB31_10;
	cvt.s64.s32 	%rd30, %r44;
	sub.s64 	%rd31, %rd47, %rd13;
	mul.lo.s64 	%rd32, %rd12, %rd31;
	cvta.to.global.u64 	%rd33, %rd11;
	shl.b64 	%rd34, %rd32, 3;
	add.s64 	%rd35, %rd33, %rd34;
	mul.wide.s32 	%rd36, %r44, 8;
	add.s64 	%rd9, %rd35, %rd36;
	mul.lo.s64 	%rd37, %rd15, %rd30;
	mul.lo.s64 	%rd38, %rd31, %rd15;
	shl.b64 	%rd39, %rd37, 2;
	add.s64 	%rd40, %rd6, %rd39;
	shl.b64 	%rd41, %rd38, 2;
	add.s64 	%rd42, %rd6, %rd41;
	ld.global.f32 	%f3, [%rd40];
	ld.global.f32 	%f4, [%rd40+4];
	ld.global.f32 	%f5, [%rd42];
	ld.global.f32 	%f6, [%rd42+4];
	mul.f32 	%f7, %f4, %f6;
	fma.rn.f32 	%f8, %f3, %f5, %f7;
	mul.f32 	%f9, %f4, %f5;
	mul.f32 	%f10, %f3, %f6;
	sub.f32 	%f11, %f10, %f9;
	// begin inline asm
	activemask.b32 %r19;
	// end inline asm
	cvt.u64.u32 	%rd43, %r2;
	shl.b64 	%rd44, %rd43, 32;
	or.b64  	%rd45, %rd44, %rd5;
	match.any.sync.b64 	%r20, %rd45, %r19;
	brev.b32 	%r21, %r20;
	bfind.shiftamt.u32 	%r22, %r21;
	add.f32 	%f12, %f11, 0f00000000;
	mov.f32 	%f13, 0f00000000;
	sub.f32 	%f14, %f13, %f8;
	mov.b32 	%r23, %f14;
	shfl.sync.down.b32	%r24|%p6, %r23, 16, 31, %r20;
	mov.b32 	%f15, %r24;
	add.f32 	%f16, %f14, %f15;
	mov.b32 	%r25, %f12;
	shfl.sync.down.b32	%r26|%p7, %r25, 16, 31, %r20;
	mov.b32 	%f17, %r26;
	add.f32 	%f18, %f12, %f17;
	mov.b32 	%r27, %f16;
	shfl.sync.down.b32	%r28|%p8, %r27, 8, 31, %r20;
	mov.b32 	%f19, %r28;
	add.f32 	%f20, %f16, %f19;
	mov.b32 	%r29, %f18;
	shfl.sync.down.b32	%r30|%p9, %r29, 8, 31, %r20;
	mov.b32 	%f21, %r30;
	add.f32 	%f22, %f18, %f21;
	mov.b32 	%r31, %f20;
	shfl.sync.down.b32	%r32|%p10, %r31, 4, 31, %r20;
	mov.b32 	%f23, %r32;
	add.f32 	%f24, %f20, %f23;
	mov.b32 	%r33, %f22;
	shfl.sync.down.b32	%r34|%p11, %r33, 4, 31, %r20;
	mov.b32 	%f25, %r34;
	add.f32 	%f26, %f22, %f25;
	mov.b32 	%r35, %f24;
	shfl.sync.down.b32	%r36|%p12, %r35, 2, 31, %r20;
	mov.b32 	%f27, %r36;
	add.f32 	%f28, %f24, %f27;
	mov.b32 	%r37, %f26;
	shfl.sync.down.b32	%r38|%p13, %r37, 2, 31, %r20;
	mov.b32 	%f29, %r38;
	add.f32 	%f30, %f26, %f29;
	mov.b32 	%r39, %f28;
	shfl.sync.down.b32	%r40|%p14, %r39, 1, 31, %r20;
	mov.b32 	%f31, %r40;
	add.f32 	%f1, %f28, %f31;
	mov.b32 	%r41, %f30;
	shfl.sync.down.b32	%r42|%p15, %r41, 1, 31, %r20;
	mov.b32 	%f32, %r42;
	add.f32 	%f2, %f30, %f32;
	and.b32  	%r43, %r1, 31;
	setp.ne.s32 	%p16, %r43, %r22;
	@%p16 bra 	$L__BB31_10;
	atom.global.add.f32 	%f33, [%rd9], %f1;
	atom.global.add.f32 	%f34, [%rd9+4], %f2;
$L__BB31_10:
	ret;

}
	// .globl	_Z26MutualIntensExtract_KernelILin2ELb0ELb0ELb1ELi1EEvPfS0_S0_llllll
.visible .entry _Z26MutualIntensExtract_KernelILin2ELb0ELb0ELb1ELi1EEvPfS0_S0_llllll(
	.param .u64 .ptr .align 1 _Z26MutualIntensExtract_KernelILin2ELb0ELb0ELb1ELi1EEvPfS0_S0_llllll_param_0,
	.param .u64 .ptr .align 1 _Z26MutualIntensExtract_KernelILin2ELb0ELb0ELb1ELi1EEvPfS0_S0_llllll_param_1,
	.param .u64 .ptr .align 1 _Z26MutualIntensExtract_KernelILin2ELb0ELb0ELb1ELi1EEvPfS0_S0_llllll_param_2,
	.param .u64 _Z26MutualIntensExtract_KernelILin2ELb0ELb0ELb1ELi1EEvPfS0_S0_llllll_param_3,
	.param .u64 _Z26MutualIntensExtract_KernelILin2ELb0ELb0ELb1ELi1EEvPfS0_S0_llllll_param_4,
	.param .u64 _Z26MutualIntensExtract_KernelILin2ELb0ELb0ELb1ELi1EEvPfS0_S0_llllll_param_5,
	.param .u64 _Z26MutualIntensExtract_KernelILin2ELb0ELb0ELb1ELi1EEvPfS0_S0_llllll_param_6,
	.param .u64 _Z26MutualIntensExtract_KernelILin2ELb0ELb0ELb1ELi1EEvPfS0_S0_llllll_param_7,
	.param .u64 _Z26MutualIntensExtract_KernelILin2ELb0ELb0ELb1ELi1EEvPfS0_S0_llllll_param_8
)
{
	.reg .pred 	%p<16>;
	.reg .b32 	%r<37>;
	.reg .b32 	%f<23>;
	.reg .b64 	%rd<24>;

	ld.param.u64 	%rd5, [_Z26MutualIntensExtract_KernelILin2ELb0ELb0ELb1ELi1EEvPfS0_S0_llllll_param_2];
	ld.param.u64 	%rd6, [_Z26MutualIntensExtract_KernelILin2ELb0ELb0ELb1ELi1EEvPfS0_S0_llllll_param_3];
	ld.param.u64 	%rd7, [_Z26MutualIntensExtract_KernelILin2ELb0ELb0ELb1ELi1EEvPfS0_S0_llllll_param_4];
	ld.param.u64 	%rd8, [_Z26MutualIntensExtract_KernelILin2ELb0ELb0ELb1ELi1EEvPfS0_S0_llllll_param_5];
	mov.u32 	%r6, %ctaid.x;
	mov.u32 	%r7, %ntid.x;
	mov.u32 	%r1, %tid.x;
	mad.lo.s32 	%r2, %r6, %r7, %r1;
	mov.u32 	%r8, %ctaid.y;
	mov.u32 	%r9, %ntid.y;
	mov.u32 	%r10, %tid.y;
	mad.lo.s32 	%r3, %r8, %r9, %r10;
	cvt.s64.s32 	%rd9, %r2;
	setp.lt.s64 	%p1, %rd6, %rd9;
	@%p1 bra 	$L__BB32_7;
	cvt.u64.u32 	%rd1, %r3;
	shr.u64 	%rd10, %rd6, 63;
	add.s64 	%rd11, %rd6, %rd10;
	shr.s64 	%rd12, %rd11, 1;
	setp.lt.s64 	%p2, %rd12, %rd1;
	@%p2 bra 	$L__BB32_7;
	setp.ge.s32 	%p3, %r3, %r2;
	mov.u64 	%rd23, %rd1;
	mov.u32 	%r36, %r2;
	@%p3 bra 	$L__BB32_4;
	not.b32 	%r11, %r3;
	cvt.s64.s32 	%rd13, %r11;
	add.s64 	%rd23, %rd6, %rd13;
	add.s32 	%r36, %r2, %r11;
$L__BB32_4:
	setp.ge.s64 	%p4, %rd23, %rd8;
	@%p4 bra 	$L__BB32_7;
	sub.s64 	%rd14, %rd23, %rd7;
	mul.lo.s64 	%rd15, %rd6, %rd14;
	cvta.to.global.u64 	%rd16, %rd5;
	shl.b64 	%rd17, %rd15, 3;
	add.s64 	%rd18, %rd16, %rd17;
	mul.wide.s32 	%rd19, %r36, 8;
	add.s64 	%rd4, %rd18, %rd19;
	// begin inline asm
	activemask.b32 %r12;
	// end inline asm
	cvt.u64.u32 	%rd20, %r2;
	shl.b64 	%rd21, %rd20, 32;
	or.b64  	%rd22, %rd21, %rd1;
	match.any.sync.b64 	%r13, %rd22, %r12;
	brev.b32 	%r14, %r13;
	bfind.shiftamt.u32 	%r15, %r14;
	mov.b32 	%r16, 0;
	shfl.sync.down.b32	%r17|%p5, %r16, 16, 31, %r13;
	mov.b32 	%f3, %r17;
	add.f32 	%f4, %f3, 0f00000000;
	shfl.sync.down.b32	%r18|%p6, %r16, 16, 31, %r13;
	mov.b32 	%f5, %r18;
	add.f32 	%f6, %f5, 0f00000000;
	mov.b32 	%r19, %f4;
	shfl.sync.down.b32	%r20|%p7, %r19, 8, 31, %r13;
	mov.b32 	%f7, %r20;
	add.f32 	%f8, %f4, %f7;
	mov.b32 	%r21, %f6;
	shfl.sync.down.b32	%r22|%p8, %r21, 8, 31, %r13;
	mov.b32 	%f9, %r22;
	add.f32 	%f10, %f6, %f9;
	mov.b32 	%r23, %f8;
	shfl.sync.down.b32	%r24|%p9, %r23, 4, 31, %r13;
	mov.b32 	%f11, %r24;
	add.f32 	%f12, %f8, %f11;
	mov.b32 	%r25, %f10;
	shfl.sync.down.b32	%r26|%p10, %r25, 4, 31, %r13;
	mov.b32 	%f13, %r26;
	add.f32 	%f14, %f10, %f13;
	mov.b32 	%r27, %f12;
	shfl.sync.down.b32	%r28|%p11, %r27, 2, 31, %r13;
	mov.b32 	%f15, %r28;
	add.f32 	%f16, %f12, %f15;
	mov.b32 	%r29, %f14;
	shfl.sync.down.b32	%r30|%p12, %r29, 2, 31, %r13;
	mov.b32 	%f17, %r30;
	add.f32 	%f18, %f14, %f17;
	mov.b32 	%r31, %f16;
	shfl.sync.down.b32	%r32|%p13, %r31, 1, 31, %r13;
	mov.b32 	%f19, %r32;
	add.f32 	%f1, %f16, %f19;
	mov.b32 	%r33, %f18;
	shfl.sync.down.b32	%r34|%p14, %r33, 1, 31, %r13;
	mov.b32 	%f20, %r34;
	add.f32 	%f2, %f18, %f20;
	and.b32  	%r35, %r1, 31;
	setp.ne.s32 	%p15, %r35, %r15;
	@%p15 bra 	$L__BB32_7;
	atom.global.add.f32 	%f21, [%rd4], %f1;
	atom.global.add.f32 	%f22, [%rd4+4], %f2;
$L__BB32_7:
	ret;

}
	// .globl	_Z26MutualIntensExtract_KernelILin3ELb1ELb1ELb1ELi1EEvPfS0_S0_llllll
.visible .entry _Z26MutualIntensExtract_KernelILin3ELb1ELb1ELb1ELi1EEvPfS0_S0_llllll(
	.param .u64 .ptr .align 1 _Z26MutualIntensExtract_KernelILin3ELb1ELb1ELb1ELi1EEvPfS0_S0_llllll_param_0,
	.param .u64 .ptr .align 1 _Z26MutualIntensExtract_KernelILin3ELb1ELb1ELb1ELi1EEvPfS0_S0_llllll_param_1,
	.param .u64 .ptr .align 1 _Z26MutualIntensExtract_KernelILin3ELb1ELb1ELb1ELi1EEvPfS0_S0_llllll_param_2,
	.param .u64 _Z26MutualIntensExtract_KernelILin3ELb1ELb1ELb1ELi1EEvPfS0_S0_llllll_param_3,
	.param .u64 _Z26MutualIntensExtract_KernelILin3ELb1ELb1ELb1ELi1EEvPfS0_S0_llllll_param_4,
	.param .u64 _Z26MutualIntensExtract_KernelILin3ELb1ELb1ELb1ELi1EEvPfS0_S0_llllll_param_5,
	.param .u64 _Z26MutualIntensExtract_KernelILin3ELb1ELb1ELb1ELi1EEvPfS0_S0_llllll_param_6,
	.param .u64 _Z26MutualIntensExtract_KernelILin3ELb1ELb1ELb1ELi1EEvPfS0_S0_llllll_param_7,
	.param .u64 _Z26MutualIntensExtract_KernelILin3ELb1ELb1ELb1ELi1EEvPfS0_S0_llllll_param_8
)
{
	.reg .pred 	%p<17>;
	.reg .b32 	%r<45>;
	.reg .b32 	%f<41>;
	.reg .b64 	%rd<53>;

	ld.param.u64 	%rd11, [_Z26MutualIntensExtract_KernelILin3ELb1ELb1ELb1ELi1EEvPfS0_S0_llllll_param_0];
	ld.param.u64 	%rd12, [_Z26MutualIntensExtract_KernelILin3ELb1ELb1ELb1ELi1EEvPfS0_S0_llllll_param_1];
	ld.param.u64 	%rd13, [_Z26MutualIntensExtract_KernelILin3ELb1ELb1ELb1ELi1EEvPfS0_S0_llllll_param_2];
	ld.param.u64 	%rd14, [_Z26MutualIntensExtract_KernelILin3ELb1ELb1ELb1ELi1EEvPfS0_S0_llllll_param_3];
	ld.param.u64 	%rd15, [_Z26MutualIntensExtract_KernelILin3ELb1ELb1ELb1ELi1EEvPfS0_S0_llllll_param_4];
	ld.param.u64 	%rd16, [_Z26MutualIntensExtract_KernelILin3ELb1ELb1ELb1ELi1EEvPfS0_S0_llllll_param_5];
	ld.param.u64 	%rd17, [_Z26MutualIntensExtract_KernelILin3ELb1ELb1ELb1ELi1EEvPfS0_S0_llllll_param_6];
	ld.param.u64 	%rd18, [_Z26MutualIntensExtract_KernelILin3ELb1ELb1ELb1ELi1EEvPfS0_S0_llllll_param_7];
	ld.param.u64 	%rd19, [_Z26MutualIntensExtract_KernelILin3ELb1ELb1ELb1ELi1EEvPfS0_S0_llllll_param_8];
	mov.u32 	%r6, %ctaid.x;
	mov.u32 	%r7, %ntid.x;
	mov.u32 	%r1, %tid.x;
	mad.lo.s32 	%r2, %r6, %r7, %r1;
	mov.u32 	%r8, %ctaid.y;
	mov.u32 	%r9, %ntid.y;
	mov.u32 	%r10, %tid.y;
	mad.lo.s32 	%r3, %r8, %r9, %r10;
	mov.u32 	%r11, %ctaid.z;
	mov.u32 	%r12, %ntid.z;
	mov.u32 	%r13, %tid.z;
	mad.lo.s32 	%r14, %r11, %r12, %r13;
	cvt.u64.u32 	%rd20, %r14;
	add.s64 	%rd1, %rd18, %rd20;
	or.b64  	%rd21, %rd1, %rd19;
	and.b64  	%rd22, %rd21, -4294967296;
	setp.ne.s64 	%p1, %rd22, 0;
	@%p1 bra 	$L__BB33_2;
	cvt.u32.u64 	%r15, %rd19;
	cvt.u32.u64 	%r16, %rd1;
	rem.u32 	%r17, %r16, %r15;
	cvt.u64.u32 	%rd51, %r17;
	bra.uni 	$L__BB33_3;
$L__BB33_2:
	rem.s64 	%rd51, %rd1, %rd19;
$L__BB33_3:
	cvt.s64.s32 	%rd23, %r2;
	setp.lt.s64 	%p2, %rd14, %rd23;
	@%p2 bra 	$L__BB33_10;
	cvt.u64.u32 	%rd5, %r3;
	shr.u64 	%rd24, %rd14, 63;
	add.s64 	%rd25, %rd14, %rd24;
	shr.s64 	%rd26, %rd25, 1;
	setp.lt.s64 	%p3, %rd26, %rd5;
	@%p3 bra 	$L__BB33_10;
	sub.s64 	%rd27, %rd51, %rd18;
	mul.lo.s64 	%rd28, %rd14, %rd27;
	shl.b64 	%rd29, %rd28, 3;
	cvta.to.global.u64 	%rd30, %rd11;
	add.s64 	%rd6, %rd30, %rd29;
	cvta.to.global.u64 	%rd31, %rd12;
	add.s64 	%rd7, %rd31, %rd29;
	setp.ge.s32 	%p4, %r3, %r2;
	mov.u64 	%rd52, %rd5;
	mov.u32 	%r44, %r2;
	@%p4 bra 	$L__BB33_7;
	not.b32 	%r18, %r3;
	cvt.s64.s32 	%rd32, %r18;
	add.s64 	%rd52, %rd14, %rd32;
	add.s32 	%r44, %r2, %r18;
$L__BB33_7:
	setp.ge.s64 	%p5, %rd52, %rd16;
	@%p5 bra 	$L__BB33_10;
	cvt.s64.s32 	%rd33, %r44;
	sub.s64 	%rd34, %rd52, %rd15;
	mul.lo.s64 	%rd35, %rd14, %rd34;
	cvta.to.global.u64 	%rd36, %rd13;
	shl.b64 	%rd37, %rd35, 3;
	add.s64 	%rd38, %rd36, %rd37;
	mul.wide.s32 	%rd39, %r44, 8;
	add.s64 	%rd10, %rd38, %rd39;
	mul.lo.s64 	%rd40, %rd17, %rd33;
	mul.lo.s64 	%rd41, %rd34, %rd17;
	shl.b64 	%rd42, %rd40, 2;
	add.s64 	%rd43, %rd6, %rd42;
	add.s64 	%rd44, %rd7, %rd42;
	shl.b64 	%rd45, %rd41, 2;
	add.s64 	%rd46, %rd6, %rd45;
	add.s64 	%rd47, %rd7, %rd45;
	ld.global.f32 	%f3, [%rd43];
	ld.global.f32 	%f4, [%rd43+4];
	ld.global.f32 	%f5, [%rd46];
	ld.global.f32 	%f6, [%rd46+4];
	ld.global.f32 	%f7, [%rd44];
	ld.global.f32 	%f8, [%rd44+4];
	ld.global.f32 	%f9, [%rd47];
	ld.global.f32 	%f10, [%rd47+4];
	mul.f32 	%f11, %f4, %f10;
	fma.rn.f32 	%f12, %f6, %f8, %f11;
	fma.rn.f32 	%f13, %f5, %f7, %f12;
	fma.rn.f32 	%f14, %f3, %f9, %f13;
	mul.f32 	%f15, %f5, %f8;
	mul.f32 	%f16, %f3, %f10;
	sub.f32 	%f17, %f15, %f16;
	mul.f32 	%f18, %f6, %f7;
	sub.f32 	%f19, %f17, %f18;
	fma.rn.f32 	%f20, %f4, %f9, %f19;
	// begin inline asm
	activemask.b32 %r19;
	// end inline asm
	cvt.u64.u32 	%rd48, %r2;
	shl.b64 	%rd49, %rd48, 32;
	or.b64  	%rd50, %rd49, %rd5;
	match.any.sync.b64 	%r20, %rd50, %r19;
	brev.b32 	%r21, %r20;
	bfind.shiftamt.u32 	%r22, %r21;
	mov.b32 	%r23, %f14;
	shfl.sync.down.b32	%r24|%p6, %r23, 16, 31, %r20;
	mov.b32 	%f21, %r24;
	add.f32 	%f22, %f14, %f21;
	mov.b32 	%r25, %f20;
	shfl.sync.down.b32	%r26|%p7, %r25, 16, 31, %r20;
	mov.b32 	%f23, %r26;
	add.f32 	%f24, %f20, %f23;
	mov.b32 	%r27, %f22;
	shfl.sync.down.b32	%r28|%p8, %r27, 8, 31, %r20;
	mov.b32 	%f25, %r28;
	add.f32 	%f26, %f22, %f25;
	mov.b32 	%r29, %f24;
	shfl.sync.down.b32	%r30|%p9, %r29, 8, 31, %r20;
	mov.b32 	%f27, %r30;
	add.f32 	%f28, %f24, %f27;
	mov.b32 	%r31, %f26;
	shfl.sync.down.b32	%r32|%p10, %r31, 4, 31, %r20;
	mov.b32 	%f29, %r32;
	add.f32 	%f30, %f26, %f29;
	mov.b32 	%r33, %f28;
	shfl.sync.down.b32	%r34|%p11, %r33, 4, 31, %r20;
	mov.b32 	%f31, %r34;
	add.f32 	%f32, %f28, %f31;
	mov.b32 	%r35, %f30;
	shfl.sync.down.b32	%r36|%p12, %r35, 2, 31, %r20;
	mov.b32 	%f33, %r36;
	add.f32 	%f34, %f30, %f33;
	mov.b32 	%r37, %f32;
	shfl.sync.down.b32	%r38|%p13, %r37, 2, 31, %r20;
	mov.b32 	%f35, %r38;
	add.f32 	%f36, %f32, %f35;
	mov.b32 	%r39, %f34;
	shfl.sync.down.b32	%r40|%p14, %r39, 1, 31, %r20;
	mov.b32 	%f37, %r40;
	add.f32 	%f1, %f34, %f37;
	mov.b32 	%r41, %f36;
	shfl.sync.down.b32	%r42|%p15, %r41, 1, 31, %r20;
	mov.b32 	%f38, %r42;
	add.f32 	%f2, %f36, %f38;
	and.b32  	%r43, %r1, 31;
	setp.ne.s32 	%p16, %r43, %r22;
	@%p16 bra 	$L__BB33_10;
	atom.global.add.f32 	%f39, [%rd10], %f1;
	atom.global.add.f32 	%f40, [%rd10+4], %f2;
$L__BB33_10:
	ret;

}
	// .globl	_Z26MutualIntensExtract_KernelILin3ELb1ELb0ELb1ELi1EEvPfS0_S0_llllll
.visible .entry _Z26MutualIntensExtract_KernelILin3ELb1ELb0ELb1ELi1EEvPfS0_S0_llllll(
	.param .u64 .ptr .align 1 _Z26MutualIntensExtract_KernelILin3ELb1ELb0ELb1ELi1EEvPfS0_S0_llllll_param_0,
	.param .u64 .ptr .align 1 _Z26MutualIntensExtract_KernelILin3ELb1ELb0ELb1ELi1EEvPfS0_S0_llllll_param_1,
	.param .u64 .ptr .align 1 _Z26MutualIntensExtract_KernelILin3ELb1ELb0ELb1ELi1EEvPfS0_S0_llllll_param_2,
	.param .u64 _Z26MutualIntensExtract_KernelILin3ELb1ELb0ELb1ELi1EEvPfS0_S0_llllll_param_3,
	.param .u64 _Z26MutualIntensExtract_KernelILin3ELb1ELb0ELb1ELi1EEvPfS0_S0_llllll_param_4,
	.param .u64 _Z26MutualIntensExtract_KernelILin3ELb1ELb0ELb1ELi1EEvPfS0_S0_llllll_param_5,
	.param .u64 _Z26MutualIntensExtract_KernelILin3ELb1ELb0ELb1ELi1EEvPfS0_S0_llllll_param_6,
	.param .u64 _Z26MutualIntensExtract_KernelILin3ELb1ELb0ELb1ELi1EEvPfS0_S0_llllll_param_7,
	.param .u64 _Z26MutualIntensExtract_KernelILin3ELb1ELb0ELb1ELi1EEvPfS0_S0_llllll_param_8
)
{
	.reg .pred 	%p<17>;
	.reg .b32 	%r<45>;
	.reg .b32 	%f<36>;
	.reg .b64 	%rd<48>;

	ld.param.u64 	%rd10, [_Z26MutualIntensExtract_KernelILin3ELb1ELb0ELb1ELi1EEvPfS0_S0_llllll_param_0];
	ld.param.u64 	%rd11, [_Z26MutualIntensExtract_KernelILin3ELb1ELb0ELb1ELi1EEvPfS0_S0_llllll_param_2];
	ld.param.u64 	%rd12, [_Z26MutualIntensExtract_KernelILin3ELb1ELb0ELb1ELi1EEvPfS0_S0_llllll_param_3];
	ld.param.u64 	%rd13, [_Z26MutualIntensExtract_KernelILin3ELb1ELb0ELb1ELi1EEvPfS0_S0_llllll_param_4];
	ld.param.u64 	%rd14, [_Z26MutualIntensExtract_KernelILin3ELb1ELb0ELb1ELi1EEvPfS0_S0_llllll_param_5];
	ld.param.u64 	%rd15, [_Z26MutualIntensExtract_KernelILin3ELb1ELb0ELb1ELi1EEvPfS0_S0_llllll_param_6];
	ld.param.u64 	%rd16, [_Z26MutualIntensExtract_KernelILin3ELb1ELb0ELb1ELi1EEvPfS0_S0_llllll_param_7];
	ld.param.u64 	%rd17, [_Z26MutualIntensExtract_KernelILin3ELb1ELb0ELb1ELi1EEvPfS0_S0_llllll_param_8];
	mov.u32 	%r6, %ctaid.x;
	mov.u32 	%r7, %ntid.x;
	mov.u32 	%r1, %tid.x;
	mad.lo.s32 	%r2, %r6, %r7, %r1;
	mov.u32 	%r8, %ctaid.y;
	mov.u32 	%r9, %ntid.y;
	mov.u32 	%r10, %tid.y;
	mad.lo.s32 	%r3, %r8, %r9, %r10;
	mov.u32 	%r11, %ctaid.z;
	mov.u32 	%r12, %ntid.z;
	mov.u32 	%r13, %tid.z;
	mad.lo.s32 	%r14, %r11, %r12, %r13;
	cvt.u64.u32 	%rd18, %r14;
	add.s64 	%rd1, %rd16, %rd18;
	or.b64  	%rd19, %rd1, %rd17;
	and.b64  	%rd20, %rd19, -4294967296;
	setp.ne.s64 	%p1, %rd20, 0;
	@%p1 bra 	$L__BB34_2;
	cvt.u32.u64 	%r15, %rd17;
	cvt.u32.u64 	%r16, %rd1;
	rem.u32 	%r17, %r16, %r15;
	cvt.u64.u32 	%rd46, %r17;
	bra.uni 	$L__BB34_3;
$L__BB34_2:
	rem.s64 	%rd46, %rd1, %rd17;
$L__BB34_3:
	cvt.s64.s32 	%rd21, %r2;
	setp.lt.s64 	%p2, %rd12, %rd21;
	@%p2 bra 	$L__BB34_10;
	cvt.u64.u32 	%rd5, %r3;
	shr.u64 	%rd22, %rd12, 63;
	add.s64 	%rd23, %rd12, %rd22;
	shr.s64 	%rd24, %rd23, 1;
	setp.lt.s64 	%p3, %rd24, %rd5;
	@%p3 bra 	$L__BB34_10;
	sub.s64 	%rd25, %rd46, %rd16;
	mul.lo.s64 	%rd26, %rd12, %rd25;
	shl.b64 	%rd27, %rd26, 3;
	cvta.to.global.u64 	%rd28, %rd10;
	add.s64 	%rd6, %rd28, %rd27;
	setp.ge.s32 	%p4, %r3, %r2;
	mov.u64 	%rd47, %rd5;
	mov.u32 	%r44, %r2;
	@%p4 bra 	$L__BB34_7;
	not.b32 	%r18, %r3;
	cvt.s64.s32 	%rd29, %r18;
	add.s64 	%rd47, %rd12, %rd29;
	add.s32 	%r44, %r2, %r18;
$L__BB34_7:
	setp.ge.s64 	%p5, %rd47, %rd14;
	@%p5 bra 	$L__BB34_10;
	cvt.s64.s32 	%rd30, %r44;
	sub.s64 	%rd31, %rd47, %rd13;
	mul.lo.s64 	%rd32, %rd12, %rd31;
	cvta.to.global.u64 	%rd33, %rd11;
	shl.b64 	%rd34, %rd32, 3;
	add.s64 	%rd35, %rd33, %rd34;
	mul.wide.s32 	%rd36, %r44, 8;
	add.s64 	%rd9, %rd35, %rd36;
	mul.lo.s64 	%rd37, %rd15, %rd30;
	mul.lo.s64 	%rd38, %rd31, %rd15;
	shl.b64 	%rd39, %rd37, 2;
	add.s64 	%rd40, %rd6, %rd39;
	shl.b64 	%rd41, %rd38, 2;
	add.s64 	%rd42, %rd6, %rd41;
	ld.global.f32 	%f3, [%rd40];
	ld.global.f32 	%f4, [%rd40+4];
	ld.global.f32 	%f5, [%rd42];
	ld.global.f32 	%f6, [%rd42+4];
	mul.f32 	%f7, %f6, 0f00000000;
	fma.rn.f32 	%f8, %f4, 0f00000000, %f7;
	mul.f32 	%f9, %f5, 0f00000000;
	add.f32 	%f10, %f9, %f8;
	mul.f32 	%f11, %f3, 0f00000000;
	add.f32 	%f12, %f11, %f10;
	sub.f32 	%f13, %f9, %f11;
	sub.f32 	%f14, %f13, %f7;
	fma.rn.f32 	%f15, %f4, 0f00000000, %f14;
	// begin inline asm
	activemask.b32 %r19;
	// end inline asm
	cvt.u64.u32 	%rd43, %r2;
	shl.b64 	%rd44, %rd43, 32;
	or.b64  	%rd45, %rd44, %rd5;
	match.any.sync.b64 	%r20, %rd45, %r19;
	brev.b32 	%r21, %r20;
	bfind.shiftamt.u32 	%r22, %r21;
	mov.b32 	%r23, %f12;
	shfl.sync.down.b32	%r24|%p6, %r23, 16, 31, %r20;
	mov.b32 	%f16, %r24;
	add.f32 	%f17, %f12, %f16;
	mov.b32 	%r25, %f15;
	shfl.sync.down.b32	%r26|%p7, %r25, 16, 31, %r20;
	mov.b32 	%f18, %r26;
	add.f32 	%f19, %f15, %f18;
	mov.b32 	%r27, %f17;
	shfl.sync.down.b32	%r28|%p8, %r27, 8, 31, %r20;
	mov.b32 	%f20, %r28;
	add.f32 	%f21, %f17, %f20;
	mov.b32 	%r29, %f19;
	shfl.sync.down.b32	%r30|%p9, %r29, 8, 31, %r20;
	mov.b32 	%f22, %r30;
	add.f32 	%f23, %f19, %f22;
	mov.b32 	%r31, %f21;
	shfl.sync.down.b32	%r32|%p10, %r31, 4, 31, %r20;
	mov.b32 	%f24, %r32;
	add.f32 	%f25, %f21, %f24;
	mov.b32 	%r33, %f23;
	shfl.sync.down.b32	%r34|%p11, %r33, 4, 31, %r20;
	mov.b32 	%f26, %r34;
	add.f32 	%f27, %f23, %f26;
	mov.b32 	%r35, %f25;
	shfl.sync.down.b32	%r36|%p12, %r35, 2, 31, %r20;
	mov.b32 	%f28, %r36;
	add.f32 	%f29, %f25, %f28;
	mov.b32 	%r37, %f27;
	shfl.sync.down.b32	%r38|%p13, %r37, 2, 31, %r20;
	mov.b32 	%f30, %r38;
	add.f32 	%f31, %f27, %f30;
	mov.b32 	%r39, %f29;
	shfl.sync.down.b32	%r40|%p14, %r39, 1, 31, %r20;
	mov.b32 	%f32, %r40;
	add.f32 	%f1, %f29, %f32;
	mov.b32 	%r41, %f31;
	shfl.sync.down.b32	%r42|%p15, %r41, 1, 31, %r20;
	mov.b32 	%f33, %r42;
	add.f32 	%f2, %f31, %f33;
	and.b32  	%r43, %r1, 31;
	setp.ne.s32 	%p16, %r43, %r22;
	@%p16 bra 	$L__BB34_10;
	atom.global.add.f32 	%f34, [%rd9], %f1;
	atom.global.add.f32 	%f35, [%rd9+4], %f2;
$L__BB34_10:
	ret;

}
	// .globl	_Z26MutualIntensExtract_KernelILin3ELb0ELb1ELb1ELi1EEvPfS0_S0_llllll
.visible .entry _Z26MutualIntensExtract_KernelILin3ELb0ELb1ELb1ELi1EEvPfS0_S0_llllll(
	.param .u64 .ptr .align 1 _Z26MutualIntensExtract_KernelILin3ELb0ELb1ELb1ELi1EEvPfS0_S0_llllll_param_0,
	.param .u64 .ptr .align 1 _Z26MutualIntensExtract_KernelILin3ELb0ELb1ELb1ELi1EEvPfS0_S0_llllll_param_1,
	.param .u64 .ptr .align 1 _Z26MutualIntensExtract_KernelILin3ELb0ELb1ELb1ELi1EEvPfS0_S0_llllll_param_2,
	.param .u64 _Z26MutualIntensExtract_KernelILin3ELb0ELb1ELb1ELi1EEvPfS0_S0_llllll_param_3,
	.param .u64 _Z26MutualIntensExtract_KernelILin3ELb0ELb1ELb1ELi1EEvPfS0_S0_llllll_param_4,
	.param .u64 _Z26MutualIntensExtract_KernelILin3ELb0ELb1ELb1ELi1EEvPfS0_S0_llllll_param_5,
	.param .u64 _Z26MutualIntensExtract_KernelILin3ELb0ELb1ELb1ELi1EEvPfS0_S0_llllll_param_6,
	.param .u64 _Z26MutualIntensExtract_KernelILin3ELb0ELb1ELb1ELi1EEvPfS0_S0_llllll_param_7,
	.param .u64 _Z26MutualIntensExtract_KernelILin3ELb0ELb1ELb1ELi1EEvPfS0_S0_llllll_param_8
)
{
	.reg .pred 	%p<17>;
	.reg .b32 	%r<45>;
	.reg .b32 	%f<36>;
	.reg .b64 	%rd<48>;

	ld.param.u64 	%rd10, [_Z26MutualIntensExtract_KernelILin3ELb0ELb1ELb1ELi1EEvPfS0_S0_llllll_param_1];
	ld.param.u64 	%rd11, [_Z26MutualIntensExtract_KernelILin3ELb0ELb1ELb1ELi1EEvPfS0_S0_llllll_param_2];
	ld.param.u64 	%rd12, [_Z26MutualIntensExtract_KernelILin3ELb0ELb1ELb1ELi1EEvPfS0_S0_llllll_param_3];
	ld.param.u64 	%rd13, [_Z26MutualIntensExtract_KernelILin3ELb0ELb1ELb1ELi1EEvPfS0_S0_llllll_param_4];
	ld.param.u64 	%rd14, [_Z26MutualIntensExtract_KernelILin3ELb0ELb1ELb1ELi1EEvPfS0_S0_llllll_param_5];
	ld.param.u64 	%rd15, [_Z26MutualIntensExtract_KernelILin3ELb0ELb1ELb1ELi1EEvPfS0_S0_llllll_param_6];
	ld.param.u64 	%rd16, [_Z26MutualIntensExtract_KernelILin3ELb0ELb1ELb1ELi1EEvPfS0_S0_llllll_param_7];
	ld.param.u64 	%rd17, [_Z26MutualIntensExtract_KernelILin3ELb0ELb1ELb1ELi1EEvPfS0_S0_llllll_param_8];
	mov.u32 	%r6, %ctaid.x;
	mov.u32 	%r7, %ntid.x;
	mov.u32 	%r1, %tid.x;
	mad.lo.s32 	%r2, %r6, %r7, %r1;
	mov.u32 	%r8, %ctaid.y;
	mov.u32 	%r9, %ntid.y;
	mov.u32 	%r10, %tid.y;
	mad.lo.s32 	%r3, %r8, %r9, %r10;
	mov.u32 	%r11, %ctaid.z;
	mov.u32 	%r12, %ntid.z;
	mov.u32 	%r13, %tid.z;
	mad.lo.s32 	%r14, %r11, %r12, %r13;
	cvt.u64.u32 	%rd18, %r14;
	add.s64 	%rd1, %rd16, %rd18;
	or.b64  	%rd19, %rd1, %rd17;
	and.b64  	%rd20, %rd19, -4294967296;
	setp.ne.s64 	%p1, %rd20, 0;
	@%p1 bra 	$L__BB35_2;
	cvt.u32.u64 	%r15, %rd17;
	cvt.u32.u64 	%r16, %rd1;
	rem.u32 	%r17, %r16, %r15;
	cvt.u64.u32 	%rd46, %r17;
	bra.uni 	$L__BB35_3;
$L__BB35_2:
	rem.s64 	%rd46, %rd1, %rd17;
$L__BB35_3:
	cvt.s64.s32 	%rd21, %r2;
	setp.lt.s64 	%p2, %rd12, %rd21;
	@%p2 bra 	$L__BB35_10;
	cvt.u64.u32 	%rd5, %r3;
	shr.u64 	%rd22, %rd12, 63;
	add.s64 	%rd23, %rd12, %rd22;
	shr.s64 	%rd24, %rd23, 1;
	setp.lt.s64 	%p3, %rd24, %rd5;
	@%p3 bra 	$L__BB35_10;
	sub.s64 	%rd25, %rd46, %rd16;
	mul.lo.s64 	%rd26, %rd12, %rd25;
	shl.b64 	%rd27, %rd26, 3;
	cvta.to.global.u64 	%rd28, %rd10;
	add.s64 	%rd6, %rd28, %rd27;
	setp.ge.s32 	%p4, %r3, %r2;
	mov.u64 	%rd47, %rd5;
	mov.u32 	%r44, %r2;
	@%p4 bra 	$L__BB35_7;
	not.b32 	%r18, %r3;
	cvt.s64.s32 	%rd29, %r18;
	add.s64 	%rd47, %rd12, %rd29;
	add.s32 	%r44, %r2, %r18;
$L__BB35_7:
	setp.ge.s64 	%p5, %rd47, %rd14;
	@%p5 bra 	$L__BB35_10;
	cvt.s64.s32 	%rd30, %r44;
	sub.s64 	%rd31, %rd47, %rd13;
	mul.lo.s64 	%rd32, %rd12, %rd31;
	cvta.to.global.u64 	%rd33, %rd11;
	shl.b64 	%rd34, %rd32, 3;
	add.s64 	%rd35, %rd33, %rd34;
	mul.wide.s32 	%rd36, %r44, 8;
	add.s64 	%rd9, %rd35, %rd36;
	mul.lo.s64 	%rd37, %rd15, %rd30;
	mul.lo.s64 	%rd38, %rd31, %rd15;
	shl.b64 	%rd39, %rd37, 2;
	add.s64 	%rd40, %rd6, %rd39;
	shl.b64 	%rd41, %rd38, 2;
	add.s64 	%rd42, %rd6, %rd41;
	ld.global.f32 	%f3, [%rd40];
	ld.global.f32 	%f4, [%rd40+4];
	ld.global.f32 	%f5, [%rd42];
	ld.global.f32 	%f6, [%rd42+4];
	mul.f32 	%f7, %f4, 0f00000000;
	mul.f32 	%f8, %f6, 0f00000000;
	add.f32 	%f9, %f7, %f8;
	mul.f32 	%f10, %f3, 0f00000000;
	add.f32 	%f11, %f10, %f9;
	fma.rn.f32 	%f12, %f5, 0f00000000, %f11;
	sub.f32 	%f13, %f7, %f8;
	sub.f32 	%f14, %f13, %f10;
	fma.rn.f32 	%f15, %f5, 0f00000000, %f14;
	// begin inline asm
	activemask.b32 %r19;
	// end inline asm
	cvt.u64.u32 	%rd43, %r2;
	shl.b64 	%rd44, %rd43, 32;
	or.b64  	%rd45, %rd44, %rd5;
	match.any.sync.b64 	%r20, %rd45, %r19;
	brev.b32 	%r21, %r20;
	bfind.shiftamt.u32 	%r22, %r21;
	mov.b32 	%r23, %f12;
	shfl.sync.down.b32	%r24|%p6, %r23, 16, 31, %r20;
	mov.b32 	%f16, %r24;
	add.f32 	%f17, %f12, %f16;
	mov.b32 	%r25, %f15;
	shfl.sync.down.b32	%r26|%p7, %r25, 16, 31, %r20;
	mov.b32 	%f18, %r26;
	add.f32 	%f19, %f15, %f18;
	mov.b32 	%r27, %f17;
	shfl.sync.down.b32	%r28|%p8, %r27, 8, 31, %r20;
	mov.b32 	%f20, %r28;
	add.f32 	%f21, %f17, %f20;
	mov.b32 	%r29, %f19;
	shfl.sync.down.b32	%r30|%p9, %r29, 8, 31, %r20;
	mov.b32 	%f22, %r30;
	add.f32 	%f23, %f19, %f22;
	mov.b32 	%r31, %f21;
	shfl.sync.down.b32	%r32|%p10, %r31, 4, 31, %r20;
	mov.b32 	%f24, %r32;
	add.f32 	%f25, %f21, %f24;
	mov.b32 	%r33, %f23;
	shfl.sync.down.b32	%r34|%p11, %r33, 4, 31, %r20;
	mov.b32 	%f26, %r34;
	add.f32 	%f27, %f23, %f26;
	mov.b32 	%r35, %f25;
	shfl.sync.down.b32	%r36|%p12, %r35, 2, 31, %r20;
	mov.b32 	%f28, %r36;
	add.f32 	%f29, %f25, %f28;
	mov.b32 	%r37, %f27;
	shfl.sync.down.b32	%r38|%p13, %r37, 2, 31, %r20;
	mov.b32 	%f30, %r38;
	add.f32 	%f31, %f27, %f30;
	mov.b32 	%r39, %f29;
	shfl.sync.down.b32	%r40|%p14, %r39, 1, 31, %r20;
	mov.b32 	%f32, %r40;
	add.f32 	%f1, %f29, %f32;
	mov.b32 	%r41, %f31;
	shfl.sync.down.b32	%r42|%p15, %r41, 1, 31, %r20;
	mov.b32 	%f33, %r42;
	add.f32 	%f2, %f31, %f33;
	and.b32  	%r43, %r1, 31;
	setp.ne.s32 	%p16, %r43, %r22;
	@%p16 bra 	$L__BB35_10;
	atom.global.add.f32 	%f34, [%rd9], %f1;
	atom.global.add.f32 	%f35, [%rd9+4], %f2;
$L__BB35_10:
	ret;

}
	// .globl	_Z26MutualIntensExtract_KernelILin3ELb0ELb0ELb1ELi1EEvPfS0_S0_llllll
.visible .entry _Z26MutualIntensExtract_KernelILin3ELb0ELb0ELb1ELi1EEvPfS0_S0_llllll(
	.param .u64 .ptr .align 1 _Z26MutualIntensExtract_KernelILin3ELb0ELb0ELb1ELi1EEvPfS0_S0_llllll_param_0,
	.param .u64 .ptr .align 1 _Z26MutualIntensExtract_KernelILin3ELb0ELb0ELb1ELi1EEvPfS0_S0_llllll_param_1,
	.param .u64 .ptr .align 1 _Z26MutualIntensExtract_KernelILin3ELb0ELb0ELb1ELi1EEvPfS0_S0_llllll_param_2,
	.param .u64 _Z26MutualIntensExtract_KernelILin3ELb0ELb0ELb1ELi1EEvPfS0_S0_llllll_param_3,
	.param .u64 _Z26MutualIntensExtract_KernelILin3ELb0ELb0ELb1ELi1EEvPfS0_S0_llllll_param_4,
	.param .u64 _Z26MutualIntensExtract_KernelILin3ELb0ELb0ELb1ELi1EEvPfS0_S0_llllll_param_5,
	.param .u64 _Z26MutualIntensExtract_KernelILin3ELb0ELb0ELb1ELi1EEvPfS0_S0_llllll_param_6,
	.param .u64 _Z26MutualIntensExtract_KernelILin3ELb0ELb0ELb1ELi1EEvPfS0_S0_llllll_param_7,
	.param .u64 _Z26MutualIntensExtract_KernelILin3ELb0ELb0ELb1ELi1EEvPfS0_S0_llllll_param_8
)
{
	.reg .pred 	%p<16>;
	.reg .b32 	%r<37>;
	.reg .b32 	%f<23>;
	.reg .b64 	%rd<24>;

	ld.param.u64 	%rd5, [_Z26MutualIntensExtract_KernelILin3ELb0ELb0ELb1ELi1EEvPfS0_S0_llllll_param_2];
	ld.param.u64 	%rd6, [_Z26MutualIntensExtract_KernelILin3ELb0ELb0ELb1ELi1EEvPfS0_S0_llllll_param_3];
	ld.param.u64 	%rd7, [_Z26MutualIntensExtract_KernelILin3ELb0ELb0ELb1ELi1EEvPfS0_S0_llllll_param_4];
	ld.param.u64 	%rd8, [_Z26MutualIntensExtract_KernelILin3ELb0ELb0ELb1ELi1EEvPfS0_S0_llllll_param_5];
	mov.u32 	%r6, %ctaid.x;
	mov.u32 	%r7, %ntid.x;
	mov.u32 	%r1, %tid.x;
	mad.lo.s32 	%r2, %r6, %r7, %r1;
	mov.u32 	%r8, %ctaid.y;
	mov.u32 	%r9, %ntid.y;
	mov.u32 	%r10, %tid.y;
	mad.lo.s32 	%r3, %r8, %r9, %r10;
	cvt.s64.s32 	%rd9, %r2;
	setp.lt.s64 	%p1, %rd6, %rd9;
	@%p1 bra 	$L__BB36_7;
	cvt.u64.u32 	%rd1, %r3;
	shr.u64 	%rd10, %rd6, 63;
	add.s64 	%rd11, %rd6, %rd10;
	shr.s64 	%rd12, %rd11, 1;
	setp.lt.s64 	%p2, %rd12, %rd1;
	@%p2 bra 	$L__BB36_7;
	setp.ge.s32 	%p3, %r3, %r2;
	mov.u64 	%rd23, %rd1;
	mov.u32 	%r36, %r2;
	@%p3 bra 	$L__BB36_4;
	not.b32 	%r11, %r3;
	cvt.s64.s32 	%rd13, %r11;
	add.s64 	%rd23, %rd6, %rd13;
	add.s32 	%r36, %r2, %r11;
$L__BB36_4:
	setp.ge.s64 	%p4, %rd23, %rd8;
	@%p4 bra 	$L__BB36_7;
	sub.s64 	%rd14, %rd23, %rd7;
	mul.lo.s64 	%rd15, %rd6, %rd14;
	cvta.to.global.u64 	%rd16, %rd5;
	shl.b64 	%rd17, %rd15, 3;
	add.s64 	%rd18, %rd16, %rd17;
	mul.wide.s32 	%rd19, %r36, 8;
	add.s64 	%rd4, %rd18, %rd19;
	// begin inline asm
	activemask.b32 %r12;
	// end inline asm
	cvt.u64.u32 	%rd20, %r2;
	shl.b64 	%rd21, %rd20, 32;
	or.b64  	%rd22, %rd21, %rd1;
	match.any.sync.b64 	%r13, %rd22, %r12;
	brev.b32 	%r14, %r13;
	bfind.shiftamt.u32 	%r15, %r14;
	mov.b32 	%r16, 0;
	shfl.sync.down.b32	%r17|%p5, %r16, 16, 31, %r13;
	mov.b32 	%f3, %r17;
	add.f32 	%f4, %f3, 0f00000000;
	shfl.sync.down.b32	%r18|%p6, %r16, 16, 31, %r13;
	mov.b32 	%f5, %r18;
	add.f32 	%f6, %f5, 0f00000000;
	mov.b32 	%r19, %f4;
	shfl.sync.down.b32	%r20|%p7, %r19, 8, 31, %r13;
	mov.b32 	%f7, %r20;
	add.f32 	%f8, %f4, %f7;
	mov.b32 	%r21, %f6;
	shfl.sync.down.b32	%r22|%p8, %r21, 8, 31, %r13;
	mov.b32 	%f9, %r22;
	add.f32 	%f10, %f6, %f9;
	mov.b32 	%r23, %f8;
	shfl.sync.down.b32	%r24|%p9, %r23, 4, 31, %r13;
	mov.b32 	%f11, %r24;
	add.f32 	%f12, %f8, %f11;
	mov.b32 	%r25, %f10;
	shfl.sync.down.b32	%r26|%p10, %r25, 4, 31, %r13;
	mov.b32 	%f13, %r26;
	add.f32 	%f14, %f10, %f13;
	mov.b32 	%r27, %f12;
	shfl.sync.down.b32	%r28|%p11, %r27, 2, 31, %r13;
	mov.b32 	%f15, %r28;
	add.f32 	%f16, %f12, %f15;
	mov.b32 	%r29, %f14;
	shfl.sync.down.b32	%r30|%p12, %r29, 2, 31, %r13;
	mov.b32 	%f17, %r30;
	add.f32 	%f18, %f14, %f17;
	mov.b32 	%r31, %f16;
	shfl.sync.down.b32	%r32|%p13, %r31, 1, 31, %r13;
	mov.b32 	%f19, %r32;
	add.f32 	%f1, %f16, %f19;
	mov.b32 	%r33, %f18;
	shfl.sync.down.b32	%r34|%p14, %r33, 1, 31, %r13;
	mov.b32 	%f20, %r34;
	add.f32 	%f2, %f18, %f20;
	and.b32  	%r35, %r1, 31;
	setp.ne.s32 	%p15, %r35, %r15;
	@%p15 bra 	$L__BB36_7;
	atom.global.add.f32 	%f21, [%rd4], %f1;
	atom.global.add.f32 	%f22, [%rd4+4], %f2;
$L__BB36_7:
	ret;

}
	// .globl	_Z26MutualIntensExtract_KernelILin4ELb1ELb1ELb1ELi1EEvPfS0_S0_llllll
.visible .entry _Z26MutualIntensExtract_KernelILin4ELb1ELb1ELb1ELi1EEvPfS0_S0_llllll(
	.param .u64 .ptr .align 1 _Z26MutualIntensExtract_KernelILin4ELb1ELb1ELb1ELi1EEvPfS0_S0_llllll_param_0,
	.param .u64 .ptr .align 1 _Z26MutualIntensExtract_KernelILin4ELb1ELb1ELb1ELi1EEvPfS0_S0_llllll_param_1,
	.param .u64 .ptr .align 1 _Z26MutualIntensExtract_KernelILin4ELb1ELb1ELb1ELi1EEvPfS0_S0_llllll_param_2,
	.param .u64 _Z26MutualIntensExtract_KernelILin4ELb1ELb1ELb1ELi1EEvPfS0_S0_llllll_param_3,
	.param .u64 _Z26MutualIntensExtract_KernelILin4ELb1ELb1ELb1ELi1EEvPfS0_S0_llllll_param_4,
	.param .u64 _Z26MutualIntensExtract_KernelILin4ELb1ELb1ELb1ELi1EEvPfS0_S0_llllll_param_5,
	.param .u64 _Z26MutualIntensExtract_KernelILin4ELb1ELb1ELb1ELi1EEvPfS0_S0_llllll_param_6,
	.param .u64 _Z26MutualIntensExtract_KernelILin4ELb1ELb1ELb1ELi1EEvPfS0_S0_llllll_param_7,
	.param .u64 _Z26MutualIntensExtract_KernelILin4ELb1ELb1ELb1ELi1EEvPfS0_S0_llllll_param_8
)
{
	.reg .pred 	%p<17>;
	.reg .b32 	%r<45>;
	.reg .b32 	%f<43>;
	.reg .b64 	%rd<53>;

	ld.param.u64 	%rd11, [_Z26MutualIntensExtract_KernelILin4ELb1ELb1ELb1ELi1EEvPfS0_S0_llllll_param_0];
	ld.param.u64 	%rd12, [_Z26MutualIntensExtract_KernelILin4ELb1ELb1ELb1ELi1EEvPfS0_S0_llllll_param_1];
	ld.param.u64 	%rd13, [_Z26MutualIntensExtract_KernelILin4ELb1ELb1ELb1ELi1EEvPfS0_S0_llllll_param_2];
	ld.param.u64 	%rd14, [_Z26MutualIntensExtract_KernelILin4ELb1ELb1ELb1ELi1EEvPfS0_S0_llllll_param_3];
	ld.param.u64 	%rd15, [_Z26MutualIntensExtract_KernelILin4ELb1ELb1ELb1ELi1EEvPfS0_S0_llllll_param_4];
	ld.param.u64 	%rd16, [_Z26MutualIntensExtract_KernelILin4ELb1ELb1ELb1ELi1EEvPfS0_S0_llllll_param_5];
	ld.param.u64 	%rd17, [_Z26MutualIntensExtract_KernelILin4ELb1ELb1ELb1ELi1EEvPfS0_S0_llllll_param_6];
	ld.param.u64 	%rd18, [_Z26MutualIntensExtract_KernelILin4ELb1ELb1ELb1ELi1EEvPfS0_S0_llllll_param_7];
	ld.param.u64 	%rd19, [_Z26MutualIntensExtract_KernelILin4ELb1ELb1ELb1ELi1EEvPfS0_S0_llllll_param_8];
	mov.u32 	%r6, %ctaid.x;
	mov.u32 	%r7, %ntid.x;
	mov.u32 	%r1, %tid.x;
	mad.lo.s32 	%r2, %r6, %r7, %r1;
	mov.u32 	%r8, %ctaid.y;
	mov.u32 	%r9, %ntid.y;
	mov.u32 	%r10, %tid.y;
	mad.lo.s32 	%r3, %r8, %r9, %r10;
	mov.u32 	%r11, %ctaid.z;
	mov.u32 	%r12, %ntid.z;
	mov.u32 	%r13, %tid.z;
	mad.lo.s32 	%r14, %r11, %r12, %r13;
	cvt.u64.u32 	%rd20, %r14;
	add.s64 	%rd1, %rd18, %rd20;
	or.b64  	%rd21, %rd1, %rd19;
	and.b64  	%rd22, %rd21, -4294967296;
	setp.ne.s64 	%p1, %rd22, 0;
	@%p1 bra 	$L__BB37_2;
	cvt.u32.u64 	%r15, %rd19;
	cvt.u32.u64 	%r16, %rd1;
	rem.u32 	%r17, %r16, %r15;
	cvt.u64.u32 	%rd51, %r17;
	bra.uni 	$L__BB37_3;
$L__BB37_2:
	rem.s64 	%rd51, %rd1, %rd19;
$L__BB37_3:
	cvt.s64.s32 	%rd23, %r2;
	setp.lt.s64 	%p2, %rd14, %rd23;
	@%p2 bra 	$L__BB37_10;
	cvt.u64.u32 	%rd5, %r3;
	shr.u64 	%rd24, %rd14, 63;
	add.s64 	%rd25, %rd14, %rd24;
	shr.s64 	%rd26, %rd25, 1;
	setp.lt.s64 	%p3, %rd26, %rd5;
	@%p3 bra 	$L__BB37_10;
	sub.s64 	%rd27, %rd51, %rd18;
	mul.lo.s64 	%rd28, %rd14, %rd27;
	shl.b64 	%rd29, %rd28, 3;
	cvta.to.global.u64 	%rd30, %rd11;
	add.s64 	%rd6, %rd30, %rd29;
	cvta.to.global.u64 	%rd31, %rd12;
	add.s64 	%rd7, %rd31, %rd29;
	setp.ge.s32 	%p4, %r3, %r2;
	mov.u64 	%rd52, %rd5;
	mov.u32 	%r44, %r2;
	@%p4 bra 	$L__BB37_7;
	not.b32 	%r18, %r3;
	cvt.s64.s32 	%rd32, %r18;
	add.s64 	%rd52, %rd14, %rd32;
	add.s32 	%r44, %r2, %r18;
$L__BB37_7:
	setp.ge.s64 	%p5, %rd52, %rd16;
	@%p5 bra 	$L__BB37_10;
	cvt.s64.s32 	%rd33, %r44;
	sub.s64 	%rd34, %rd52, %rd15;
	mul.lo.s64 	%rd35, %rd14, %rd34;
	cvta.to.global.u64 	%rd36, %rd13;
	shl.b64 	%rd37, %rd35, 3;
	add.s64 	%rd38, %rd36, %rd37;
	mul.wide.s32 	%rd39, %r44, 8;
	add.s64 	%rd10, %rd38, %rd39;
	mul.lo.s64 	%rd40, %rd17, %rd33;
	mul.lo.s64 	%rd41, %rd34, %rd17;
	shl.b64 	%rd42, %rd40, 2;
	add.s64 	%rd43, %rd6, %rd42;
	add.s64 	%rd44, %rd7, %rd42;
	shl.b64 	%rd45, %rd41, 2;
	add.s64 	%rd46, %rd6, %rd45;
	add.s64 	%rd47, %rd7, %rd45;
	ld.global.f32 	%f3, [%rd43];
	ld.global.f32 	%f4, [%rd43+4];
	ld.global.f32 	%f5, [%rd46];
	ld.global.f32 	%f6, [%rd46+4];
	ld.global.f32 	%f7, [%rd44];
	ld.global.f32 	%f8, [%rd44+4];
	ld.global.f32 	%f9, [%rd47];
	ld.global.f32 	%f10, [%rd47+4];
	mul.f32 	%f11, %f3, %f10;
	fma.rn.f32 	%f12, %f5, %f8, %f11;
	mul.f32 	%f13, %f6, %f7;
	sub.f32 	%f14, %f12, %f13;
	mul.f32 	%f15, %f4, %f9;
	sub.f32 	%f16, %f14, %f15;
	mul.f32 	%f17, %f4, %f10;
	mul.f32 	%f18, %f6, %f8;
	sub.f32 	%f19, %f17, %f18;
	mul.f32 	%f20, %f5, %f7;
	sub.f32 	%f21, %f19, %f20;
	fma.rn.f32 	%f22, %f3, %f9, %f21;
	// begin inline asm
	activemask.b32 %r19;
	// end inline asm
	cvt.u64.u32 	%rd48, %r2;
	shl.b64 	%rd49, %rd48, 32;
	or.b64  	%rd50, %rd49, %rd5;
	match.any.sync.b64 	%r20, %rd50, %r19;
	brev.b32 	%r21, %r20;
	bfind.shiftamt.u32 	%r22, %r21;
	mov.b32 	%r23, %f16;
	shfl.sync.down.b32	%r24|%p6, %r23, 16, 31, %r20;
	mov.b32 	%f23, %r24;
	add.f32 	%f24, %f16, %f23;
	mov.b32 	%r25, %f22;
	shfl.sync.down.b32	%r26|%p7, %r25, 16, 31, %r20;
	mov.b32 	%f25, %r26;
	add.f32 	%f26, %f22, %f25;
	mov.b32 	%r27, %f24;
	shfl.sync.down.b32	%r28|%p8, %r27, 8, 31, %r20;
	mov.b32 	%f27, %r28;
	add.f32 	%f28, %f24, %f27;
	mov.b32 	%r29, %f26;
	shfl.sync.down.b32	%r30|%p9, %r29, 8, 31, %r20;
	mov.b32 	%f29, %r30;
	add.f32 	%f30, %f26, %f29;
	mov.b32 	%r31, %f28;
	shfl.sync.down.b32	%r32|%p10, %r31, 4, 31, %r20;
	mov.b32 	%f31, %r32;
	add.f32 	%f32, %f28, %f31;
	mov.b32 	%r33, %f30;
	shfl.sync.down.b32	%r34|%p11, %r33, 4, 31, %r20;
	mov.b32 	%f33, %r34;
	add.f32 	%f34, %f30, %f33;
	mov.b32 	%r35, %f32;
	shfl.sync.down.b32	%r36|%p12, %r35, 2, 31, %r20;
	mov.b32 	%f35, %r36;
	add.f32 	%f36, %f32, %f35;
	mov.b32 	%r37, %f34;
	shfl.sync.down.b32	%r38|%p13, %r37, 2, 31, %r20;
	mov.b32 	%f37, %r38;
	add.f32 	%f38, %f34, %f37;
	mov.b32 	%r39, %f36;
	shfl.sync.down.b32	%r40|%p14, %r39, 1, 31, %r20;
	mov.b32 	%f39, %r40;
	add.f32 	%f1, %f36, %f39;
	mov.b32 	%r41, %f38;
	shfl.sync.down.b32	%r42|%p15, %r41, 1, 31, %r20;
	mov.b32 	%f40, %r42;
	add.f32 	%f2, %f38, %f40;
	and.b32  	%r43, %r1, 31;
	setp.ne.s32 	%p16, %r43, %r22;
	@%p16 bra 	$L__BB37_10;
	atom.global.add.f32 	%f41, [%rd10], %f1;
	atom.global.add.f32 	%f42, [%rd10+4], %f2;
$L__BB37_10:
	ret;

}
	// .globl	_Z26MutualIntensExtract_KernelILin4ELb1ELb0ELb1ELi1EEvPfS0_S0_llllll
.visible .entry _Z26MutualIntensExtract_KernelILin4ELb1ELb0ELb1ELi1EEvPfS0_S0_llllll(
	.param .u64 .ptr .align 1 _Z26MutualIntensExtract_KernelILin4ELb1ELb0ELb1ELi1EEvPfS0_S0_llllll_param_0,
	.param .u64 .ptr .align 1 _Z26MutualIntensExtract_KernelILin4ELb1ELb0ELb1ELi1EEvPfS0_S0_llllll_param_1,
	.param .u64 .ptr .align 1 _Z26MutualIntensExtract_KernelILin4ELb1ELb0ELb1ELi1EEvPfS0_S0_llllll_param_2,
	.param .u64 _Z26MutualIntensExtract_KernelILin4ELb1ELb0ELb1ELi1EEvPfS0_S0_llllll_param_3,
	.param .u64 _Z26MutualIntensExtract_KernelILin4ELb1ELb0ELb1ELi1EEvPfS0_S0_llllll_param_4,
	.param .u64 _Z26MutualIntensExtract_KernelILin4ELb1ELb0ELb1ELi1EEvPfS0_S0_llllll_param_5,
	.param .u64 _Z26MutualIntensExtract_KernelILin4ELb1ELb0ELb1ELi1EEvPfS0_S0_llllll_param_6,
	.param .u64 _Z26MutualIntensExtract_KernelILin4ELb1ELb0ELb1ELi1EEvPfS0_S0_llllll_param_7,
	.param .u64 _Z26MutualIntensExtract_KernelILin4ELb1ELb0ELb1ELi1EEvPfS0_S0_llllll_param_8
)
{
	.reg .pred 	%p<17>;
	.reg .b32 	%r<45>;
	.reg .b32 	%f<36>;
	.reg .b64 	%rd<48>;

	ld.param.u64 	%rd10, [_Z26MutualIntensExtract_KernelILin4ELb1ELb0ELb1ELi1EEvPfS0_S0_llllll_param_0];
	ld.param.u64 	%rd11, [_Z26MutualIntensExtract_KernelILin4ELb1ELb0ELb1ELi1EEvPfS0_S0_llllll_param_2];
	ld.param.u64 	%rd12, [_Z26MutualIntensExtract_KernelILin4ELb1ELb0ELb1ELi1EEvPfS0_S0_llllll_param_3];
	ld.param.u64 	%rd13, [_Z26MutualIntensExtract_KernelILin4ELb1ELb0ELb1ELi1EEvPfS0_S0_llllll_param_4];
	ld.param.u64 	%rd14, [_Z26MutualIntensExtract_KernelILin4ELb1ELb0ELb1ELi1EEvPfS0_S0_llllll_param_5];
	ld.param.u64 	%rd15, [_Z26MutualIntensExtract_KernelILin4ELb1ELb0ELb1ELi1EEvPfS0_S0_llllll_param_6];
	ld.param.u64 	%rd16, [_Z26MutualIntensExtract_KernelILin4ELb1ELb0ELb1ELi1EEvPfS0_S0_llllll_param_7];
	ld.param.u64 	%rd17, [_Z26MutualIntensExtract_KernelILin4ELb1ELb0ELb1ELi1EEvPfS0_S0_llllll_param_8];
	mov.u32 	%r6, %ctaid.x;
	mov.u32 	%r7, %ntid.x;
	mov.u32 	%r1, %tid.x;
	mad.lo.s32 	%r2, %r6, %r7, %r1;
	mov.u32 	%r8, %ctaid.y;
	mov.u32 	%r9, %ntid.y;
	mov.u32 	%r10, %tid.y;
	mad.lo.s32 	%r3, %r8, %r9, %r10;
	mov.u32 	%r11, %ctaid.z;
	mov.u32 	%r12, %ntid.z;
	mov.u32 	%r13, %tid.z;
	mad.lo.s32 	%r14, %r11, %r12, %r13;
	cvt.u64.u32 	%rd18, %r14;
	add.s64 	%rd1, %rd16, %rd18;
	or.b64  	%rd19, %rd1, %rd17;
	and.b64  	%rd20, %rd19, -4294967296;
	setp.ne.s64 	%p1, %rd20, 0;
	@%p1 bra 	$L__BB38_2;
	cvt.u32.u64 	%r15, %rd17;
	cvt.u32.u64 	%r16, %rd1;
	rem.u32 	%r17, %r16, %r15;
	cvt.u64.u32 	%rd46, %r17;
	bra.uni 	$L__BB38_3;
$L__BB38_2:
	rem.s64 	%rd46, %rd1, %rd17;
$L__BB38_3:
	cvt.s64.s32 	%rd21, %r2;
	setp.lt.s64 	%p2, %rd12, %rd21;
	@%p2 bra 	$L__BB38_10;
	cvt.u64.u32 	%rd5, %r3;
	shr.u64 	%rd22, %rd12, 63;
	add.s64 	%rd23, %rd12, %rd22;
	shr.s64 	%rd24, %rd23, 1;
	setp.lt.s64 	%p3, %rd24, %rd5;
	@%p3 bra 	$L__BB38_10;
	sub.s64 	%rd25, %rd46, %rd16;
	mul.lo.s64 	%rd26, %rd12, %rd25;
	shl.b64 	%rd27, %rd26, 3;
	cvta.to.global.u64 	%rd28, %rd10;
	add.s64 	%rd6, %rd28, %rd27;
	setp.ge.s32 	%p4, %r3, %r2;
	mov.u64 	%rd47, %rd5;
	mov.u32 	%r44, %r2;
	@%p4 bra 	$L__BB38_7;
	not.b32 	%r18, %r3;
	cvt.s64.s32 	%rd29, %r18;
	add.s64 	%rd47, %rd12, %rd29;
	add.s32 	%r44, %r2, %r18;
$L__BB38_7:
	setp.ge.s64 	%p5, %rd47, %rd14;
	@%p5 bra 	$L__BB38_10;
	cvt.s64.s32 	%rd30, %r44;
	sub.s64 	%rd31, %rd47, %rd13;
	mul.lo.s64 	%rd32, %rd12, %rd31;
	cvta.to.global.u64 	%rd33, %rd11;
	shl.b64 	%rd34, %rd32, 3;
	add.s64 	%rd35, %rd33, %rd34;
	mul.wide.s32 	%rd36, %r44, 8;
	add.s64 	%rd9, %rd35, %rd36;
	mul.lo.s64 	%rd37, %rd15, %rd30;
	mul.lo.s64 	%rd38, %rd31, %rd15;
	shl.b64 	%rd39, %rd37, 2;
	add.s64 	%rd40, %rd6, %rd39;
	shl.b64 	%rd41, %rd38, 2;
	add.s64 	%rd42, %rd6, %rd41;
	ld.global.f32 	%f3, [%rd40];
	ld.global.f32 	%f4, [%rd40+4];
	ld.global.f32 	%f5, [%rd42];
	ld.global.f32 	%f6, [%rd42+4];
	mul.f32 	%f7, %f5, 0f00000000;
	fma.rn.f32 	%f8, %f3, 0f00000000, %f7;
	mul.f32 	%f9, %f6, 0f00000000;
	sub.f32 	%f10, %f8, %f9;
	mul.f32 	%f11, %f4, 0f00000000;
	sub.f32 	%f12, %f10, %f11;
	sub.f32 	%f13, %f11, %f9;
	sub.f32 	%f14, %f13, %f7;
	fma.rn.f32 	%f15, %f3, 0f00000000, %f14;
	// begin inline asm
	activemask.b32 %r19;
	// end inline asm
	cvt.u64.u32 	%rd43, %r2;
	shl.b64 	%rd44, %rd43, 32;
	or.b64  	%rd45, %rd44, %rd5;
	match.any.sync.b64 	%r20, %rd45, %r19;
	brev.b32 	%r21, %r20;
	bfind.shiftamt.u32 	%r22, %r21;
	mov.b32 	%r23, %f12;
	shfl.sync.down.b32	%r24|%p6, %r23, 16, 31, %r20;
	mov.b32 	%f16, %r24;
	add.f32 	%f17, %f12, %f16;
	mov.b32 	%r25, %f15;
	shfl.sync.down.b32	%r26|%p7, %r25, 16, 31, %r20;
	mov.b32 	%f18, %r26;
	add.f32 	%f19, %f15, %f18;
	mov.b32 	%r27, %f17;
	shfl.sync.down.b32	%r28|%p8, %r27, 8, 31, %r20;
	mov.b32 	%f20, %r28;
	add.f32 	%f21, %f17, %f20;
	mov.b32 	%r29, %f19;
	shfl.sync.down.b32	%r30|%p9, %r29, 8, 31, %r20;
	mov.b32 	%f22, %r30;
	add.f32 	%f23, %f19, %f22;
	mov.b32 	%r31, %f21;
	shfl.sync.down.b32	%r32|%p10, %r31, 4, 31, %r20;
	mov.b32 	%f24, %r32;
	add.f32 	%f25, %f21, %f24;
	mov.b32 	%r33, %f23;
	shfl.sync.down.b32	%r34|%p11, %r33, 4, 31, %r20;
	mov.b32 	%f26, %r34;
	add.f32 	%f27, %f23, %f26;
	mov.b32 	%r35, %f25;
	shfl.sync.down.b32	%r36|%p12, %r35, 2, 31, %r20;
	mov.b32 	%f28, %r36;
	add.f32 	%f29, %f25, %f28;
	mov.b32 	%r37, %f27;
	shfl.sync.down.b32	%r38|%p13, %r37, 2, 31, %r20;
	mov.b32 	%f30, %r38;
	add.f32 	%f31, %f27, %f30;
	mov.b32 	%r39, %f29;
	shfl.sync.down.b32	%r40|%p14, %r39, 1, 31, %r20;
	mov.b32 	%f32, %r40;
	add.f32 	%f1, %f29, %f32;
	mov.b32 	%r41, %f31;
	shfl.sync.down.b32	%r42|%p15, %r41, 1, 31, %r20;
	mov.b32 	%f33, %r42;
	add.f32 	%f2, %f31, %f33;
	and.b32  	%r43, %r1, 31;
	setp.ne.s32 	%p16, %r43, %r22;
	@%p16 bra 	$L__BB38_10;
	atom.global.add.f32 	%f34, [%rd9], %f1;
	atom.global.add.f32 	%f35, [%rd9+4], %f2;
$L__BB38_10:
	ret;

}
	// .globl	_Z26MutualIntensExtract_KernelILin4ELb0ELb1ELb1ELi1EEvPfS0_S0_llllll
.visible .entry _Z26MutualIntensExtract_KernelILin4ELb0ELb1ELb1ELi1EEvPfS0_S0_llllll(
	.param .u64 .ptr .align 1 _Z26MutualIntensExtract_KernelILin4ELb0ELb1ELb1ELi1EEvPfS0_S0_llllll_param_0,
	.param .u64 .ptr .align 1 _Z26MutualIntensExtract_KernelILin4ELb0ELb1ELb1ELi1EEvPfS0_S0_llllll_param_1,
	.param .u64 .ptr .align 1 _Z26MutualIntensExtract_KernelILin4ELb0ELb1ELb1ELi1EEvPfS0_S0_llllll_param_2,
	.param .u64 _Z26MutualIntensExtract_KernelILin4ELb0ELb1ELb1ELi1EEvPfS0_S0_llllll_param_3,
	.param .u64 _Z26MutualIntensExtract_KernelILin4ELb0ELb1ELb1ELi1EEvPfS0_S0_llllll_param_4,
	.param .u64 _Z26MutualIntensExtract_KernelILin4ELb0ELb1ELb1ELi1EEvPfS0_S0_llllll_param_5,
	.param .u64 _Z26MutualIntensExtract_KernelILin4ELb0ELb1ELb1ELi1EEvPfS0_S0_llllll_param_6,
	.param .u64 _Z26MutualIntensExtract_KernelILin4ELb0ELb1ELb1ELi1EEvPfS0_S0_llllll_param_7,
	.param .u64 _Z26MutualIntensExtract_KernelILin4ELb0ELb1ELb1ELi1EEvPfS0_S0_llllll_param_8
)
{
	.reg .pred 	%p<17>;
	.reg .b32 	%r<45>;
	.reg .b32 	%f<37>;
	.reg .b64 	%rd<48>;

	ld.param.u64 	%rd10, [_Z26MutualIntensExtract_KernelILin4ELb0ELb1ELb1ELi1EEvPfS0_S0_llllll_param_1];
	ld.param.u64 	%rd11, [_Z26MutualIntensExtract_KernelILin4ELb0ELb1ELb1ELi1EEvPfS0_S0_llllll_param_2];
	ld.param.u64 	%rd12, [_Z26MutualIntensExtract_KernelILin4ELb0ELb1ELb1ELi1EEvPfS0_S0_llllll_param_3];
	ld.param.u64 	%rd13, [_Z26MutualIntensExtract_KernelILin4ELb0ELb1ELb1ELi1EEvPfS0_S0_llllll_param_4];
	ld.param.u64 	%rd14, [_Z26MutualIntensExtract_KernelILin4ELb0ELb1ELb1ELi1EEvPfS0_S0_llllll_param_5];
	ld.param.u64 	%rd15, [_Z26MutualIntensExtract_KernelILin4ELb0ELb1ELb1ELi1EEvPfS0_S0_llllll_param_6];
	ld.param.u64 	%rd16, [_Z26MutualIntensExtract_KernelILin4ELb0ELb1ELb1ELi1EEvPfS0_S0_llllll_param_7];
	ld.param.u64 	%rd17, [_Z26MutualIntensExtract_KernelILin4ELb0ELb1ELb1ELi1EEvPfS0_S0_llllll_param_8];
	mov.u32 	%r6, %ctaid.x;
	mov.u32 	%r7, %ntid.x;
	mov.u32 	%r1, %tid.x;
	mad.lo.s32 	%r2, %r6, %r7, %r1;
	mov.u32 	%r8, %ctaid.y;
	mov.u32 	%r9, %ntid.y;
	mov.u32 	%r10, %tid.y;
	mad.lo.s32 	%r3, %r8, %r9, %r10;
	mov.u32 	%r11, %ctaid.z;
	mov.u32 	%r12, %ntid.z;
	mov.u32 	%r13, %tid.z;
	mad.lo.s32 	%r14, %r11, %r12, %r13;
	cvt.u64.u32 	%rd18, %r14;
	add.s64 	%rd1, %rd16, %rd18;
	or.b64  	%rd19, %rd1, %rd17;
	and.b64  	%rd20, %rd19, -4294967296;
	setp.ne.s64 	%p1, %rd20, 0;
	@%p1 bra 	$L__BB39_2;
	cvt.u32.u64 	%r15, %rd17;
	cvt.u32.u64 	%r16, %rd1;
	rem.u32 	%r17, %r16, %r15;
	cvt.u64.u32 	%rd46, %r17;
	bra.uni 	$L__BB39_3;
$L__BB39_2:
	rem.s64 	%rd46, %rd1, %rd17;
$L__BB39_3:
	cvt.s64.s32 	%rd21, %r2;
	setp.lt.s64 	%p2, %rd12, %rd21;
	@%p2 bra 	$L__BB39_10;
	cvt.u64.u32 	%rd5, %r3;
	shr.u64 	%rd22, %rd12, 63;
	add.s64 	%rd23, %rd12, %rd22;
	shr.s64 	%rd24, %rd23, 1;
	setp.lt.s64 	%p3, %rd24, %rd5;
	@%p3 bra 	$L__BB39_10;
	sub.s64 	%rd25, %rd46, %rd16;
	mul.lo.s64 	%rd26, %rd12, %rd25;
	shl.b64 	%rd27, %rd26, 3;
	cvta.to.global.u64 	%rd28, %rd10;
	add.s64 	%rd6, %rd28, %rd27;
	setp.ge.s32 	%p4, %r3, %r2;
	mov.u64 	%rd47, %rd5;
	mov.u32 	%r44, %r2;
	@%p4 bra 	$L__BB39_7;
	not.b32 	%r18, %r3;
	cvt.s64.s32 	%rd29, %r18;
	add.s64 	%rd47, %rd12, %rd29;
	add.s32 	%r44, %r2, %r18;
$L__BB39_7:
	setp.ge.s64 	%p5, %rd47, %rd14;
	@%p5 bra 	$L__BB39_10;
	cvt.s64.s32 	%rd30, %r44;
	sub.s64 	%rd31, %rd47, %rd13;
	mul.lo.s64 	%rd32, %rd12, %rd31;
	cvta.to.global.u64 	%rd33, %rd11;
	shl.b64 	%rd34, %rd32, 3;
	add.s64 	%rd35, %rd33, %rd34;
	mul.wide.s32 	%rd36, %r44, 8;
	add.s64 	%rd9, %rd35, %rd36;
	mul.lo.s64 	%rd37, %rd15, %rd30;
	mul.lo.s64 	%rd38, %rd31, %rd15;
	shl.b64 	%rd39, %rd37, 2;
	add.s64 	%rd40, %rd6, %rd39;
	shl.b64 	%rd41, %rd38, 2;
	add.s64 	%rd42, %rd6, %rd41;
	ld.global.f32 	%f3, [%rd40];
	ld.global.f32 	%f4, [%rd40+4];
	ld.global.f32 	%f5, [%rd42];
	ld.global.f32 	%f6, [%rd42+4];
	mul.f32 	%f7, %f4, 0f00000000;
	mul.f32 	%f8, %f6, 0f00000000;
	add.f32 	%f9, %f7, %f8;
	mul.f32 	%f10, %f3, 0f00000000;
	sub.f32 	%f11, %f9, %f10;
	mul.f32 	%f12, %f5, 0f00000000;
	sub.f32 	%f13, %f11, %f12;
	sub.f32 	%f14, %f8, %f7;
	sub.f32 	%f15, %f14, %f10;
	add.f32 	%f16, %f12, %f15;
	// begin inline asm
	activemask.b32 %r19;
	// end inline asm
	cvt.u64.u32 	%rd43, %r2;
	shl.b64 	%rd44, %rd43, 32;
	or.b64  	%rd45, %rd44, %rd5;
	match.any.sync.b64 	%r20, %rd45, %r19;
	brev.b32 	%r21, %r20;
	bfind.shiftamt.u32 	%r22, %r21;
	mov.b32 	%r23, %f13;
	shfl.sync.down.b32	%r24|%p6, %r23, 16, 31, %r20;
	mov.b32 	%f17, %r24;
	add.f32 	%f18, %f13, %f17;
	mov.b32 	%r25, %f16;
	shfl.sync.down.b32	%r26|%p7, %r25, 16, 31, %r20;
	mov.b32 	%f19, %r26;
	add.f32 	%f20, %f16, %f19;
	mov.b32 	%r27, %f18;
	shfl.sync.down.b32	%r28|%p8, %r27, 8, 31, %r20;
	mov.b32 	%f21, %r28;
	add.f32 	%f22, %f18, %f21;
	mov.b32 	%r29, %f20;
	shfl.sync.down.b32	%r30|%p9, %r29, 8, 31, %r20;
	mov.b32 	%f23, %r30;
	add.f32 	%f24, %f20, %f23;
	mov.b32 	%r31, %f22;
	shfl.sync.down.b32	%r32|%p10, %r31, 4, 31, %r20;
	mov.b32 	%f25, %r32;
	add.f32 	%f26, %f22, %f25;
	mov.b32 	%r33, %f24;
	shfl.sync.down.b32	%r34|%p11, %r33, 4, 31, %r20;
	mov.b32 	%f27, %r34;
	add.f32 	%f28, %f24, %f27;
	mov.b32 	%r35, %f26;
	shfl.sync.down.b32	%r36|%p12, %r35, 2, 31, %r20;
	mov.b32 	%f29, %r36;
	add.f32 	%f30, %f26, %f29;
	mov.b32 	%r37, %f28;
	shfl.sync.down.b32	%r38|%p13, %r37, 2, 31, %r20;
	mov.b32 	%f31, %r38;
	add.f32 	%f32, %f28, %f31;
	mov.b32 	%r39, %f30;
	shfl.sync.down.b32	%r40|%p14, %r39, 1, 31, %r20;
	mov.b32 	%f33, %r40;
	add.f32 	%f1, %f30, %f33;
	mov.b32 	%r41, %f32;
	shfl.sync.down.b32	%r42|%p15, %r41, 1, 31, %r20;
	mov.b32 	%f34, %r42;
	add.f32 	%f2, %f32, %f34;
	and.b32  	%r43, %r1, 31;
	setp.ne.s32 	%p16, %r43, %r22;
	@%p16 bra 	$L__BB39_10;
	atom.global.add.f32 	%f35, [%rd9], %f1;
	atom.global.add.f32 	%f36, [%rd9+4], %f2;
$L__BB39_10:
	ret;

}
	// .globl	_Z26MutualIntensExtract_KernelILin4ELb0ELb0ELb1ELi1EEvPfS0_S0_llllll
.visible .entry _Z26MutualIntensExtract_KernelILin4ELb0ELb0ELb1ELi1EEvPfS0_S0_llllll(
	.param .u64 .ptr .align 1 _Z26MutualIntensExtract_KernelILin4ELb0ELb0ELb1ELi1EEvPfS0_S0_llllll_param_0,
	.param .u64 .ptr .align 1 _Z26MutualIntensExtract_KernelILin4ELb0ELb0ELb1ELi1EEvPfS0_S0_llllll_param_1,
	.param .u64 .ptr .align 1 _Z26MutualIntensExtract_KernelILin4ELb0ELb0ELb1ELi1EEvPfS0_S0_llllll_param_2,
	.param .u64 _Z26MutualIntensExtract_KernelILin4ELb0ELb0ELb1ELi1EEvPfS0_S0_llllll_param_3,
	.param .u64 _Z26MutualIntensExtract_KernelILin4ELb0ELb0ELb1ELi1EEvPfS0_S0_llllll_param_4,
	.param .u64 _Z26MutualIntensExtract_KernelILin4ELb0ELb0ELb1ELi1EEvPfS0_S0_llllll_param_5,
	.param .u64 _Z26MutualIntensExtract_KernelILin4ELb0ELb0ELb1ELi1EEvPfS0_S0_llllll_param_6,
	.param .u64 _Z26MutualIntensExtract_KernelILin4ELb0ELb0ELb1ELi1EEvPfS0_S0_llllll_param_7,
	.param .u64 _Z26MutualIntensExtract_KernelILin4ELb0ELb0ELb1ELi1EEvPfS0_S0_llllll_param_8
)
{
	.reg .pred 	%p<16>;
	.reg .b32 	%r<37>;
	.reg .b32 	%f<23>;
	.reg .b64 	%rd<24>;

	ld.param.u64 	%rd5, [_Z26MutualIntensExtract_KernelILin4ELb0ELb0ELb1ELi1EEvPfS0_S0_llllll_param_2];
	ld.param.u64 	%rd6, [_Z26MutualIntensExtract_KernelILin4ELb0ELb0ELb1ELi1EEvPfS0_S0_llllll_param_3];
	ld.param.u64 	%rd7, [_Z26MutualIntensExtract_KernelILin4ELb0ELb0ELb1ELi1EEvPfS0_S0_llllll_param_4];
	ld.param.u64 	%rd8, [_Z26MutualIntensExtract_KernelILin4ELb0ELb0ELb1ELi1EEvPfS0_S0_llllll_param_5];
	mov.u32 	%r6, %ctaid.x;
	mov.u32 	%r7, %ntid.x;
	mov.u32 	%r1, %tid.x;
	mad.lo.s32 	%r2, %r6, %r7, %r1;
	mov.u32 	%r8, %ctaid.y;
	mov.u32 	%r9, %ntid.y;
	mov.u32 	%r10, %tid.y;
	mad.lo.s32 	%r3, %r8, %r9, %r10;
	cvt.s64.s32 	%rd9, %r2;
	setp.lt.s64 	%p1, %rd6, %rd9;
	@%p1 bra 	$L__BB40_7;
	cvt.u64.u32 	%rd1, %r3;
	shr.u64 	%rd10, %rd6, 63;
	add.s64 	%rd11, %rd6, %rd10;
	shr.s64 	%rd12, %rd11, 1;
	setp.lt.s64 	%p2, %rd12, %rd1;
	@%p2 bra 	$L__BB40_7;
	setp.ge.s32 	%p3, %r3, %r2;
	mov.u64 	%rd23, %rd1;
	mov.u32 	%r36, %r2;
	@%p3 bra 	$L__BB40_4;
	not.b32 	%r11, %r3;
	cvt.s64.s32 	%rd13, %r11;
	add.s64 	%rd23, %rd6, %rd13;
	add.s32 	%r36, %r2, %r11;
$L__BB40_4:
	setp.ge.s64 	%p4, %rd23, %rd8;
	@%p4 bra 	$L__BB40_7;
	sub.s64 	%rd14, %rd23, %rd7;
	mul.lo.s64 	%rd15, %rd6, %rd14;
	cvta.to.global.u64 	%rd16, %rd5;
	shl.b64 	%rd17, %rd15, 3;
	add.s64 	%rd18, %rd16, %rd17;
	mul.wide.s32 	%rd19, %r36, 8;
	add.s64 	%rd4, %rd18, %rd19;
	// begin inline asm
	activemask.b32 %r12;
	// end inline asm
	cvt.u64.u32 	%rd20, %r2;
	shl.b64 	%rd21, %rd20, 32;
	or.b64  	%rd22, %rd21, %rd1;
	match.any.sync.b64 	%r13, %rd22, %r12;
	brev.b32 	%r14, %r13;
	bfind.shiftamt.u32 	%r15, %r14;
	mov.b32 	%r16, 0;
	shfl.sync.down.b32	%r17|%p5, %r16, 16, 31, %r13;
	mov.b32 	%f3, %r17;
	add.f32 	%f4, %f3, 0f00000000;
	shfl.sync.down.b32	%r18|%p6, %r16, 16, 31, %r13;
	mov.b32 	%f5, %r18;
	add.f32 	%f6, %f5, 0f00000000;
	mov.b32 	%r19, %f4;
	shfl.sync.down.b32	%r20|%p7, %r19, 8, 31, %r13;
	mov.b32 	%f7, %r20;
	add.f32 	%f8, %f4, %f7;
	mov.b32 	%r21, %f6;
	shfl.sync.down.b32	%r22|%p8, %r21, 8, 31, %r13;
	mov.b32 	%f9, %r22;
	add.f32 	%f10, %f6, %f9;
	mov.b32 	%r23, %f8;
	shfl.sync.down.b32	%r24|%p9, %r23, 4, 31, %r13;
	mov.b32 	%f11, %r24;
	add.f32 	%f12, %f8, %f11;
	mov.b32 	%r25, %f10;
	shfl.sync.down.b32	%r26|%p10, %r25, 4, 31, %r13;
	mov.b32 	%f13, %r26;
	add.f32 	%f14, %f10, %f13;
	mov.b32 	%r27, %f12;
	shfl.sync.down.b32	%r28|%p11, %r27, 2, 31, %r13;
	mov.b32 	%f15, %r28;
	add.f32 	%f16, %f12, %f15;
	mov.b32 	%r29, %f14;
	shfl.sync.down.b32	%r30|%p12, %r29, 2, 31, %r13;
	mov.b32 	%f17, %r30;
	add.f32 	%f18, %f14, %f17;
	mov.b32 	%r31, %f16;
	shfl.sync.down.b32	%r32|%p13, %r31, 1, 31, %r13;
	mov.b32 	%f19, %r32;
	add.f32 	%f1, %f16, %f19;
	mov.b32 	%r33, %f18;
	shfl.sync.down.b32	%r34|%p14, %r33, 1, 31, %r13;
	mov.b32 	%f20, %r34;
	add.f32 	%f2, %f18, %f20;
	and.b32  	%r35, %r1, 31;
	setp.ne.s32 	%p15, %r35, %r15;
	@%p15 bra 	$L__BB40_7;
	atom.global.add.f32 	%f21, [%rd4], %f1;
	atom.global.add.f32 	%f22, [%rd4+4], %f2;
$L__BB40_7:
	ret;

}
	// .globl	_Z26MutualIntensExtract_KernelILin5ELb1ELb1ELb1ELi1EEvPfS0_S0_llllll
.visible .entry _Z26MutualIntensExtract_KernelILin5ELb1ELb1ELb1ELi1EEvPfS0_S0_llllll(
	.param .u64 .ptr .align 1 _Z26MutualIntensExtract_KernelILin5ELb1ELb1ELb1ELi1EEvPfS0_S0_llllll_param_0,
	.param .u64 .ptr .align 1 _Z26MutualIntensExtract_KernelILin5ELb1ELb1ELb1ELi1EEvPfS0_S0_llllll_param_1,
	.param .u64 .ptr .align 1 _Z26MutualIntensExtract_KernelILin5ELb1ELb1ELb1ELi1EEvPfS0_S0_llllll_param_2,
	.param .u64 _Z26MutualIntensExtract_KernelILin5ELb1ELb1ELb1ELi1EEvPfS0_S0_llllll_param_3,
	.param .u64 _Z26MutualIntensExtract_KernelILin5ELb1ELb1ELb1ELi1EEvPfS0_S0_llllll_param_4,
	.param .u64 _Z26MutualIntensExtract_KernelILin5ELb1ELb1ELb1ELi1EEvPfS0_S0_llllll_param_5,
	.param .u64 _Z26MutualIntensExtract_KernelILin5ELb1ELb1ELb1ELi1EEvPfS0_S0_llllll_param_6,
	.param .u64 _Z26MutualIntensExtract_KernelILin5ELb1ELb1ELb1ELi1EEvPfS0_S0_llllll_param_7,
	.param .u64 _Z26MutualIntensExtract_KernelILin5ELb1ELb1ELb1ELi1EEvPfS0_S0_llllll_param_8
)
{
	.reg .pred 	%p<17>;
	.reg .b32 	%r<45>;
	.reg .b32 	%f<41>;
	.reg .b64 	%rd<53>;

	ld.param.u64 	%rd11, [_Z26MutualIntensExtract_KernelILin5ELb1ELb1ELb1ELi1EEvPfS0_S0_llllll_param_0];
	ld.param.u64 	%rd12, [_Z26MutualIntensExtract_KernelILin5ELb1ELb1ELb1ELi1EEvPfS0_S0_llllll_param_1];
	ld.param.u64 	%rd13, [_Z26MutualIntensExtract_KernelILin5ELb1ELb1ELb1ELi1EEvPfS0_S0_llllll_param_2];
	ld.param.u64 	%rd14, [_Z26MutualIntensExtract_KernelILin5ELb1ELb1ELb1ELi1EEvPfS0_S0_llllll_param_3];
	ld.param.u64 	%rd15, [_Z26MutualIntensExtract_KernelILin5ELb1ELb1ELb1ELi1EEvPfS0_S0_llllll_param_4];
	ld.param.u64 	%rd16, [_Z26MutualIntensExtract_KernelILin5ELb1ELb1ELb1ELi1EEvPfS0_S0_llllll_param_5];
	ld.param.u64 	%rd17, [_Z26MutualIntensExtract_KernelILin5ELb1ELb1ELb1ELi1EEvPfS0_S0_llllll_param_6];
	ld.param.u64 	%rd18, [_Z26MutualIntensExtract_KernelILin5ELb1ELb1ELb1ELi1EEvPfS0_S0_llllll_param_7];
	ld.param.u64 	%rd19, [_Z26MutualIntensExtract_KernelILin5ELb1ELb1ELb1ELi1EEvPfS0_S0_llllll_param_8];
	mov.u32 	%r6, %ctaid.x;
	mov.u32 	%r7, %ntid.x;
	mov.u32 	%r1, %tid.x;
	mad.lo.s32 	%r2, %r6, %r7, %r1;
	mov.u32 	%r8, %ctaid.y;
	mov.u32 	%r9, %ntid.y;
	mov.u32 	%r10, %tid.y;
	mad.lo.s32 	%r3, %r8, %r9, %r10;
	mov.u32 	%r11, %ctaid.z;
	mov.u32 	%r12, %ntid.z;
	mov.u32 	%r13, %tid.z;
	mad.lo.s32 	%r14, %r11, %r12, %r13;
	cvt.u64.u32 	%rd20, %r14;
	add.s64 	%rd1, %rd18, %rd20;
	or.b64  	%rd21, %rd1, %rd19;
	and.b64  	%rd22, %rd21, -4294967296;
	setp.ne.s64 	%p1, %rd22, 0;
	@%p1 bra 	$L__BB41_2;
	cvt.u32.u64 	%r15, %rd19;
	cvt.u32.u64 	%r16, %rd1;
	rem.u32 	%r17, %r16, %r15;
	cvt.u64.u32 	%rd51, %r17;
	bra.uni 	$L__BB41_3;
$L__BB41_2:
	rem.s64 	%rd51, %rd1, %rd19;
$L__BB41_3:
	cvt.s64.s32 	%rd23, %r2;
	setp.lt.s64 	%p2, %rd14, %rd23;
	@%p2 bra 	$L__BB41_10;
	cvt.u64.u32 	%rd5, %r3;
	shr.u64 	%rd24, %rd14, 63;
	add.s64 	%rd25, %rd14, %rd24;
	shr.s64 	%rd26, %rd25, 1;
	setp.lt.s64 	%p3, %rd26, %rd5;
	@%p3 bra 	$L__BB41_10;
	sub.s64 	%rd27, %rd51, %rd18;
	mul.lo.s64 	%rd28, %rd14, %rd27;
	shl.b64 	%rd29, %rd28, 3;
	cvta.to.global.u64 	%rd30, %rd11;
	add.s64 	%rd6, %rd30, %rd29;
	cvta.to.global.u64 	%rd31, %rd12;
	add.s64 	%rd7, %rd31, %rd29;
	setp.ge.s32 	%p4, %r3, %r2;
	mov.u64 	%rd52, %rd5;
	mov.u32 	%r44, %r2;
	@%p4 bra 	$L__BB41_7;
	not.b32 	%r18, %r3;
	cvt.s64.s32 	%rd32, %r18;
	add.s64 	%rd52, %rd14, %rd32;
	add.s32 	%r44, %r2, %r18;
$L__BB41_7:
	setp.ge.s64 	%p5, %rd52, %rd16;
	@%p5 bra 	$L__BB41_10;
	cvt.s64.s32 	%rd33, %r44;
	sub.s64 	%rd34, %rd52, %rd15;
	mul.lo.s64 	%rd35, %rd14, %rd34;
	cvta.to.global.u64 	%rd36, %rd13;
	shl.b64 	%rd37, %rd35, 3;
	add.s64 	%rd38, %rd36, %rd37;
	mul.wide.s32 	%rd39, %r44, 8;
	add.s64 	%rd10, %rd38, %rd39;
	mul.lo.s64 	%rd40, %rd17, %rd33;
	mul.lo.s64 	%rd41, %rd34, %rd17;
	shl.b64 	%rd42, %rd40, 2;
	add.s64 	%rd43, %rd6, %rd42;
	add.s64 	%rd44, %rd7, %rd42;
	shl.b64 	%rd45, %rd41, 2;
	add.s64 	%rd46, %rd6, %rd45;
	add.s64 	%rd47, %rd7, %rd45;
	ld.global.f32 	%f3, [%rd43];
	ld.global.f32 	%f4, [%rd43+4];
	ld.global.f32 	%f5, [%rd46];
	ld.global.f32 	%f6, [%rd46+4];
	ld.global.f32 	%f7, [%rd44];
	ld.global.f32 	%f8, [%rd44+4];
	ld.global.f32 	%f9, [%rd47];
	ld.global.f32 	%f10, [%rd47+4];
	mul.f32 	%f11, %f4, %f6;
	fma.rn.f32 	%f12, %f3, %f5, %f11;
	fma.rn.f32 	%f13, %f7, %f9, %f12;
	fma.rn.f32 	%f14, %f8, %f10, %f13;
	mul.f32 	%f15, %f4, %f5;
	mul.f32 	%f16, %f3, %f6;
	sub.f32 	%f17, %f15, %f16;
	fma.rn.f32 	%f18, %f8, %f9, %f17;
	mul.f32 	%f19, %f7, %f10;
	sub.f32 	%f20, %f18, %f19;
	// begin inline asm
	activemask.b32 %r19;
	// end inline asm
	cvt.u64.u32 	%rd48, %r2;
	shl.b64 	%rd49, %rd48, 32;
	or.b64  	%rd50, %rd49, %rd5;
	match.any.sync.b64 	%r20, %rd50, %r19;
	brev.b32 	%r21, %r20;
	bfind.shiftamt.u32 	%r22, %r21;
	mov.b32 	%r23, %f14;
	shfl.sync.down.b32	%r24|%p6, %r23, 16, 31, %r20;
	mov.b32 	%f21, %r24;
	add.f32 	%f22, %f14, %f21;
	mov.b32 	%r25, %f20;
	shfl.sync.down.b32	%r26|%p7, %r25, 16, 31, %r20;
	mov.b32 	%f23, %r26;
	add.f32 	%f24, %f20, %f23;
	mov.b32 	%r27, %f22;
	shfl.sync.down.b32	%r28|%p8, %r27, 8, 31, %r20;
	mov.b32 	%f25, %r28;
	add.f32 	%f26, %f22, %f25;
	mov.b32 	%r29, %f24;
	shfl.sync.down.b32	%r30|%p9, %r29, 8, 31, %r20;
	mov.b32 	%f27, %r30;
	add.f32 	%f28, %f24, %f27;
	mov.b32 	%r31, %f26;
	shfl.sync.down.b32	%r32|%p10, %r31, 4, 31, %r20;
	mov.b32 	%f29, %r32;
	add.f32 	%f30, %f26, %f29;
	mov.b32 	%r33, %f28;
	shfl.sync.down.b32	%r34|%p11, %r33, 4, 31, %r20;
	mov.b32 	%f31, %r34;
	add.f32 	%f32, %f28, %f31;
	mov.b32 	%r35, %f30;
	shfl.sync.down.b32	%r36|%p12, %r35, 2, 31, %r20;
	mov.b32 	%f33, %r36;
	add.f32 	%f34, %f30, %f33;
	mov.b32 	%r37, %f32;
	shfl.sync.down.b32	%r38|%p13, %r37, 2, 31, %r20;
	mov.b32 	%f35, %r38;
	add.f32 	%f36, %f32, %f35;
	mov.b32 	%r39, %f34;
	shfl.sync.down.b32	%r40|%p14, %r39, 1, 31, %r20;
	mov.b32 	%f37, %r40;
	add.f32 	%f1, %f34, %f37;
	mov.b32 	%r41, %f36;
	shfl.sync.down.b32	%r42|%p15, %r41, 1, 31, %r20;
	mov.b32 	%f38, %r42;
	add.f32 	%f2, %f36, %f38;
	and.b32  	%r43, %r1, 31;
	setp.ne.s32 	%p16, %r43, %r22;
	@%p16 bra 	$L__BB41_10;
	atom.global.add.f32 	%f39, [%rd10], %f1;
	atom.global.add.f32 	%f40, [%rd10+4], %f2;
$L__BB41_10:
	ret;

}
	// .globl	_Z26MutualIntensExtract_KernelILin5ELb1ELb0ELb1ELi1EEvPfS0_S0_llllll
.visible .entry _Z26MutualIntensExtract_KernelILin5ELb1ELb0ELb1ELi1EEvPfS0_S0_llllll(
	.param .u64 .ptr .align 1 _Z26MutualIntensExtract_KernelILin5ELb1ELb0ELb1ELi1EEvPfS0_S0_llllll_param_0,
	.param .u64 .ptr .align 1 _Z26MutualIntensExtract_KernelILin5ELb1ELb0ELb1ELi1EEvPfS0_S0_llllll_param_1,
	.param .u64 .ptr .align 1 _Z26MutualIntensExtract_KernelILin5ELb1ELb0ELb1ELi1EEvPfS0_S0_llllll_param_2,
	.param .u64 _Z26MutualIntensExtract_KernelILin5ELb1ELb0ELb1ELi1EEvPfS0_S0_llllll_param_3,
	.param .u64 _Z26MutualIntensExtract_KernelILin5ELb1ELb0ELb1ELi1EEvPfS0_S0_llllll_param_4,
	.param .u64 _Z26MutualIntensExtract_KernelILin5ELb1ELb0ELb1ELi1EEvPfS0_S0_llllll_param_5,
	.param .u64 _Z26MutualIntensExtract_KernelILin5ELb1ELb0ELb1ELi1EEvPfS0_S0_llllll_param_6,
	.param .u64 _Z26MutualIntensExtract_KernelILin5ELb1ELb0ELb1ELi1EEvPfS0_S0_llllll_param_7,
	.param .u64 _Z26MutualIntensExtract_KernelILin5ELb1ELb0ELb1ELi1EEvPfS0_S0_llllll_param_8
)
{
	.reg .pred 	%p<17>;
	.reg .b32 	%r<45>;
	.reg .b32 	%f<35>;
	.reg .b64 	%rd<48>;

	ld.param.u64 	%rd10, [_Z26MutualIntensExtract_KernelILin5ELb1ELb0ELb1ELi1EEvPfS0_S0_llllll_param_0];
	ld.param.u64 	%rd11, [_Z26MutualIntensExtract_KernelILin5ELb1ELb0ELb1ELi1EEvPfS0_S0_llllll_param_2];
	ld.param.u64 	%rd12, [_Z26MutualIntensExtract_KernelILin5ELb1ELb0ELb1ELi1EEvPfS0_S0_llllll_param_3];
	ld.param.u64 	%rd13, [_Z26MutualIntensExtract_KernelILin5ELb1ELb0ELb1ELi1EEvPfS0_S0_llllll_param_4];
	ld.param.u64 	%rd14, [_Z26MutualIntensExtract_KernelILin5ELb1ELb0ELb1ELi1EEvPfS0_S0_llllll_param_5];
	ld.param.u64 	%rd15, [_Z26MutualIntensExtract_KernelILin5ELb1ELb0ELb1ELi1EEvPfS0_S0_llllll_param_6];
	ld.param.u64 	%rd16, [_Z26MutualIntensExtract_KernelILin5ELb1ELb0ELb1ELi1EEvPfS0_S0_llllll_param_7];
	ld.param.u64 	%rd17, [_Z26MutualIntensExtract_KernelILin5ELb1ELb0ELb1ELi1EEvPfS0_S0_llllll_param_8];
	mov.u32 	%r6, %ctaid.x;
	mov.u32 	%r7, %ntid.x;
	mov.u32 	%r1, %tid.x;
	mad.lo.s32 	%r2, %r6, %r7, %r1;
	mov.u32 	%r8, %ctaid.y;
	mov.u32 	%r9, %ntid.y;
	mov.u32 	%r10, %tid.y;
	mad.lo.s32 	%r3, %r8, %r9, %r10;
	mov.u32 	%r11, %ctaid.z;
	mov.u32 	%r12, %ntid.z;
	mov.u32 	%r13, %tid.z;
	mad.lo.s32 	%r14, %r11, %r12, %r13;
	cvt.u64.u32 	%rd18, %r14;
	add.s64 	%rd1, %rd16, %rd18;
	or.b64  	%rd19, %rd1, %rd17;
	and.b64  	%rd20, %rd19, -4294967296;
	setp.ne.s64 	%p1, %rd20, 0;
	@%p1 bra 	$L__BB42_2;
	cvt.u32.u64 	%r15, %rd17;
	cvt.u32.u64 	%r16, %rd1;
	rem.u32 	%r17, %r16, %r15;
	cvt.u64.u32 	%rd46, %r17;
	bra.uni 	$L__BB42_3;
$L__BB42_2:
	rem.s64 	%rd46, %rd1, %rd17;
$L__BB42_3:
	cvt.s64.s32 	%rd21, %r2;
	setp.lt.s64 	%p2, %rd12, %rd21;
	@%p2 bra 	$L__BB42_10;
	cvt.u64.u32 	%rd5, %r3;
	shr.u64 	%rd22, %rd12, 63;
	add.s64 	%rd23, %rd12, %rd22;
	shr.s64 	%rd24, %rd23, 1;
	setp.lt.s64 	%p3, %rd24, %rd5;
	@%p3 bra 	$L__BB42_10;
	sub.s64 	%rd25, %rd46, %rd16;
	mul.lo.s64 	%rd26, %rd12, %rd25;
	shl.b64 	%rd27, %rd26, 3;
	cvta.to.global.u64 	%rd28, %rd10;
	add.s64 	%rd6, %rd28, %rd27;
	setp.ge.s32 	%p4, %r3, %r2;
	mov.u64 	%rd47, %rd5;
	mov.u32 	%r44, %r2;
	@%p4 bra 	$L__BB42_7;
	not.b32 	%r18, %r3;
	cvt.s64.s32 	%rd29, %r18;
	add.s64 	%rd47, %rd12, %rd29;
	add.s32 	%r44, %r2, %r18;
$L__BB42_7:
	setp.ge.s64 	%p5, %rd47, %rd14;
	@%p5 bra 	$L__BB42_10;
	cvt.s64.s32 	%rd30, %r44;
	sub.s64 	%rd31, %rd47, %rd13;
	mul.lo.s64 	%rd32, %rd12, %rd31;
	cvta.to.global.u64 	%rd33, %rd11;
	shl.b64 	%rd34, %rd32, 3;
	add.s64 	%rd35, %rd33, %rd34;
	mul.wide.s32 	%rd36, %r44, 8;
	add.s64 	%rd9, %rd35, %rd36;
	mul.lo.s64 	%rd37, %rd15, %rd30;
	mul.lo.s64 	%rd38, %rd31, %rd15;
	shl.b64 	%rd39, %rd37, 2;
	add.s64 	%rd40, %rd6, %rd39;
	shl.b64 	%rd41, %rd38, 2;
	add.s64 	%rd42, %rd6, %rd41;
	ld.global.f32 	%f3, [%rd40];
	ld.global.f32 	%f4, [%rd40+4];
	ld.global.f32 	%f5, [%rd42];
	ld.global.f32 	%f6, [%rd42+4];
	mul.f32 	%f7, %f4, %f6;
	fma.rn.f32 	%f8, %f3, %f5, %f7;
	mul.f32 	%f9, %f4, %f5;
	mul.f32 	%f10, %f3, %f6;
	sub.f32 	%f11, %f9, %f10;
	// begin inline asm
	activemask.b32 %r19;
	// end inline asm
	cvt.u64.u32 	%rd43, %r2;
	shl.b64 	%rd44, %rd43, 32;
	or.b64  	%rd45, %rd44, %rd5;
	match.any.sync.b64 	%r20, %rd45, %r19;
	brev.b32 	%r21, %r20;
	bfind.shiftamt.u32 	%r22, %r21;
	add.f32 	%f12, %f11, 0f00000000;
	add.f32 	%f13, %f8, 0f00000000;
	add.f32 	%f14, %f13, 0f00000000;
	mov.b32 	%r23, %f14;
	shfl.sync.down.b32	%r24|%p6, %r23, 16, 31, %r20;
	mov.b32 	%f15, %r24;
	add.f32 	%f16, %f14, %f15;
	mov.b32 	%r25, %f12;
	shfl.sync.down.b32	%r26|%p7, %r25, 16, 31, %r20;
	mov.b32 	%f17, %r26;
	add.f32 	%f18, %f12, %f17;
	mov.b32 	%r27, %f16;
	shfl.sync.down.b32	%r28|%p8, %r27, 8, 31, %r20;
	mov.b32 	%f19, %r28;
	add.f32 	%f20, %f16, %f19;
	mov.b32 	%r29, %f18;
	shfl.sync.down.b32	%r30|%p9, %r29, 8, 31, %r20;
	mov.b32 	%f21, %r30;
	add.f32 	%f22, %f18, %f21;
	mov.b32 	%r31, %f20;
	shfl.sync.down.b32	%r32|%p10, %r31, 4, 31, %r20;
	mov.b32 	%f23, %r32;
	add.f32 	%f24, %f20, %f23;
	mov.b32 	%r33, %f22;
	shfl.sync.down.b32	%r34|%p11, %r33, 4, 31, %r20;
	mov.b32 	%f25, %r34;
	add.f32 	%f26, %f22, %f25;
	mov.b32 	%r35, %f24;
	shfl.sync.down.b32	%r36|%p12, %r35, 2, 31, %r20;
	mov.b32 	%f27, %r36;
	add.f32 	%f28, %f24, %f27;
	mov.b32 	%r37, %f26;
	shfl.sync.down.b32	%r38|%p13, %r37, 2, 31, %r20;
	mov.b32 	%f29, %r38;
	add.f32 	%f30, %f26, %f29;
	mov.b32 	%r39, %f28;
	shfl.sync.down.b32	%r40|%p14, %r39, 1, 31, %r20;
	mov.b32 	%f31, %r40;
	add.f32 	%f1, %f28, %f31;
	mov.b32 	%r41, %f30;
	shfl.sync.down.b32	%r42|%p15, %r41, 1, 31, %r20;
	mov.b32 	%f32, %r42;
	add.f32 	%f2, %f30, %f32;
	and.b32  	%r43, %r1, 31;
	setp.ne.s32 	%p16, %r43, %r22;
	@%p16 bra 	$L__BB42_10;
	atom.global.add.f32 	%f33, [%rd9], %f1;
	atom.global.add.f32 	%f34, [%rd9+4], %f2;
$L__BB42_10:
	ret;

}
	// .globl	_Z26MutualIntensExtract_KernelILin5ELb0ELb1ELb1ELi1EEvPfS0_S0_llllll
.visible .entry _Z26MutualIntensExtract_KernelILin5ELb0ELb1ELb1ELi1EEvPfS0_S0_llllll(
	.param .u64 .ptr .align 1 _Z26MutualIntensExtract_KernelILin5ELb0ELb1ELb1ELi1EEvPfS0_S0_llllll_param_0,
	.param .u64 .ptr .align 1 _Z26MutualIntensExtract_KernelILin5ELb0ELb1ELb1ELi1EEvPfS0_S0_llllll_param_1,
	.param .u64 .ptr .align 1 _Z26MutualIntensExtract_KernelILin5ELb0ELb1ELb1ELi1EEvPfS0_S0_llllll_param_2,
	.param .u64 _Z26MutualIntensExtract_KernelILin5ELb0ELb1ELb1ELi1EEvPfS0_S0_llllll_param_3,
	.param .u64 _Z26MutualIntensExtract_KernelILin5ELb0ELb1ELb1ELi1EEvPfS0_S0_llllll_param_4,
	.param .u64 _Z26MutualIntensExtract_KernelILin5ELb0ELb1ELb1ELi1EEvPfS0_S0_llllll_param_5,
	.param .u64 _Z26MutualIntensExtract_KernelILin5ELb0ELb1ELb1ELi1EEvPfS0_S0_llllll_param_6,
	.param .u64 _Z26MutualIntensExtract_KernelILin5ELb0ELb1ELb1ELi1EEvPfS0_S0_llllll_param_7,
	.param .u64 _Z26MutualIntensExtract_KernelILin5ELb0ELb1ELb1ELi1EEvPfS0_S0_llllll_param_8
)
{
	.reg .pred 	%p<17>;
	.reg .b32 	%r<45>;
	.reg .b32 	%f<32>;
	.reg .b64 	%rd<48>;

	ld.param.u64 	%rd10, [_Z26MutualIntensExtract_KernelILin5ELb0ELb1ELb1ELi1EEvPfS0_S0_llllll_param_1];
	ld.param.u64 	%rd11, [_Z26MutualIntensExtract_KernelILin5ELb0ELb1ELb1ELi1EEvPfS0_S0_llllll_param_2];
	ld.param.u64 	%rd12, [_Z26MutualIntensExtract_KernelILin5ELb0ELb1ELb1ELi1EEvPfS0_S0_llllll_param_3];
	ld.param.u64 	%rd13, [_Z26MutualIntensExtract_KernelILin5ELb0ELb1ELb1ELi1EEvPfS0_S0_llllll_param_4];
	ld.param.u64 	%rd14, [_Z26MutualIntensExtract_KernelILin5ELb0ELb1ELb1ELi1EEvPfS0_S0_llllll_param_5];
	ld.param.u64 	%rd15, [_Z26MutualIntensExtract_KernelILin5ELb0ELb1ELb1ELi1EEvPfS0_S0_llllll_param_6];
	ld.param.u64 	%rd16, [_Z26MutualIntensExtract_KernelILin5ELb0ELb1ELb1ELi1EEvPfS0_S0_llllll_param_7];
	ld.param.u64 	%rd17, [_Z26MutualIntensExtract_KernelILin5ELb0ELb1ELb1ELi1EEvPfS0_S0_llllll_param_8];
	mov.u32 	%r6, %ctaid.x;
	mov.u32 	%r7, %ntid.x;
	mov.u32 	%r1, %tid.x;
	mad.lo.s32 	%r2, %r6, %r7, %r1;
	mov.u32 	%r8, %ctaid.y;
	mov.u32 	%r9, %ntid.y;
	mov.u32 	%r10, %tid.y;
	mad.lo.s32 	%r3, %r8, %r9, %r10;
	mov.u32 	%r11, %ctaid.z;
	mov.u32 	%r12, %ntid.z;
	mov.u32 	%r13, %tid.z;
	mad.lo.s32 	%r14, %r11, %r12, %r13;
	cvt.u64.u32 	%rd18, %r14;
	add.s64 	%rd1, %rd16, %rd18;
	or.b64  	%rd19, %rd1, %rd17;
	and.b64  	%rd20, %rd19, -4294967296;
	setp.ne.s64 	%p1, %rd20, 0;
	@%p1 bra 	$L__BB43_2;
	cvt.u32.u64 	%r15, %rd17;
	cvt.u32.u64 	%r16, %rd1;
	rem.u32 	%r17, %r16, %r15;
	cvt.u64.u32 	%rd46, %r17;
	bra.uni 	$L__BB43_3;
$L__BB43_2:
	rem.s64 	%rd46, %rd1, %rd17;
$L__BB43_3:
	cvt.s64.s32 	%rd21, %r2;
	setp.lt.s64 	%p2, %rd12, %rd21;
	@%p2 bra 	$L__BB43_10;
	cvt.u64.u32 	%rd5, %r3;
	shr.u64 	%rd22, %rd12, 63;
	add.s64 	%rd23, %rd12, %rd22;
	shr.s64 	%rd24, %rd23, 1;
	setp.lt.s64 	%p3, %rd24, %rd5;
	@%p3 bra 	$L__BB43_10;
	sub.s64 	%rd25, %rd46, %rd16;
	mul.lo.s64 	%rd26, %rd12, %rd25;
	shl.b64 	%rd27, %rd26, 3;
	cvta.to.global.u64 	%rd28, %rd10;
	add.s64 	%rd6, %rd28, %rd27;
	setp.ge.s32 	%p4, %r3, %r2;
	mov.u64 	%rd47, %rd5;
	mov.u32 	%r44, %r2;
	@%p4 bra 	$L__BB43_7;
	not.b32 	%r18, %r3;
	cvt.s64.s32 	%rd29, %r18;
	add.s64 	%rd47, %rd12, %rd29;
	add.s32 	%r44, %r2, %r18;
$L__BB43_7:
	setp.ge.s64 	%p5, %rd47, %rd14;
	@%p5 bra 	$L__BB43_10;
	cvt.s64.s32 	%rd30, %r44;
	sub.s64 	%rd31, %rd47, %rd13;
	mul.lo.s64 	%rd32, %rd12, %rd31;
	cvta.to.global.u64 	%rd33, %rd11;
	shl.b64 	%rd34, %rd32, 3;
	add.s64 	%rd35, %rd33, %rd34;
	mul.wide.s32 	%rd36, %r44, 8;
	add.s64 	%rd9, %rd35, %rd36;
	mul.lo.s64 	%rd37, %rd15, %rd30;
	mul.lo.s64 	%rd38, %rd31, %rd15;
	shl.b64 	%rd39, %rd37, 2;
	add.s64 	%rd40, %rd6, %rd39;
	shl.b64 	%rd41, %rd38, 2;
	add.s64 	%rd42, %rd6, %rd41;
	ld.global.f32 	%f3, [%rd40];
	ld.global.f32 	%f4, [%rd40+4];
	ld.global.f32 	%f5, [%rd42];
	ld.global.f32 	%f6, [%rd42+4];
	fma.rn.f32 	%f7, %f3, %f5, 0f00000000;
	fma.rn.f32 	%f8, %f4, %f6, %f7;
	fma.rn.f32 	%f9, %f4, %f5, 0f00000000;
	mul.f32 	%f10, %f3, %f6;
	sub.f32 	%f11, %f9, %f10;
	// begin inline asm
	activemask.b32 %r19;
	// end inline asm
	cvt.u64.u32 	%rd43, %r2;
	shl.b64 	%rd44, %rd43, 32;
	or.b64  	%rd45, %rd44, %rd5;
	match.any.sync.b64 	%r20, %rd45, %r19;
	brev.b32 	%r21, %r20;
	bfind.shiftamt.u32 	%r22, %r21;
	mov.b32 	%r23, %f8;
	shfl.sync.down.b32	%r24|%p6, %r23, 16, 31, %r20;
	mov.b32 	%f12, %r24;
	add.f32 	%f13, %f8, %f12;
	mov.b32 	%r25, %f11;
	shfl.sync.down.b32	%r26|%p7, %r25, 16, 31, %r20;
	mov.b32 	%f14, %r26;
	add.f32 	%f15, %f11, %f14;
	mov.b32 	%r27, %f13;
	shfl.sync.down.b32	%r28|%p8, %r27, 8, 31, %r20;
	mov.b32 	%f16, %r28;
	add.f32 	%f17, %f13, %f16;
	mov.b32 	%r29, %f15;
	shfl.sync.down.b32	%r30|%p9, %r29, 8, 31, %r20;
	mov.b32 	%f18, %r30;
	add.f32 	%f19, %f15, %f18;
	mov.b32 	%r31, %f17;
	shfl.sync.down.b32	%r32|%p10, %r31, 4, 31, %r20;
	mov.b32 	%f20, %r32;
	add.f32 	%f21, %f17, %f20;
	mov.b32 	%r33, %f19;
	shfl.sync.down.b32	%r34|%p11, %r33, 4, 31, %r20;
	mov.b32 	%f22, %r34;
	add.f32 	%f23, %f19, %f22;
	mov.b32 	%r35, %f21;
	shfl.sync.down.b32	%r36|%p12, %r35, 2, 31, %r20;
	mov.b32 	%f24, %r36;
	add.f32 	%f25, %f21, %f24;
	mov.b32 	%r37, %f23;
	shfl.sync.down.b32	%r38|%p13, %r37, 2, 31, %r20;
	mov.b32 	%f26, %r38;
	add.f32 	%f27, %f23, %f26;
	mov.b32 	%r39, %f25;
	shfl.sync.down.b32	%r40|%p14, %r39, 1, 31, %r20;
	mov.b32 	%f28, %r40;
	add.f32 	%f1, %f25, %f28;
	mov.b32 	%r41, %f27;
	shfl.sync.down.b32	%r42|%p15, %r41, 1, 31, %r20;
	mov.b32 	%f29, %r42;
	add.f32 	%f2, %f27, %f29;
	and.b32  	%r43, %r1, 31;
	setp.ne.s32 	%p16, %r43, %r22;
	@%p16 bra 	$L__BB43_10;
	atom.global.add.f32 	%f30, [%rd9], %f1;
	atom.global.add.f32 	%f31, [%rd9+4], %f2;
$L__BB43_10:
	ret;

}
	// .globl	_Z26MutualIntensExtract_KernelILin5ELb0ELb0ELb1ELi1EEvPfS0_S0_llllll
.visible .entry _Z26MutualIntensExtract_KernelILin5ELb0ELb0ELb1ELi1EEvPfS0_S0_llllll(
	.param .u64 .ptr .align 1 _Z26MutualIntensExtract_KernelILin5ELb0ELb0ELb1ELi1EEvPfS0_S0_llllll_param_0,
	.param .u64 .ptr .align 1 _Z26MutualIntensExtract_KernelILin5ELb0ELb0ELb1ELi1EEvPfS0_S0_llllll_param_1,
	.param .u64 .ptr .align 1 _Z26MutualIntensExtract_KernelILin5ELb0ELb0ELb1ELi1EEvPfS0_S0_llllll_param_2,
	.param .u64 _Z26MutualIntensExtract_KernelILin5ELb0ELb0ELb1ELi1EEvPfS0_S0_llllll_param_3,
	.param .u64 _Z26MutualIntensExtract_KernelILin5ELb0ELb0ELb1ELi1EEvPfS0_S0_llllll_param_4,
	.param .u64 _Z26MutualIntensExtract_KernelILin5ELb0ELb0ELb1ELi1EEvPfS0_S0_llllll_param_5,
	.param .u64 _Z26MutualIntensExtract_KernelILin5ELb0ELb0ELb1ELi1EEvPfS0_S0_llllll_param_6,
	.param .u64 _Z26MutualIntensExtract_KernelILin5ELb0ELb0ELb1ELi1EEvPfS0_S0_llllll_param_7,
	.param .u64 _Z26MutualIntensExtract_KernelILin5ELb0ELb0ELb1ELi1EEvPfS0_S0_llllll_param_8
)
{
	.reg .pred 	%p<16>;
	.reg .b32 	%r<37>;
	.reg .b32 	%f<23>;
	.reg .b64 	%rd<24>;

	ld.param.u64 	%rd5, [_Z26MutualIntensExtract_KernelILin5ELb0ELb0ELb1ELi1EEvPfS0_S0_llllll_param_2];
	ld.param.u64 	%rd6, [_Z26MutualIntensExtract_KernelILin5ELb0ELb0ELb1ELi1EEvPfS0_S0_llllll_param_3];
	ld.param.u64 	%rd7, [_Z26MutualIntensExtract_KernelILin5ELb0ELb0ELb1ELi1EEvPfS0_S0_llllll_param_4];
	ld.param.u64 	%rd8, [_Z26MutualIntensExtract_KernelILin5ELb0ELb0ELb1ELi1EEvPfS0_S0_llllll_param_5];
	mov.u32 	%r6, %ctaid.x;
	mov.u32 	%r7, %ntid.x;
	mov.u32 	%r1, %tid.x;
	mad.lo.s32 	%r2, %r6, %r7, %r1;
	mov.u32 	%r8, %ctaid.y;
	mov.u32 	%r9, %ntid.y;
	mov.u32 	%r10, %tid.y;
	mad.lo.s32 	%r3, %r8, %r9, %r10;
	cvt.s64.s32 	%rd9, %r2;
	setp.lt.s64 	%p1, %rd6, %rd9;
	@%p1 bra 	$L__BB44_7;
	cvt.u64.u32 	%rd1, %r3;
	shr.u64 	%rd10, %rd6, 63;
	add.s64 	%rd11, %rd6, %rd10;
	shr.s64 	%rd12, %rd11, 1;
	setp.lt.s64 	%p2, %rd12, %rd1;
	@%p2 bra 	$L__BB44_7;
	setp.ge.s32 	%p3, %r3, %r2;
	mov.u64 	%rd23, %rd1;
	mov.u32 	%r36, %r2;
	@%p3 bra 	$L__BB44_4;
	not.b32 	%r11, %r3;
	cvt.s64.s32 	%rd13, %r11;
	add.s64 	%rd23, %rd6, %rd13;
	add.s32 	%r36, %r2, %r11;
$L__BB44_4:
	setp.ge.s64 	%p4, %rd23, %rd8;
	@%p4 bra 	$L__BB44_7;
	sub.s64 	%rd14, %rd23, %rd7;
	mul.lo.s64 	%rd15, %rd6, %rd14;
	cvta.to.global.u64 	%rd16, %rd5;
	shl.b64 	%rd17, %rd15, 3;
	add.s64 	%rd18, %rd16, %rd17;
	mul.wide.s32 	%rd19, %r36, 8;
	add.s64 	%rd4, %rd18, %rd19;
	// begin inline asm
	activemask.b32 %r12;
	// end inline asm
	cvt.u64.u32 	%rd20, %r2;
	shl.b64 	%rd21, %rd20, 32;
	or.b64  	%rd22, %rd21, %rd1;
	match.any.sync.b64 	%r13, %rd22, %r12;
	brev.b32 	%r14, %r13;
	bfind.shiftamt.u32 	%r15, %r14;
	mov.b32 	%r16, 0;
	shfl.sync.down.b32	%r17|%p5, %r16, 16, 31, %r13;
	mov.b32 	%f3, %r17;
	add.f32 	%f4, %f3, 0f00000000;
	shfl.sync.down.b32	%r18|%p6, %r16, 16, 31, %r13;
	mov.b32 	%f5, %r18;
	add.f32 	%f6, %f5, 0f00000000;
	mov.b32 	%r19, %f4;
	shfl.sync.down.b32	%r20|%p7, %r19, 8, 31, %r13;
	mov.b32 	%f7, %r20;
	add.f32 	%f8, %f4, %f7;
	mov.b32 	%r21, %f6;
	shfl.sync.down.b32	%r22|%p8, %r21, 8, 31, %r13;
	mov.b32 	%f9, %r22;
	add.f32 	%f10, %f6, %f9;
	mov.b32 	%r23, %f8;
	shfl.sync.down.b32	%r24|%p9, %r23, 4, 31, %r13;
	mov.b32 	%f11, %r24;
	add.f32 	%f12, %f8, %f11;
	mov.b32 	%r25, %f10;
	shfl.sync.down.b32	%r26|%p10, %r25, 4, 31, %r13;
	mov.b32 	%f13, %r26;
	add.f32 	%f14, %f10, %f13;
	mov.b32 	%r27, %f12;
	shfl.sync.down.b32	%r28|%p11, %r27, 2, 31, %r13;
	mov.b32 	%f15, %r28;
	add.f32 	%f16, %f12, %f15;
	mov.b32 	%r29, %f14;
	shfl.sync.down.b32	%r30|%p12, %r29, 2, 31, %r13;
	mov.b32 	%f17, %r30;
	add.f32 	%f18, %f14, %f17;
	mov.b32 	%r31, %f16;
	shfl.sync.down.b32	%r32|%p13, %r31, 1, 31, %r13;
	mov.b32 	%f19, %r32;
	add.f32 	%f1, %f16, %f19;
	mov.b32 	%r33, %f18;
	shfl.sync.down.b32	%r34|%p14, %r33, 1, 31, %r13;
	mov.b32 	%f20, %r34;
	add.f32 	%f2, %f18, %f20;
	and.b32  	%r35, %r1, 31;
	setp.ne.s32 	%p15, %r35, %r15;
	@%p15 bra 	$L__BB44_7;
	atom.global.add.f32 	%f21, [%rd4], %f1;
	atom.global.add.f32 	%f22, [%rd4+4], %f2;
$L__BB44_7:
	ret;

}
	// .globl	_Z26MutualIntensExtract_KernelILi0ELb1ELb1ELb0ELi1EEvPfS0_S0_llllll
.visible .entry _Z26MutualIntensExtract_KernelILi0ELb1ELb1ELb0ELi1EEvPfS0_S0_llllll(
	.param .u64 .ptr .align 1 _Z26MutualIntensExtract_KernelILi0ELb1ELb1ELb0ELi1EEvPfS0_S0_llllll_param_0,
	.param .u64 .ptr .align 1 _Z26MutualIntensExtract_KernelILi0ELb1ELb1ELb0ELi1EEvPfS0_S0_llllll_param_1,
	.param .u64 .ptr .align 1 _Z26MutualIntensExtract_KernelILi0ELb1ELb1ELb0ELi1EEvPfS0_S0_llllll_param_2,
	.param .u64 _Z26MutualIntensExtract_KernelILi0ELb1ELb1ELb0ELi1EEvPfS0_S0_llllll_param_3,
	.param .u64 _Z26MutualIntensExtract_KernelILi0ELb1ELb1ELb0ELi1EEvPfS0_S0_llllll_param_4,
	.param .u64 _Z26MutualIntensExtract_KernelILi0ELb1ELb1ELb0ELi1EEvPfS0_S0_llllll_param_5,
	.param .u64 _Z26MutualIntensExtract_KernelILi0ELb1ELb1ELb0ELi1EEvPfS0_S0_llllll_param_6,
	.param .u64 _Z26MutualIntensExtract_KernelILi0ELb1ELb1ELb0ELi1EEvPfS0_S0_llllll_param_7,
	.param .u64 _Z26MutualIntensExtract_KernelILi0ELb1ELb1ELb0ELi1EEvPfS0_S0_llllll_param_8
)
{
	.reg .pred 	%p<11>;
	.reg .b32 	%r<21>;
	.reg .b32 	%f<40>;
	.reg .b64 	%rd<67>;
	.reg .b64 	%fd<3>;

	ld.param.u64 	%rd16, [_Z26MutualIntensExtract_KernelILi0ELb1ELb1ELb0ELi1EEvPfS0_S0_llllll_param_0];
	ld.param.u64 	%rd17, [_Z26MutualIntensExtract_KernelILi0ELb1ELb1ELb0ELi1EEvPfS0_S0_llllll_param_2];
	ld.param.u64 	%rd11, [_Z26MutualIntensExtract_KernelILi0ELb1ELb1ELb0ELi1EEvPfS0_S0_llllll_param_3];
	ld.param.u64 	%rd12, [_Z26MutualIntensExtract_KernelILi0ELb1ELb1ELb0ELi1EEvPfS0_S0_llllll_param_4];
	ld.param.u64 	%rd13, [_Z26MutualIntensExtract_KernelILi0ELb1ELb1ELb0ELi1EEvPfS0_S0_llllll_param_5];
	ld.param.u64 	%rd14, [_Z26MutualIntensExtract_KernelILi0ELb1ELb1ELb0ELi1EEvPfS0_S0_llllll_param_6];
	ld.param.u64 	%rd15, [_Z26MutualIntensExtract_KernelILi0ELb1ELb1ELb0ELi1EEvPfS0_S0_llllll_param_7];
	cvta.to.global.u64 	%rd1, %rd17;
	cvta.to.global.u64 	%rd2, %rd16;
	mov.u32 	%r9, %ctaid.x;
	mov.u32 	%r10, %ntid.x;
	mov.u32 	%r11, %tid.x;
	mad.lo.s32 	%r18, %r9, %r10, %r11;
	mov.u32 	%r12, %ctaid.y;
	mov.u32 	%r13, %ntid.y;
	mov.u32 	%r14, %tid.y;
	mad.lo.s32 	%r2, %r12, %r13, %r14;
	cvt.s64.s32 	%rd18, %r18;
	setp.lt.s64 	%p1, %rd11, %rd18;
	@%p1 bra 	$L__BB45_16;
	cvt.u64.u32 	%rd64, %r2;
	shr.u64 	%rd19, %rd11, 63;
	add.s64 	%rd20, %rd11, %rd19;
	shr.s64 	%rd21, %rd20, 1;
	setp.lt.s64 	%p2, %rd21, %rd64;
	@%p2 bra 	$L__BB45_16;
	shl.b64 	%rd4, %rd11, 1;
	setp.ne.s64 	%p3, %rd15, 0;
	@%p3 bra 	$L__BB45_7;
	setp.ge.s32 	%p9, %r2, %r18;
	@%p9 bra 	$L__BB45_5;
	not.b32 	%r17, %r2;
	cvt.s64.s32 	%rd50, %r17;
	add.s64 	%rd64, %rd11, %rd50;
	add.s32 	%r18, %r18, %r17;
$L__BB45_5:
	setp.ge.s64 	%p10, %rd64, %rd13;
	@%p10 bra 	$L__BB45_16;
	cvt.s64.s32 	%rd51, %r18;
	sub.s64 	%rd52, %rd64, %rd12;
	mul.lo.s64 	%rd53, %rd4, %rd52;
	shl.b64 	%rd54, %rd53, 2;
	add.s64 	%rd55, %rd1, %rd54;
	mul.wide.s32 	%rd56, %r18, 8;
	add.s64 	%rd57, %rd55, %rd56;
	mul.lo.s64 	%rd58, %rd14, %rd51;
	shl.b64 	%rd59, %rd58, 2;
	add.s64 	%rd60, %rd2, %rd59;
	mul.lo.s64 	%rd61, %rd52, %rd14;
	shl.b64 	%rd62, %rd61, 2;
	add.s64 	%rd63, %rd2, %rd62;
	ld.global.f32 	%f31, [%rd60];
	ld.global.f32 	%f32, [%rd60+4];
	ld.global.f32 	%f33, [%rd63];
	ld.global.f32 	%f34, [%rd63+4];
	mul.f32 	%f35, %f32, %f34;
	fma.rn.f32 	%f36, %f31, %f33, %f35;
	mul.f32 	%f37, %f32, %f33;
	mul.f32 	%f38, %f31, %f34;
	sub.f32 	%f39, %f37, %f38;
	st.global.f32 	[%rd57], %f36;
	st.global.f32 	[%rd57+4], %f39;
	bra.uni 	$L__BB45_16;
$L__BB45_7:
	setp.lt.s64 	%p4, %rd15, 1;
	@%p4 bra 	$L__BB45_12;
	setp.ge.s32 	%p7, %r2, %r18;
	@%p7 bra 	$L__BB45_10;
	not.b32 	%r16, %r2;
	cvt.s64.s32 	%rd36, %r16;
	add.s64 	%rd64, %rd11, %rd36;
	add.s32 	%r18, %r18, %r16;
$L__BB45_10:
	setp.ge.s64 	%p8, %rd64, %rd13;
	@%p8 bra 	$L__BB45_16;
	cvt.rn.f32.u64 	%f14, %rd15;
	cvt.rn.f64.u64 	%fd1, %rd15;
	add.f64 	%fd2, %fd1, 0d3FF0000000000000;
	cvt.rn.f32.f64 	%f15, %fd2;
	cvt.s64.s32 	%rd37, %r18;
	sub.s64 	%rd38, %rd64, %rd12;
	mul.lo.s64 	%rd39, %rd4, %rd38;
	shl.b64 	%rd40, %rd39, 2;
	add.s64 	%rd41, %rd1, %rd40;
	mul.wide.s32 	%rd42, %r18, 8;
	add.s64 	%rd43, %rd41, %rd42;
	mul.lo.s64 	%rd44, %rd14, %rd37;
	shl.b64 	%rd45, %rd44, 2;
	add.s64 	%rd46, %rd2, %rd45;
	mul.lo.s64 	%rd47, %rd38, %rd14;
	shl.b64 	%rd48, %rd47, 2;
	add.s64 	%rd49, %rd2, %rd48;
	ld.global.f32 	%f16, [%rd46];
	ld.global.f32 	%f17, [%rd46+4];
	ld.global.f32 	%f18, [%rd49];
	ld.global.f32 	%f19, [%rd49+4];
	mul.f32 	%f20, %f17, %f19;
	fma.rn.f32 	%f21, %f16, %f18, %f20;
	mul.f32 	%f22, %f17, %f18;
	mul.f32 	%f23, %f16, %f19;
	sub.f32 	%f24, %f22, %f23;
	ld.global.f32 	%f25, [%rd43];
	fma.rn.f32 	%f26, %f25, %f14, %f21;
	div.rn.f32 	%f27, %f26, %f15;
	st.global.f32 	[%rd43], %f27;
	ld.global.f32 	%f28, [%rd43+4];
	fma.rn.f32 	%f29, %f28, %f14, %f24;
	div.rn.f32 	%f30, %f29, %f15;
	st.global.f32 	[%rd43+4], %f30;
	bra.uni 	$L__BB45_16;
$L__BB45_12:
	setp.ge.s32 	%p5, %r2, %r18;
	@%p5 bra 	$L__BB45_14;
	not.b32 	%r15, %r2;
	cvt.s64.s32 	%rd22, %r15;
	add.s64 	%rd64, %rd11, %rd22;
	add.s32 	%r18, %r18, %r15;
$L__BB45_14:
	setp.ge.s64 	%p6, %rd64, %rd13;
	@%p6 bra 	$L__BB45_16;
	cvt.s64.s32 	%rd23, %r18;
	sub.s64 	%rd24, %rd64, %rd12;
	mul.lo.s64 	%rd25, %rd4, %rd24;
	shl.b64 	%rd26, %rd25, 2;
	add.s64 	%rd27, %rd1, %rd26;
	mul.wide.s32 	%rd28, %r18, 8;
	add.s64 	%rd29, %rd27, %rd28;
	mul.lo.s64 	%rd30, %rd14, %rd23;
	shl.b64 	%rd31, %rd30, 2;
	add.s64 	%rd32, %rd2, %rd31;
	mul.lo.s64 	%rd33, %rd24, %rd14;
	shl.b64 	%rd34, %rd33, 2;
	add.s64 	%rd35, %rd2, %rd34;
	ld.global.f32 	%f1, [%rd32];
	ld.global.f32 	%f2, [%rd32+4];
	ld.global.f32 	%f3, [%rd35];
	ld.global.f32 	%f4, [%rd35+4];
	mul.f32 	%f5, %f2, %f4;
	fma.rn.f32 	%f6, %f1, %f3, %f5;
	mul.f32 	%f7, %f2, %f3;
	mul.f32 	%f8, %f1, %f4;
	sub.f32 	%f9, %f7, %f8;
	ld.global.f32 	%f10, [%rd29];
	add.f32 	%f11, %f6, %f10;
	st.global.f32 	[%rd29], %f11;
	ld.global.f32 	%f12, [%rd29+4];
	add.f32 	%f13, %f9, %f12;
	st.global.f32 	[%rd29+4], %f13;
$L__BB45_16:
	ret;

}
	// .globl	_Z26MutualIntensExtract_KernelILi0ELb1ELb0ELb0ELi1EEvPfS0_S0_llllll
.visible .entry _Z26MutualIntensExtract_KernelILi0ELb1ELb0ELb0ELi1EEvPfS0_S0_llllll(
	.param .u64 .ptr .align 1 _Z26MutualIntensExtract_KernelILi0ELb1ELb0ELb0ELi1EEvPfS0_S0_llllll_param_0,
	.param .u64 .ptr .align 1 _Z26MutualIntensExtract_KernelILi0ELb1ELb0ELb0ELi1EEvPfS0_S0_llllll_param_1,
	.param .u64 .ptr .align 1 _Z26MutualIntensExtract_KernelILi0ELb1ELb0ELb0ELi1EEvPfS0_S0_llllll_param_2,
	.param .u64 _Z26MutualIntensExtract_KernelILi0ELb1ELb0ELb0ELi1EEvPfS0_S0_llllll_param_3,
	.param .u64 _Z26MutualIntensExtract_KernelILi0ELb1ELb0ELb0ELi1EEvPfS0_S0_llllll_param_4,
	.param .u64 _Z26MutualIntensExtract_KernelILi0ELb1ELb0ELb0ELi1EEvPfS0_S0_llllll_param_5,
	.param .u64 _Z26MutualIntensExtract_KernelILi0ELb1ELb0ELb0ELi1EEvPfS0_S0_llllll_param_6,
	.param .u64 _Z26MutualIntensExtract_KernelILi0ELb1ELb0ELb0ELi1EEvPfS0_S0_llllll_param_7,
	.param .u64 _Z26MutualIntensExtract_KernelILi0ELb1ELb0ELb0ELi1EEvPfS0_S0_llllll_param_8
)
{
	.reg .pred 	%p<11>;
	.reg .b32 	%r<21>;
	.reg .b32 	%f<40>;
	.reg .b64 	%rd<67>;
	.reg .b64 	%fd<3>;

	ld.param.u64 	%rd16, [_Z26MutualIntensExtract_KernelILi0ELb1ELb0ELb0ELi1EEvPfS0_S0_llllll_param_0];
	ld.param.u64 	%rd17, [_Z26MutualIntensExtract_KernelILi0ELb1ELb0ELb0ELi1EEvPfS0_S0_llllll_param_2];
	ld.param.u64 	%rd11, [_Z26MutualIntensExtract_KernelILi0ELb1ELb0ELb0ELi1EEvPfS0_S0_llllll_param_3];
	ld.param.u64 	%rd12, [_Z26MutualIntensExtract_KernelILi0ELb1ELb0ELb0ELi1EEvPfS0_S0_llllll_param_4];
	ld.param.u64 	%rd13, [_Z26MutualIntensExtract_KernelILi0ELb1ELb0ELb0ELi1EEvPfS0_S0_llllll_param_5];
	ld.param.u64 	%rd14, [_Z26MutualIntensExtract_KernelILi0ELb1ELb0ELb0ELi1EEvPfS0_S0_llllll_param_6];
	ld.param.u64 	%rd15, [_Z26MutualIntensExtract_KernelILi0ELb1ELb0ELb0ELi1EEvPfS0_S0_llllll_param_7];
	cvta.to.global.u64 	%rd1, %rd17;
	cvta.to.global.u64 	%rd2, %rd16;
	mov.u32 	%r9, %ctaid.x;
	mov.u32 	%r10, %ntid.x;
	mov.u32 	%r11, %tid.x;
	mad.lo.s32 	%r18, %r9, %r10, %r11;
	mov.u32 	%r12, %ctaid.y;
	mov.u32 	%r13, %ntid.y;
	mov.u32 	%r14, %tid.y;
	mad.lo.s32 	%r2, %r12, %r13, %r14;
	cvt.s64.s32 	%rd18, %r18;
	setp.lt.s64 	%p1, %rd11, %rd18;
	@%p1 bra 	$L__BB46_16;
	cvt.u64.u32 	%rd64, %r2;
	shr.u64 	%rd19, %rd11, 63;
	add.s64 	%rd20, %rd11, %rd19;
	shr.s64 	%rd21, %rd20, 1;
	setp.lt.s64 	%p2, %rd21, %rd64;
	@%p2 bra 	$L__BB46_16;
	shl.b64 	%rd4, %rd11, 1;
	setp.ne.s64 	%p3, %rd15, 0;
	@%p3 bra 	$L__BB46_7;
	setp.ge.s32 	%p9, %r2, %r18;
	@%p9 bra 	$L__BB46_5;
	not.b32 	%r17, %r2;
	cvt.s64.s32 	%rd50, %r17;
	add.s64 	%rd64, %rd11, %rd50;
	add.s32 	%r18, %r18, %r17;
$L__BB46_5:
	setp.ge.s64 	%p10, %rd64, %rd13;
	@%p10 bra 	$L__BB46_16;
	cvt.s64.s32 	%rd51, %r18;
	sub.s64 	%rd52, %rd64, %rd12;
	mul.lo.s64 	%rd53, %rd4, %rd52;
	shl.b64 	%rd54, %rd53, 2;
	add.s64 	%rd55, %rd1, %rd54;
	mul.wide.s32 	%rd56, %r18, 8;
	add.s64 	%rd57, %rd55, %rd56;
	mul.lo.s64 	%rd58, %rd14, %rd51;
	shl.b64 	%rd59, %rd58, 2;
	add.s64 	%rd60, %rd2, %rd59;
	mul.lo.s64 	%rd61, %rd52, %rd14;
	shl.b64 	%rd62, %rd61, 2;
	add.s64 	%rd63, %rd2, %rd62;
	ld.global.f32 	%f31, [%rd60];
	ld.global.f32 	%f32, [%rd60+4];
	ld.global.f32 	%f33, [%rd63];
	ld.global.f32 	%f34, [%rd63+4];
	mul.f32 	%f35, %f32, %f34;
	fma.rn.f32 	%f36, %f31, %f33, %f35;
	mul.f32 	%f37, %f32, %f33;
	mul.f32 	%f38, %f31, %f34;
	sub.f32 	%f39, %f37, %f38;
	st.global.f32 	[%rd57], %f36;
	st.global.f32 	[%rd57+4], %f39;
	bra.uni 	$L__BB46_16;
$L__BB46_7:
	setp.lt.s64 	%p4, %rd15, 1;
	@%p4 bra 	$L__BB46_12;
	setp.ge.s32 	%p7, %r2, %r18;
	@%p7 bra 	$L__BB46_10;
	not.b32 	%r16, %r2;
	cvt.s64.s32 	%rd36, %r16;
	add.s64 	%rd64, %rd11, %rd36;
	add.s32 	%r18, %r18, %r16;
$L__BB46_10:
	setp.ge.s64 	%p8, %rd64, %rd13;
	@%p8 bra 	$L__BB46_16;
	cvt.rn.f32.u64 	%f14, %rd15;
	cvt.rn.f64.u64 	%fd1, %rd15;
	add.f64 	%fd2, %fd1, 0d3FF0000000000000;
	cvt.rn.f32.f64 	%f15, %fd2;
	cvt.s64.s32 	%rd37, %r18;
	sub.s64 	%rd38, %rd64, %rd12;
	mul.lo.s64 	%rd39, %rd4, %rd38;
	shl.b64 	%rd40, %rd39, 2;
	add.s64 	%rd41, %rd1, %rd40;
	mul.wide.s32 	%rd42, %r18, 8;
	add.s64 	%rd43, %rd41, %rd42;
	mul.lo.s64 	%rd44, %rd14, %rd37;
	shl.b64 	%rd45, %rd44, 2;
	add.s64 	%rd46, %rd2, %rd45;
	mul.lo.s64 	%rd47, %rd38, %rd14;
	shl.b64 	%rd48, %rd47, 2;
	add.s64 	%rd49, %rd2, %rd48;
	ld.global.f32 	%f16, [%rd46];
	ld.global.f32 	%f17, [%rd46+4];
	ld.global.f32 	%f18, [%rd49];
	ld.global.f32 	%f19, [%rd49+4];
	mul.f32 	%f20, %f17, %f19;
	fma.rn.f32 	%f21, %f16, %f18, %f20;
	mul.f32 	%f22, %f17, %f18;
	mul.f32 	%f23, %f16, %f19;
	sub.f32 	%f24, %f22, %f23;
	ld.global.f32 	%f25, [%rd43];
	fma.rn.f32 	%f26, %f25, %f14, %f21;
	div.rn.f32 	%f27, %f26, %f15;
	st.global.f32 	[%rd43], %f27;
	ld.global.f32 	%f28, [%rd43+4];
	fma.rn.f32 	%f29, %f28, %f14, %f24;
	div.rn.f32 	%f30, %f29, %f15;
	st.global.f32 	[%rd43+4], %f30;
	bra.uni 	$L__BB46_16;
$L__BB46_12:
	setp.ge.s32 	%p5, %r2, %r18;
	@%p5 bra 	$L__BB46_14;
	not.b32 	%r15, %r2;
	cvt.s64.s32 	%rd22, %r15;
	add.s64 	%rd64, %rd11, %rd22;
	add.s32 	%r18, %r18, %r15;
$L__BB46_14:
	setp.ge.s64 	%p6, %rd64, %rd13;
	@%p6 bra 	$L__BB46_16;
	cvt.s64.s32 	%rd23, %r18;
	sub.s64 	%rd24, %rd64, %rd12;
	mul.lo.s64 	%rd25, %rd4, %rd24;
	shl.b64 	%rd26, %rd25, 2;
	add.s64 	%rd27, %rd1, %rd26;
	mul.wide.s32 	%rd28, %r18, 8;
	add.s64 	%rd29, %rd27, %rd28;
	mul.lo.s64 	%rd30, %rd14, %rd23;
	shl.b64 	%rd31, %rd30, 2;
	add.s64 	%rd32, %rd2, %rd31;
	mul.lo.s64 	%rd33, %rd24, %rd14;
	shl.b64 	%rd34, %rd33, 2;
	add.s64 	%rd35, %rd2, %rd34;
	ld.global.f32 	%f1, [%rd32];
	ld.global.f32 	%f2, [%rd32+4];
	ld.global.f32 	%f3, [%rd35];
	ld.global.f32 	%f4, [%rd35+4];
	mul.f32 	%f5, %f2, %f4;
	fma.rn.f32 	%f6, %f1, %f3, %f5;
	mul.f32 	%f7, %f2, %f3;
	mul.f32 	%f8, %f1, %f4;
	sub.f32 	%f9, %f7, %f8;
	ld.global.f32 	%f10, [%rd29];
	add.f32 	%f11, %f6, %f10;
	st.global.f32 	[%rd29], %f11;
	ld.global.f32 	%f12, [%rd29+4];
	add.f32 	%f13, %f9, %f12;
	st.global.f32 	[%rd29+4], %f13;
$L__BB46_16:
	ret;

}
	// .globl	_Z26MutualIntensExtract_KernelILi0ELb0ELb1ELb0ELi1EEvPfS0_S0_llllll
.visible .entry _Z26MutualIntensExtract_KernelILi0ELb0ELb1ELb0ELi1EEvPfS0_S0_llllll(
	.param .u64 .ptr .align 1 _Z26MutualIntensExtract_KernelILi0ELb0ELb1ELb0ELi1EEvPfS0_S0_llllll_param_0,
	.param .u64 .ptr .align 1 _Z26MutualIntensExtract_KernelILi0ELb0ELb1ELb0ELi1EEvPfS0_S0_llllll_param_1,
	.param .u64 .ptr .align 1 _Z26MutualIntensExtract_KernelILi0ELb0ELb1ELb0ELi1EEvPfS0_S0_llllll_param_2,
	.param .u64 _Z26MutualIntensExtract_KernelILi0ELb0ELb1ELb0ELi1EEvPfS0_S0_llllll_param_3,
	.param .u64 _Z26MutualIntensExtract_KernelILi0ELb0ELb1ELb0ELi1EEvPfS0_S0_llllll_param_4,
	.param .u64 _Z26MutualIntensExtract_KernelILi0ELb0ELb1ELb0ELi1EEvPfS0_S0_llllll_param_5,
	.param .u64 _Z26MutualIntensExtract_KernelILi0ELb0ELb1ELb0ELi1EEvPfS0_S0_llllll_param_6,
	.param .u64 _Z26MutualIntensExtract_KernelILi0ELb0ELb1ELb0ELi1EEvPfS0_S0_llllll_param_7,
	.param .u64 _Z26MutualIntensExtract_KernelILi0ELb0ELb1ELb0ELi1EEvPfS0_S0_llllll_param_8
)
{
	.reg .pred 	%p<11>;
	.reg .b32 	%r<22>;
	.reg .b32 	%f<13>;
	.reg .b64 	%rd<43>;
	.reg .b64 	%fd<3>;

	ld.param.u64 	%rd14, [_Z26MutualIntensExtract_KernelILi0ELb0ELb1ELb0ELi1EEvPfS0_S0_llllll_param_2];
	ld.param.u64 	%rd10, [_Z26MutualIntensExtract_KernelILi0ELb0ELb1ELb0ELi1EEvPfS0_S0_llllll_param_3];
	ld.param.u64 	%rd11, [_Z26MutualIntensExtract_KernelILi0ELb0ELb1ELb0ELi1EEvPfS0_S0_llllll_param_4];
	ld.param.u64 	%rd12, [_Z26MutualIntensExtract_KernelILi0ELb0ELb1ELb0ELi1EEvPfS0_S0_llllll_param_5];
	ld.param.u64 	%rd13, [_Z26MutualIntensExtract_KernelILi0ELb0ELb1ELb0ELi1EEvPfS0_S0_llllll_param_7];
	cvta.to.global.u64 	%rd1, %rd14;
	mov.u32 	%r9, %ctaid.x;
	mov.u32 	%r10, %ntid.x;
	mov.u32 	%r11, %tid.x;
	mad.lo.s32 	%r19, %r9, %r10, %r11;
	mov.u32 	%r12, %ctaid.y;
	mov.u32 	%r13, %ntid.y;
	mov.u32 	%r14, %tid.y;
	mad.lo.s32 	%r2, %r12, %r13, %r14;
	cvt.s64.s32 	%rd15, %r19;
	setp.lt.s64 	%p1, %rd10, %rd15;
	@%p1 bra 	$L__BB47_16;
	cvt.u64.u32 	%rd40, %r2;
	shr.u64 	%rd16, %rd10, 63;
	add.s64 	%rd17, %rd10, %rd16;
	shr.s64 	%rd18, %rd17, 1;
	setp.lt.s64 	%p2, %rd18, %rd40;
	@%p2 bra 	$L__BB47_16;
	shl.b64 	%rd3, %rd10, 1;
	setp.ne.s64 	%p3, %rd13, 0;
	@%p3 bra 	$L__BB47_7;
	setp.ge.s32 	%p9, %r2, %r19;
	@%p9 bra 	$L__BB47_5;
	not.b32 	%r17, %r2;
	cvt.s64.s32 	%rd33, %r17;
	add.s64 	%rd40, %rd10, %rd33;
	add.s32 	%r19, %r19, %r17;
$L__BB47_5:
	setp.ge.s64 	%p10, %rd40, %rd12;
	@%p10 bra 	$L__BB47_16;
	sub.s64 	%rd34, %rd40, %rd11;
	mul.lo.s64 	%rd35, %rd3, %rd34;
	shl.b64 	%rd36, %rd35, 2;
	add.s64 	%rd37, %rd1, %rd36;
	mul.wide.s32 	%rd38, %r19, 8;
	add.s64 	%rd39, %rd37, %rd38;
	mov.b32 	%r18, 0;
	st.global.u32 	[%rd39], %r18;
	st.global.u32 	[%rd39+4], %r18;
	bra.uni 	$L__BB47_16;
$L__BB47_7:
	setp.lt.s64 	%p4, %rd13, 1;
	@%p4 bra 	$L__BB47_12;
	setp.ge.s32 	%p7, %r2, %r19;
	@%p7 bra 	$L__BB47_10;
	not.b32 	%r16, %r2;
	cvt.s64.s32 	%rd26, %r16;
	add.s64 	%rd40, %rd10, %rd26;
	add.s32 	%r19, %r19, %r16;
$L__BB47_10:
	setp.ge.s64 	%p8, %rd40, %rd12;
	@%p8 bra 	$L__BB47_16;
	cvt.rn.f32.u64 	%f5, %rd13;
	cvt.rn.f64.u64 	%fd1, %rd13;
	add.f64 	%fd2, %fd1, 0d3FF0000000000000;
	cvt.rn.f32.f64 	%f6, %fd2;
	sub.s64 	%rd27, %rd40, %rd11;
	mul.lo.s64 	%rd28, %rd3, %rd27;
	shl.b64 	%rd29, %rd28, 2;
	add.s64 	%rd30, %rd1, %rd29;
	mul.wide.s32 	%rd31, %r19, 8;
	add.s64 	%rd32, %rd30, %rd31;
	ld.global.f32 	%f7, [%rd32];
	fma.rn.f32 	%f8, %f7, %f5, 0f00000000;
	div.rn.f32 	%f9, %f8, %f6;
	st.global.f32 	[%rd32], %f9;
	ld.global.f32 	%f10, [%rd32+4];
	fma.rn.f32 	%f11, %f10, %f5, 0f00000000;
	div.rn.f32 	%f12, %f11, %f6;
	st.global.f32 	[%rd32+4], %f12;
	bra.uni 	$L__BB47_16;
$L__BB47_12:
	setp.ge.s32 	%p5, %r2, %r19;
	@%p5 bra 	$L__BB47_14;
	not.b32 	%r15, %r2;
	cvt.s64.s32 	%rd19, %r15;
	add.s64 	%rd40, %rd10, %rd19;
	add.s32 	%r19, %r19, %r15;
$L__BB47_14:
	setp.ge.s64 	%p6, %rd40, %rd12;
	@%p6 bra 	$L__BB47_16;
	sub.s64 	%rd20, %rd40, %rd11;
	mul.lo.s64 	%rd21, %rd3, %rd20;
	shl.b64 	%rd22, %rd21, 2;
	add.s64 	%rd23, %rd1, %rd22;
	mul.wide.s32 	%rd24, %r19, 8;
	add.s64 	%rd25, %rd23, %rd24;
	ld.global.f32 	%f1, [%rd25];
	add.f32 	%f2, %f1, 0f00000000;
	st.global.f32 	[%rd25], %f2;
	ld.global.f32 	%f3, [%rd25+4];
	add.f32 	%f4, %f3, 0f00000000;
	st.global.f32 	[%rd25+4], %f4;
$L__BB47_16:
	ret;

}
	// .globl	_Z26MutualIntensExtract_KernelILi0ELb0ELb0ELb0ELi1EEvPfS0_S0_llllll
.visible .entry _Z26MutualIntensExtract_KernelILi0ELb0ELb0ELb0ELi1EEvPfS0_S0_llllll(
	.param .u64 .ptr .align 1 _Z26MutualIntensExtract_KernelILi0ELb0ELb0ELb0ELi1EEvPfS0_S0_llllll_param_0,
	.param .u64 .ptr .align 1 _Z26MutualIntensExtract_KernelILi0ELb0ELb0ELb0ELi1EEvPfS0_S0_llllll_param_1,
	.param .u64 .ptr .align 1 _Z26MutualIntensExtract_KernelILi0ELb0ELb0ELb0ELi1EEvPfS0_S0_llllll_param_2,
	.param .u64 _Z26MutualIntensExtract_KernelILi0ELb0ELb0ELb0ELi1EEvPfS0_S0_llllll_param_3,
	.param .u64 _Z26MutualIntensExtract_KernelILi0ELb0ELb0ELb0ELi1EEvPfS0_S0_llllll_param_4,
	.param .u64 _Z26MutualIntensExtract_KernelILi0ELb0ELb0ELb0ELi1EEvPfS0_S0_llllll_param_5,
	.param .u64 _Z26MutualIntensExtract_KernelILi0ELb0ELb0ELb0ELi1EEvPfS0_S0_llllll_param_6,
	.param .u64 _Z26MutualIntensExtract_KernelILi0ELb0ELb0ELb0ELi1EEvPfS0_S0_llllll_param_7,
	.param .u64 _Z26MutualIntensExtract_KernelILi0ELb0ELb0ELb0ELi1EEvPfS0_S0_llllll_param_8
)
{
	.reg .pred 	%p<11>;
	.reg .b32 	%r<22>;
	.reg .b32 	%f<13>;
	.reg .b64 	%rd<43>;
	.reg .b64 	%fd<3>;

	ld.param.u64 	%rd14, [_Z26MutualIntensExtract_KernelILi0ELb0ELb0ELb0ELi1EEvPfS0_S0_llllll_param_2];
	ld.param.u64 	%rd10, [_Z26MutualIntensExtract_KernelILi0ELb0ELb0ELb0ELi1EEvPfS0_S0_llllll_param_3];
	ld.param.u64 	%rd11, [_Z26MutualIntensExtract_KernelILi0ELb0ELb0ELb0ELi1EEvPfS0_S0_llllll_param_4];
	ld.param.u64 	%rd12, [_Z26MutualIntensExtract_KernelILi0ELb0ELb0ELb0ELi1EEvPfS0_S0_llllll_param_5];
	ld.param.u64 	%rd13, [_Z26MutualIntensExtract_KernelILi0ELb0ELb0ELb0ELi1EEvPfS0_S0_llllll_param_7];
	cvta.to.global.u64 	%rd1, %rd14;
	mov.u32 	%r9, %ctaid.x;
	mov.u32 	%r10, %ntid.x;
	mov.u32 	%r11, %tid.x;
	mad.lo.s32 	%r19, %r9, %r10, %r11;
	mov.u32 	%r12, %ctaid.y;
	mov.u32 	%r13, %ntid.y;
	mov.u32 	%r14, %tid.y;
	mad.lo.s32 	%r2, %r12, %r13, %r14;
	cvt.s64.s32 	%rd15, %r19;
	setp.lt.s64 	%p1, %rd10, %rd15;
	@%p1 bra 	$L__BB48_16;
	cvt.u64.u32 	%rd40, %r2;
	shr.u64 	%rd16, %rd10, 63;
	add.s64 	%rd17, %rd10, %rd16;
	shr.s64 	%rd18, %rd17, 1;
	setp.lt.s64 	%p2, %rd18, %rd40;
	@%p2 bra 	$L__BB48_16;
	shl.b64 	%rd3, %rd10, 1;
	setp.ne.s64 	%p3, %rd13, 0;
	@%p3 bra 	$L__BB48_7;
	setp.ge.s32 	%p9, %r2, %r19;
	@%p9 bra 	$L__BB48_5;
	not.b32 	%r17, %r2;
	cvt.s64.s32 	%rd33, %r17;
	add.s64 	%rd40, %rd10, %rd33;
	add.s32 	%r19, %r19, %r17;
$L__BB48_5:
	setp.ge.s64 	%p10, %rd40, %rd12;
	@%p10 bra 	$L__BB48_16;
	sub.s64 	%rd34, %rd40, %rd11;
	mul.lo.s64 	%rd35, %rd3, %rd34;
	shl.b64 	%rd36, %rd35, 2;
	add.s64 	%rd37, %rd1, %rd36;
	mul.wide.s32 	%rd38, %r19, 8;
	add.s64 	%rd39, %rd37, %rd38;
	mov.b32 	%r18, 0;
	st.global.u32 	[%rd39], %r18;
	st.global.u32 	[%rd39+4], %r18;
	bra.uni 	$L__BB48_16;
$L__BB48_7:
	setp.lt.s64 	%p4, %rd13, 1;
	@%p4 bra 	$L__BB48_12;
	setp.ge.s32 	%p7, %r2, %r19;
	@%p7 bra 	$L__BB48_10;
	not.b32 	%r16, %r2;
	cvt.s64.s32 	%rd26, %r16;
	add.s64 	%rd40, %rd10, %rd26;
	add.s32 	%r19, %r19, %r16;
$L__BB48_10:
	setp.ge.s64 	%p8, %rd40, %rd12;
	@%p8 bra 	$L__BB48_16;
	cvt.rn.f32.u64 	%f5, %rd13;
	cvt.rn.f64.u64 	%fd1, %rd13;
	add.f64 	%fd2, %fd1, 0d3FF0000000000000;
	cvt.rn.f32.f64 	%f6, %fd2;
	sub.s64 	%rd27, %rd40, %rd11;
	mul.lo.s64 	%rd28, %rd3, %rd27;
	shl.b64 	%rd29, %rd28, 2;
	add.s64 	%rd30, %rd1, %rd29;
	mul.wide.s32 	%rd31, %r19, 8;
	add.s64 	%rd32, %rd30, %rd31;
	ld.global.f32 	%f7, [%rd32];
	fma.rn.f32 	%f8, %f7, %f5, 0f00000000;
	div.rn.f32 	%f9, %f8, %f6;
	st.global.f32 	[%rd32], %f9;
	ld.global.f32 	%f10, [%rd32+4];
	fma.rn.f32 	%f11, %f10, %f5, 0f00000000;
	div.rn.f32 	%f12, %f11, %f6;
	st.global.f32 	[%rd32+4], %f12;
	bra.uni 	$L__BB48_16;
$L__BB48_12:
	setp.ge.s32 	%p5, %r2, %r19;
	@%p5 bra 	$L__BB48_14;
	not.b32 	%r15, %r2;
	cvt.s64.s32 	%rd19, %r15;
	add.s64 	%rd40, %rd10, %rd19;
	add.s32 	%r19, %r19, %r15;
$L__BB48_14:
	setp.ge.s64 	%p6, %rd40, %rd12;
	@%p6 bra 	$L__BB48_16;
	sub.s64 	%rd20, %rd40, %rd11;
	mul.lo.s64 	%rd21, %rd3, %rd20;
	shl.b64 	%rd22, %rd21, 2;
	add.s64 	%rd23, %rd1, %rd22;
	mul.wide.s32 	%rd24, %r19, 8;
	add.s64 	%rd25, %rd23, %rd24;
	ld.global.f32 	%f1, [%rd25];
	add.f32 	%f2, %f1, 0f00000000;
	st.global.f32 	[%rd25], %f2;
	ld.global.f32 	%f3, [%rd25+4];
	add.f32 	%f4, %f3, 0f00000000;
	st.global.f32 	[%rd25+4], %f4;
$L__BB48_16:
	ret;

}
	// .globl	_Z26MutualIntensExtract_KernelILi1ELb1ELb1ELb0ELi1EEvPfS0_S0_llllll
.visible .entry _Z26MutualIntensExtract_KernelILi1ELb1ELb1ELb0ELi1EEvPfS0_S0_llllll(
	.param .u64 .ptr .align 1 _Z26MutualIntensExtract_KernelILi1ELb1ELb1ELb0ELi1EEvPfS0_S0_llllll_param_0,
	.param .u64 .ptr .align 1 _Z26MutualIntensExtract_KernelILi1ELb1ELb1ELb0ELi1EEvPfS0_S0_llllll_param_1,
	.param .u64 .ptr .align 1 _Z26MutualIntensExtract_KernelILi1ELb1ELb1ELb0ELi1EEvPfS0_S0_llllll_param_2,
	.param .u64 _Z26MutualIntensExtract_KernelILi1ELb1ELb1ELb0ELi1EEvPfS0_S0_llllll_param_3,
	.param .u64 _Z26MutualIntensExtract_KernelILi1ELb1ELb1ELb0ELi1EEvPfS0_S0_llllll_param_4,
	.param .u64 _Z26MutualIntensExtract_KernelILi1ELb1ELb1ELb0ELi1EEvPfS0_S0_llllll_param_5,
	.param .u64 _Z26MutualIntensExtract_KernelILi1ELb1ELb1ELb0ELi1EEvPfS0_S0_llllll_param_6,
	.param .u64 _Z26MutualIntensExtract_KernelILi1ELb1ELb1ELb0ELi1EEvPfS0_S0_llllll_param_7,
	.param .u64 _Z26MutualIntensExtract_KernelILi1ELb1ELb1ELb0ELi1EEvPfS0_S0_llllll_param_8
)
{
	.reg .pred 	%p<11>;
	.reg .b32 	%r<21>;
	.reg .b32 	%f<40>;
	.reg .b64 	%rd<67>;
	.reg .b64 	%fd<3>;

	ld.param.u64 	%rd16, [_Z26MutualIntensExtract_KernelILi1ELb1ELb1ELb0ELi1EEvPfS0_S0_llllll_param_1];
	ld.param.u64 	%rd17, [_Z26MutualIntensExtract_KernelILi1ELb1ELb1ELb0ELi1EEvPfS0_S0_llllll_param_2];
	ld.param.u64 	%rd11, [_Z26MutualIntensExtract_KernelILi1ELb1ELb1ELb0ELi1EEvPfS0_S0_llllll_param_3];
	ld.param.u64 	%rd12, [_Z26MutualIntensExtract_KernelILi1ELb1ELb1ELb0ELi1EEvPfS0_S0_llllll_param_4];
	ld.param.u64 	%rd13, [_Z26MutualIntensExtract_KernelILi1ELb1ELb1ELb0ELi1EEvPfS0_S0_llllll_param_5];
	ld.param.u64 	%rd14, [_Z26MutualIntensExtract_KernelILi1ELb1ELb1ELb0ELi1EEvPfS0_S0_llllll_param_6];
	ld.param.u64 	%rd15, [_Z26MutualIntensExtract_KernelILi1ELb1ELb1ELb0ELi1EEvPfS0_S0_llllll_param_7];
	cvta.to.global.u64 	%rd1, %rd17;
	cvta.to.global.u64 	%rd2, %rd16;
	mov.u32 	%r9, %ctaid.x;
	mov.u32 	%r10, %ntid.x;
	mov.u32 	%r11, %tid.x;
	mad.lo.s32 	%r18, %r9, %r10, %r11;
	mov.u32 	%r12, %ctaid.y;
	mov.u32 	%r13, %ntid.y;
	mov.u32 	%r14, %tid.y;
	mad.lo.s32 	%r2, %r12, %r13, %r14;
	cvt.s64.s32 	%rd18, %r18;
	setp.lt.s64 	%p1, %rd11, %rd18;
	@%p1 bra 	$L__BB49_16;
	cvt.u64.u32 	%rd64, %r2;
	shr.u64 	%rd19, %rd11, 63;
	add.s64 	%rd20, %rd11, %rd19;
	shr.s64 	%rd21, %rd20, 1;
	setp.lt.s64 	%p2, %rd21, %rd64;
	@%p2 bra 	$L__BB49_16;
	shl.b64 	%rd4, %rd11, 1;
	setp.ne.s64 	%p3, %rd15, 0;
	@%p3 bra 	$L__BB49_7;
	setp.ge.s32 	%p9, %r2, %r18;
	@%p9 bra 	$L__BB49_5;
	not.b32 	%r17, %r2;
	cvt.s64.s32 	%rd50, %r17;
	add.s64 	%rd64, %rd11, %rd50;
	add.s32 	%r18, %r18, %r17;
$L__BB49_5:
	setp.ge.s64 	%p10, %rd64, %rd13;
	@%p10 bra 	$L__BB49_16;
	cvt.s64.s32 	%rd51, %r18;
	sub.s64 	%rd52, %rd64, %rd12;
	mul.lo.s64 	%rd53, %rd4, %rd52;
	shl.b64 	%rd54, %rd53, 2;
	add.s64 	%rd55, %rd1, %rd54;
	mul.wide.s32 	%rd56, %r18, 8;
	add.s64 	%rd57, %rd55, %rd56;
	mul.lo.s64 	%rd58, %rd14, %rd51;
	shl.b64 	%rd59, %rd58, 2;
	add.s64 	%rd60, %rd2, %rd59;
	mul.lo.s64 	%rd61, %rd52, %rd14;
	shl.b64 	%rd62, %rd61, 2;
	add.s64 	%rd63, %rd2, %rd62;
	ld.global.f32 	%f31, [%rd60];
	ld.global.f32 	%f32, [%rd60+4];
	ld.global.f32 	%f33, [%rd63];
	ld.global.f32 	%f34, [%rd63+4];
	mul.f32 	%f35, %f32, %f34;
	fma.rn.f32 	%f36, %f31, %f33, %f35;
	mul.f32 	%f37, %f32, %f33;
	mul.f32 	%f38, %f31, %f34;
	sub.f32 	%f39, %f37, %f38;
	st.global.f32 	[%rd57], %f36;
	st.global.f32 	[%rd57+4], %f39;
	bra.uni 	$L__BB49_16;
$L__BB49_7:
	setp.lt.s64 	%p4, %rd15, 1;
	@%p4 bra 	$L__BB49_12;
	setp.ge.s32 	%p7, %r2, %r18;
	@%p7 bra 	$L__BB49_10;
	not.b32 	%r16, %r2;
	cvt.s64.s32 	%rd36, %r16;
	add.s64 	%rd64, %rd11, %rd36;
	add.s32 	%r18, %r18, %r16;
$L__BB49_10:
	setp.ge.s64 	%p8, %rd64, %rd13;
	@%p8 bra 	$L__BB49_16;
	cvt.rn.f32.u64 	%f14, %rd15;
	cvt.rn.f64.u64 	%fd1, %rd15;
	add.f64 	%fd2, %fd1, 0d3FF0000000000000;
	cvt.rn.f32.f64 	%f15, %fd2;
	cvt.s64.s32 	%rd37, %r18;
	sub.s64 	%rd38, %rd64, %rd12;
	mul.lo.s64 	%rd39, %rd4, %rd38;
	shl.b64 	%rd40, %rd39, 2;
	add.s64 	%rd41, %rd1, %rd40;
	mul.wide.s32 	%rd42, %r18, 8;
	add.s64 	%rd43, %rd41, %rd42;
	mul.lo.s64 	%rd44, %rd14, %rd37;
	shl.b64 	%rd45, %rd44, 2;
	add.s64 	%rd46, %rd2, %rd45;
	mul.lo.s64 	%rd47, %rd38, %rd14;
	shl.b64 	%rd48, %rd47, 2;
	add.s64 	%rd49, %rd2, %rd48;
	ld.global.f32 	%f16, [%rd46];
	ld.global.f32 	%f17, [%rd46+4];
	ld.global.f32 	%f18, [%rd49];
	ld.global.f32 	%f19, [%rd49+4];
	mul.f32 	%f20, %f17, %f19;
	fma.rn.f32 	%f21, %f16, %f18, %f20;
	mul.f32 	%f22, %f17, %f18;
	mul.f32 	%f23, %f16, %f19;
	sub.f32 	%f24, %f22, %f23;
	ld.global.f32 	%f25, [%rd43];
	fma.rn.f32 	%f26, %f25, %f14, %f21;
	div.rn.f32 	%f27, %f26, %f15;
	st.global.f32 	[%rd43], %f27;
	ld.global.f32 	%f28, [%rd43+4];
	fma.rn.f32 	%f29, %f28, %f14, %f24;
	div.rn.f32 	%f30, %f29, %f15;
	st.global.f32 	[%rd43+4], %f30;
	bra.uni 	$L__BB49_16;
$L__BB49_12:
	setp.ge.s32 	%p5, %r2, %r18;
	@%p5 bra 	$L__BB49_14;
	not.b32 	%r15, %r2;
	cvt.s64.s32 	%rd22, %r15;
	add.s64 	%rd64, %rd11, %rd22;
	add.s32 	%r18, %r18, %r15;
$L__BB49_14:
	setp.ge.s64 	%p6, %rd64, %rd13;
	@%p6 bra 	$L__BB49_16;
	cvt.s64.s32 	%rd23, %r18;
	sub.s64 	%rd24, %rd64, %rd12;
	mul.lo.s64 	%rd25, %rd4, %rd24;
	shl.b64 	%rd26, %rd25, 2;
	add.s64 	%rd27, %rd1, %rd26;
	mul.wide.s32 	%rd28, %r18, 8;
	add.s64 	%rd29, %rd27, %rd28;
	mul.lo.s64 	%rd30, %rd14, %rd23;
	shl.b64 	%rd31, %rd30, 2;
	add.s64 	%rd32, %rd2, %rd31;
	mul.lo.s64 	%rd33, %rd24, %rd14;
	shl.b64 	%rd34, %rd33, 2;
	add.s64 	%rd35, %rd2, %rd34;
	ld.global.f32 	%f1, [%rd32];
	ld.global.f32 	%f2, [%rd32+4];
	ld.global.f32 	%f3, [%rd35];
	ld.global.f32 	%f4, [%rd35+4];
	mul.f32 	%f5, %f2, %f4;
	fma.rn.f32 	%f6, %f1, %f3, %f5;
	mul.f32 	%f7, %f2, %f3;
	mul.f32 	%f8, %f1, %f4;
	sub.f32 	%f9, %f7, %f8;
	ld.global.f32 	%f10, [%rd29];
	add.f32 	%f11, %f6, %f10;
	st.global.f32 	[%rd29], %f11;
	ld.global.f32 	%f12, [%rd29+4];
	add.f32 	%f13, %f9, %f12;
	st.global.f32 	[%rd29+4], %f13;
$L__BB49_16:
	ret;

}
	// .globl	_Z26MutualIntensExtract_KernelILi1ELb1ELb0ELb0ELi1EEvPfS0_S0_llllll
.visible .entry _Z26MutualIntensExtract_KernelILi1ELb1ELb0ELb0ELi1EEvPfS0_S0_llllll(
	.param .u64 .ptr .align 1 _Z26MutualIntensExtract_KernelILi1ELb1ELb0ELb0ELi1EEvPfS0_S0_llllll_param_0,
	.param .u64 .ptr .align 1 _Z26MutualIntensExtract_KernelILi1ELb1ELb0ELb0ELi1EEvPfS0_S0_llllll_param_1,
	.param .u64 .ptr .align 1 _Z26MutualIntensExtract_KernelILi1ELb1ELb0ELb0ELi1EEvPfS0_S0_llllll_param_2,
	.param .u64 _Z26MutualIntensExtract_KernelILi1ELb1ELb0ELb0ELi1EEvPfS0_S0_llllll_param_3,
	.param .u64 _Z26MutualIntensExtract_KernelILi1ELb1ELb0ELb0ELi1EEvPfS0_S0_llllll_param_4,
	.param .u64 _Z26MutualIntensExtract_KernelILi1ELb1ELb0ELb0ELi1EEvPfS0_S0_llllll_param_5,
	.param .u64 _Z26MutualIntensExtract_KernelILi1ELb1ELb0ELb0ELi1EEvPfS0_S0_llllll_param_6,
	.param .u64 _Z26MutualIntensExtract_KernelILi1ELb1ELb0ELb0ELi1EEvPfS0_S0_llllll_param_7,
	.param .u64 _Z26MutualIntensExtract_KernelILi1ELb1ELb0ELb0ELi1EEvPfS0_S0_llllll_param_8
)
{
	.reg .pred 	%p<11>;
	.reg .b32 	%r<22>;
	.reg .b32 	%f<13>;
	.reg .b64 	%rd<43>;
	.reg .b64 	%fd<3>;

	ld.param.u64 	%rd14, [_Z26MutualIntensExtract_KernelILi1ELb1ELb0ELb0ELi1EEvPfS0_S0_llllll_param_2];
	ld.param.u64 	%rd10, [_Z26MutualIntensExtract_KernelILi1ELb1ELb0ELb0ELi1EEvPfS0_S0_llllll_param_3];
	ld.param.u64 	%rd11, [_Z26MutualIntensExtract_KernelILi1ELb1ELb0ELb0ELi1EEvPfS0_S0_llllll_param_4];
	ld.param.u64 	%rd12, [_Z26MutualIntensExtract_KernelILi1ELb1ELb0ELb0ELi1EEvPfS0_S0_llllll_param_5];
	ld.param.u64 	%rd13, [_Z26MutualIntensExtract_KernelILi1ELb1ELb0ELb0ELi1EEvPfS0_S0_llllll_param_7];
	cvta.to.global.u64 	%rd1, %rd14;
	mov.u32 	%r9, %ctaid.x;
	mov.u32 	%r10, %ntid.x;
	mov.u32 	%r11, %tid.x;
	mad.lo.s32 	%r19, %r9, %r10, %r11;
	mov.u32 	%r12, %ctaid.y;
	mov.u32 	%r13, %ntid.y;
	mov.u32 	%r14, %tid.y;
	mad.lo.s32 	%r2, %r12, %r13, %r14;
	cvt.s64.s32 	%rd15, %r19;
	setp.lt.s64 	%p1, %rd10, %rd15;
	@%p1 bra 	$L__BB50_16;
	cvt.u64.u32 	%rd40, %r2;
	shr.u64 	%rd16, %rd10, 63;
	add.s64 	%rd17, %rd10, %rd16;
	shr.s64 	%rd18, %rd17, 1;
	setp.lt.s64 	%p2, %rd18, %rd40;
	@%p2 bra 	$L__BB50_16;
	shl.b64 	%rd3, %rd10, 1;
	setp.ne.s64 	%p3, %rd13, 0;
	@%p3 bra 	$L__BB50_7;
	setp.ge.s32 	%p9, %r2, %r19;
	@%p9 bra 	$L__BB50_5;
	not.b32 	%r17, %r2;
	cvt.s64.s32 	%rd33, %r17;
	add.s64 	%rd40, %rd10, %rd33;
	add.s32 	%r19, %r19, %r17;
$L__BB50_5:
	setp.ge.s64 	%p10, %rd40, %rd12;
	@%p10 bra 	$L__BB50_16;
	sub.s64 	%rd34, %rd40, %rd11;
	mul.lo.s64 	%rd35, %rd3, %rd34;
	shl.b64 	%rd36, %rd35, 2;
	add.s64 	%rd37, %rd1, %rd36;
	mul.wide.s32 	%rd38, %r19, 8;
	add.s64 	%rd39, %rd37, %rd38;
	mov.b32 	%r18, 0;
	st.global.u32 	[%rd39], %r18;
	st.global.u32 	[%rd39+4], %r18;
	bra.uni 	$L__BB50_16;
$L__BB50_7:
	setp.lt.s64 	%p4, %rd13, 1;
	@%p4 bra 	$L__BB50_12;
	setp.ge.s32 	%p7, %r2, %r19;
	@%p7 bra 	$L__BB50_10;
	not.b32 	%r16, %r2;
	cvt.s64.s32 	%rd26, %r16;
	add.s64 	%rd40, %rd10, %rd26;
	add.s32 	%r19, %r19, %r16;
$L__BB50_10:
	setp.ge.s64 	%p8, %rd40, %rd12;
	@%p8 bra 	$L__BB50_16;
	cvt.rn.f32.u64 	%f5, %rd13;
	cvt.rn.f64.u64 	%fd1, %rd13;
	add.f64 	%fd2, %fd1, 0d3FF0000000000000;
	cvt.rn.f32.f64 	%f6, %fd2;
	sub.s64 	%rd27, %rd40, %rd11;
	mul.lo.s64 	%rd28, %rd3, %rd27;
	shl.b64 	%rd29, %rd28, 2;
	add.s64 	%rd30, %rd1, %rd29;
	mul.wide.s32 	%rd31, %r19, 8;
	add.s64 	%rd32, %rd30, %rd31;
	ld.global.f32 	%f7, [%rd32];
	fma.rn.f32 	%f8, %f7, %f5, 0f00000000;
	div.rn.f32 	%f9, %f8, %f6;
	st.global.f32 	[%rd32], %f9;
	ld.global.f32 	%f10, [%rd32+4];
	fma.rn.f32 	%f11, %f10, %f5, 0f00000000;
	div.rn.f32 	%f12, %f11, %f6;
	st.global.f32 	[%rd32+4], %f12;
	bra.uni 	$L__BB50_16;
$L__BB50_12:
	setp.ge.s32 	%p5, %r2, %r19;
	@%p5 bra 	$L__BB50_14;
	not.b32 	%r15, %r2;
	cvt.s64.s32 	%rd19, %r15;
	add.s64 	%rd40, %rd10, %rd19;
	add.s32 	%r19, %r19, %r15;
$L__BB50_14:
	setp.ge.s64 	%p6, %rd40, %rd12;
	@%p6 bra 	$L__BB50_16;
	sub.s64 	%rd20, %rd40, %rd11;
	mul.lo.s64 	%rd21, %rd3, %rd20;
	shl.b64 	%rd22, %rd21, 2;
	add.s64 	%rd23, %rd1, %rd22;
	mul.wide.s32 	%rd24, %r19, 8;
	add.s64 	%rd25, %rd23, %rd24;
	ld.global.f32 	%f1, [%rd25];
	add.f32 	%f2, %f1, 0f00000000;
	st.global.f32 	[%rd25], %f2;
	ld.global.f32 	%f3, [%rd25+4];
	add.f32 	%f4, %f3, 0f00000000;
	st.global.f32 	[%rd25+4], %f4;
$L__BB50_16:
	ret;

}
	// .globl	_Z26MutualIntensExtract_KernelILi1ELb0ELb1ELb0ELi1EEvPfS0_S0_llllll
.visible .entry _Z26MutualIntensExtract_KernelILi1ELb0ELb1ELb0ELi1EEvPfS0_S0_llllll(
	.param .u64 .ptr .align 1 _Z26MutualIntensExtract_KernelILi1ELb0ELb1ELb0ELi1EEvPfS0_S0_llllll_param_0,
	.param .u64 .ptr .align 1 _Z26MutualIntensExtract_KernelILi1ELb0ELb1ELb0ELi1EEvPfS0_S0_llllll_param_1,
	.param .u64 .ptr .align 1 _Z26MutualIntensExtract_KernelILi1ELb0ELb1ELb0ELi1EEvPfS0_S0_llllll_param_2,
	.param .u64 _Z26MutualIntensExtract_KernelILi1ELb0ELb1ELb0ELi1EEvPfS0_S0_llllll_param_3,
	.param .u64 _Z26MutualIntensExtract_KernelILi1ELb0ELb1ELb0ELi1EEvPfS0_S0_llllll_param_4,
	.param .u64 _Z26MutualIntensExtract_KernelILi1ELb0ELb1ELb0ELi1EEvPfS0_S0_llllll_param_5,
	.param .u64 _Z26MutualIntensExtract_KernelILi1ELb0ELb1ELb0ELi1EEvPfS0_S0_llllll_param_6,
	.param .u64 _Z26MutualIntensExtract_KernelILi1ELb0ELb1ELb0ELi1EEvPfS0_S0_llllll_param_7,
	.param .u64 _Z26MutualIntensExtract_KernelILi1ELb0ELb1ELb0ELi1EEvPfS0_S0_llllll_param_8
)
{
	.reg .pred 	%p<11>;
	.reg .b32 	%r<21>;
	.reg .b32 	%f<40>;
	.reg .b64 	%rd<67>;
	.reg .b64 	%fd<3>;

	ld.param.u64 	%rd16, [_Z26MutualIntensExtract_KernelILi1ELb0ELb1ELb0ELi1EEvPfS0_S0_llllll_param_1];
	ld.param.u64 	%rd17, [_Z26MutualIntensExtract_KernelILi1ELb0ELb1ELb0ELi1EEvPfS0_S0_llllll_param_2];
	ld.param.u64 	%rd11, [_Z26MutualIntensExtract_KernelILi1ELb0ELb1ELb0ELi1EEvPfS0_S0_llllll_param_3];
	ld.param.u64 	%rd12, [_Z26MutualIntensExtract_KernelILi1ELb0ELb1ELb0ELi1EEvPfS0_S0_llllll_param_4];
	ld.param.u64 	%rd13, [_Z26MutualIntensExtract_KernelILi1ELb0ELb1ELb0ELi1EEvPfS0_S0_llllll_param_5];
	ld.param.u64 	%rd14, [_Z26MutualIntensExtract_KernelILi1ELb0ELb1ELb0ELi1EEvPfS0_S0_llllll_param_6];
	ld.param.u64 	%rd15, [_Z26MutualIntensExtract_KernelILi1ELb0ELb1ELb0ELi1EEvPfS0_S0_llllll_param_7];
	cvta.to.global.u64 	%rd1, %rd17;
	cvta.to.global.u64 	%rd2, %rd16;
	mov.u32 	%r9, %ctaid.x;
	mov.u32 	%r10, %ntid.x;
	mov.u32 	%r11, %tid.x;
	mad.lo.s32 	%r18, %r9, %r10, %r11;
	mov.u32 	%r12, %ctaid.y;
	mov.u32 	%r13, %ntid.y;
	mov.u32 	%r14, %tid.y;
	mad.lo.s32 	%r2, %r12, %r13, %r14;
	cvt.s64.s32 	%rd18, %r18;
	setp.lt.s64 	%p1, %rd11, %rd18;
	@%p1 bra 	$L__BB51_16;
	cvt.u64.u32 	%rd64, %r2;
	shr.u64 	%rd19, %rd11, 63;
	add.s64 	%rd20, %rd11, %rd19;
	shr.s64 	%rd21, %rd20, 1;
	setp.lt.s64 	%p2, %rd21, %rd64;
	@%p2 bra 	$L__BB51_16;
	shl.b64 	%rd4, %rd11, 1;
	setp.ne.s64 	%p3, %rd15, 0;
	@%p3 bra 	$L__BB51_7;
	setp.ge.s32 	%p9, %r2, %r18;
	@%p9 bra 	$L__BB51_5;
	not.b32 	%r17, %r2;
	cvt.s64.s32 	%rd50, %r17;
	add.s64 	%rd64, %rd11, %rd50;
	add.s32 	%r18, %r18, %r17;
$L__BB51_5:
	setp.ge.s64 	%p10, %rd64, %rd13;
	@%p10 bra 	$L__BB51_16;
	cvt.s64.s32 	%rd51, %r18;
	sub.s64 	%rd52, %rd64, %rd12;
	mul.lo.s64 	%rd53, %rd4, %rd52;
	shl.b64 	%rd54, %rd53, 2;
	add.s64 	%rd55, %rd1, %rd54;
	mul.wide.s32 	%rd56, %r18, 8;
	add.s64 	%rd57, %rd55, %rd56;
	mul.lo.s64 	%rd58, %rd14, %rd51;
	shl.b64 	%rd59, %rd58, 2;
	add.s64 	%rd60, %rd2, %rd59;
	mul.lo.s64 	%rd61, %rd52, %rd14;
	shl.b64 	%rd62, %rd61, 2;
	add.s64 	%rd63, %rd2, %rd62;
	ld.global.f32 	%f31, [%rd60];
	ld.global.f32 	%f32, [%rd60+4];
	ld.global.f32 	%f33, [%rd63];
	ld.global.f32 	%f34, [%rd63+4];
	mul.f32 	%f35, %f32, %f34;
	fma.rn.f32 	%f36, %f31, %f33, %f35;
	mul.f32 	%f37, %f32, %f33;
	mul.f32 	%f38, %f31, %f34;
	sub.f32 	%f39, %f37, %f38;
	st.global.f32 	[%rd57], %f36;
	st.global.f32 	[%rd57+4], %f39;
	bra.uni 	$L__BB51_16;
$L__BB51_7:
	setp.lt.s64 	%p4, %rd15, 1;
	@%p4 bra 	$L__BB51_12;
	setp.ge.s32 	%p7, %r2, %r18;
	@%p7 bra 	$L__BB51_10;
	not.b32 	%r16, %r2;
	cvt.s64.s32 	%rd36, %r16;
	add.s64 	%rd64, %rd11, %rd36;
	add.s32 	%r18, %r18, %r16;
$L__BB51_10:
	setp.ge.s64 	%p8, %rd64, %rd13;
	@%p8 bra 	$L__BB51_16;
	cvt.rn.f32.u64 	%f14, %rd15;
	cvt.rn.f64.u64 	%fd1, %rd15;
	add.f64 	%fd2, %fd1, 0d3FF0000000000000;
	cvt.rn.f32.f64 	%f15, %fd2;
	cvt.s64.s32 	%rd37, %r18;
	sub.s64 	%rd38, %rd64, %rd12;
	mul.lo.s64 	%rd39, %rd4, %rd38;
	shl.b64 	%rd40, %rd39, 2;
	add.s64 	%rd41, %rd1, %rd40;
	mul.wide.s32 	%rd42, %r18, 8;
	add.s64 	%rd43, %rd41, %rd42;
	mul.lo.s64 	%rd44, %rd14, %rd37;
	shl.b64 	%rd45, %rd44, 2;
	add.s64 	%rd46, %rd2, %rd45;
	mul.lo.s64 	%rd47, %rd38, %rd14;
	shl.b64 	%rd48, %rd47, 2;
	add.s64 	%rd49, %rd2, %rd48;
	ld.global.f32 	%f16, [%rd46];
	ld.global.f32 	%f17, [%rd46+4];
	ld.global.f32 	%f18, [%rd49];
	ld.global.f32 	%f19, [%rd49+4];
	mul.f32 	%f20, %f17, %f19;
	fma.rn.f32 	%f21, %f16, %f18, %f20;
	mul.f32 	%f22, %f17, %f18;
	mul.f32 	%f23, %f16, %f19;
	sub.f32 	%f24, %f22, %f23;
	ld.global.f32 	%f25, [%rd43];
	fma.rn.f32 	%f26, %f25, %f14, %f21;
	div.rn.f32 	%f27, %f26, %f15;
	st.global.f32 	[%rd43], %f27;
	ld.global.f32 	%f28, [%rd43+4];
	fma.rn.f32 	%f29, %f28, %f14, %f24;
	div.rn.f32 	%f30, %f29, %f15;
	st.global.f32 	[%rd43+4], %f30;
	bra.uni 	$L__BB51_16;
$L__BB51_12:
	setp.ge.s32 	%p5, %r2, %r18;
	@%p5 bra 	$L__BB51_14;
	not.b32 	%r15, %r2;
	cvt.s64.s32 	%rd22, %r15;
	add.s64 	%rd64, %rd11, %rd22;
	add.s32 	%r18, %r18, %r15;
$L__BB51_14:
	setp.ge.s64 	%p6, %rd64, %rd13;
	@%p6 bra 	$L__BB51_16;
	cvt.s64.s32 	%rd23, %r18;
	sub.s64 	%rd24, %rd64, %rd12;
	mul.lo.s64 	%rd25, %rd4, %rd24;
	shl.b64 	%rd26, %rd25, 2;
	add.s64 	%rd27, %rd1, %rd26;
	mul.wide.s32 	%rd28, %r18, 8;
	add.s64 	%rd29, %rd27, %rd28;
	mul.lo.s64 	%rd30, %rd14, %rd23;
	shl.b64 	%rd31, %rd30, 2;
	add.s64 	%rd32, %rd2, %rd31;
	mul.lo.s64 	%rd33, %rd24, %rd14;
	shl.b64 	%rd34, %rd33, 2;
	add.s64 	%rd35, %rd2, %rd34;
	ld.global.f32 	%f1, [%rd32];
	ld.global.f32 	%f2, [%rd32+4];
	ld.global.f32 	%f3, [%rd35];
	ld.global.f32 	%f4, [%rd35+4];
	mul.f32 	%f5, %f2, %f4;
	fma.rn.f32 	%f6, %f1, %f3, %f5;
	mul.f32 	%f7, %f2, %f3;
	mul.f32 	%f8, %f1, %f4;
	sub.f32 	%f9, %f7, %f8;
	ld.global.f32 	%f10, [%rd29];
	add.f32 	%f11, %f6, %f10;
	st.global.f32 	[%rd29], %f11;
	ld.global.f32 	%f12, [%rd29+4];
	add.f32 	%f13, %f9, %f12;
	st.global.f32 	[%rd29+4], %f13;
$L__BB51_16:
	ret;

}
	// .globl	_Z26MutualIntensExtract_KernelILi1ELb0ELb0ELb0ELi1EEvPfS0_S0_llllll
.visible .entry _Z26MutualIntensExtract_KernelILi1ELb0ELb0ELb0ELi1EEvPfS0_S0_llllll(
	.param .u64 .ptr .align 1 _Z26MutualIntensExtract_KernelILi1ELb0ELb0ELb0ELi1EEvPfS0_S0_llllll_param_0,
	.param .u64 .ptr .align 1 _Z26MutualIntensExtract_KernelILi1ELb0ELb0ELb0ELi1EEvPfS0_S0_llllll_param_1,
	.param .u64 .ptr .align 1 _Z26MutualIntensExtract_KernelILi1ELb0ELb0ELb0ELi1EEvPfS0_S0_llllll_param_2,
	.param .u64 _Z26MutualIntensExtract_KernelILi1ELb0ELb0ELb0ELi1EEvPfS0_S0_llllll_param_3,
	.param .u64 _Z26MutualIntensExtract_KernelILi1ELb0ELb0ELb0ELi1EEvPfS0_S0_llllll_param_4,
	.param .u64 _Z26MutualIntensExtract_KernelILi1ELb0ELb0ELb0ELi1EEvPfS0_S0_llllll_param_5,
	.param .u64 _Z26MutualIntensExtract_KernelILi1ELb0ELb0ELb0ELi1EEvPfS0_S0_llllll_param_6,
	.param .u64 _Z26MutualIntensExtract_KernelILi1ELb0ELb0ELb0ELi1EEvPfS0_S0_llllll_param_7,
	.param .u64 _Z26MutualIntensExtract_KernelILi1ELb0ELb0ELb0ELi1EEvPfS0_S0_llllll_param_8
)
{
	.reg .pred 	%p<11>;
	.reg .b32 	%r<22>;
	.reg .b32 	%f<13>;
	.reg .b64 	%rd<43>;
	.reg .b64 	%fd<3>;

	ld.param.u64 	%rd14, [_Z26MutualIntensExtract_KernelILi1ELb0ELb0ELb0ELi1EEvPfS0_S0_llllll_param_2];
	ld.param.u64 	%rd10, [_Z26MutualIntensExtract_KernelILi1ELb0ELb0ELb0ELi1EEvPfS0_S0_llllll_param_3];
	ld.param.u64 	%rd11, [_Z26MutualIntensExtract_KernelILi1ELb0ELb0ELb0ELi1EEvPfS0_S0_llllll_param_4];
	ld.param.u64 	%rd12, [_Z26MutualIntensExtract_KernelILi1ELb0ELb0ELb0ELi1EEvPfS0_S0_llllll_param_5];
	ld.param.u64 	%rd13, [_Z26MutualIntensExtract_KernelILi1ELb0ELb0ELb0ELi1EEvPfS0_S0_llllll_param_7];
	cvta.to.global.u64 	%rd1, %rd14;
	mov.u32 	%r9, %ctaid.x;
	mov.u32 	%r10, %ntid.x;
	mov.u32 	%r11, %tid.x;
	mad.lo.s32 	%r19, %r9, %r10, %r11;
	mov.u32 	%r12, %ctaid.y;
	mov.u32 	%r13, %ntid.y;
	mov.u32 	%r14, %tid.y;
	mad.lo.s32 	%r2, %r12, %r13, %r14;
	cvt.s64.s32 	%rd15, %r19;
	setp.lt.s64 	%p1, %rd10, %rd15;
	@%p1 bra 	$L__BB52_16;
	cvt.u64.u32 	%rd40, %r2;
	shr.u64 	%rd16, %rd10, 63;
	add.s64 	%rd17, %rd10, %rd16;
	shr.s64 	%rd18, %rd17, 1;
	setp.lt.s64 	%p2, %rd18, %rd40;
	@%p2 bra 	$L__BB52_16;
	shl.b64 	%rd3, %rd10, 1;
	setp.ne.s64 	%p3, %rd13, 0;
	@%p3 bra 	$L__BB52_7;
	setp.ge.s32 	%p9, %r2, %r19;
	@%p9 bra 	$L__BB52_5;
	not.b32 	%r17, %r2;
	cvt.s64.s32 	%rd33, %r17;
	add.s64 	%rd40, %rd10, %rd33;
	add.s32 	%r19, %r19, %r17;
$L__BB52_5:
	setp.ge.s64 	%p10, %rd40, %rd12;
	@%p10 bra 	$L__BB52_16;
	sub.s64 	%rd34, %rd40, %rd11;
	mul.lo.s64 	%rd35, %rd3, %rd34;
	shl.b64 	%rd36, %rd35, 2;
	add.s64 	%rd37, %rd1, %rd36;
	mul.wide.s32 	%rd38, %r19, 8;
	add.s64 	%rd39, %rd37, %rd38;
	mov.b32 	%r18, 0;
	st.global.u32 	[%rd39], %r18;
	st.global.u32 	[%rd39+4], %r18;
	bra.uni 	$L__BB52_16;
$L__BB52_7:
	setp.lt.s64 	%p4, %rd13, 1;
	@%p4 bra 	$L__BB52_12;
	setp.ge.s32 	%p7, %r2, %r19;
	@%p7 bra 	$L__BB52_10;
	not.b32 	%r16, %r2;
	cvt.s64.s32 	%rd26, %r16;
	add.s64 	%rd40, %rd10, %rd26;
	add.s32 	%r19, %r19, %r16;
$L__BB52_10:
	setp.ge.s64 	%p8, %rd40, %rd12;
	@%p8 bra 	$L__BB52_16;
	cvt.rn.f32.u64 	%f5, %rd13;
	cvt.rn.f64.u64 	%fd1, %rd13;
	add.f64 	%fd2, %fd1, 0d3FF0000000000000;
	cvt.rn.f32.f64 	%f6, %fd2;
	sub.s64 	%rd27, %rd40, %rd11;
	mul.lo.s64 	%rd28, %rd3, %rd27;
	shl.b64 	%rd29, %rd28, 2;
	add.s64 	%rd30, %rd1, %rd29;
	mul.wide.s32 	%rd31, %r19, 8;
	add.s64 	%rd32, %rd30, %rd31;
	ld.global.f32 	%f7, [%rd32];
	fma.rn.f32 	%f8, %f7, %f5, 0f00000000;
	div.rn.f32 	%f9, %f8, %f6;
	st.global.f32 	[%rd32], %f9;
	ld.global.f32 	%f10, [%rd32+4];
	fma.rn.f32 	%f11, %f10, %f5, 0f00000000;
	div.rn.f32 	%f12, %f11, %f6;
	st.global.f32 	[%rd32+4], %f12;
	bra.uni 	$L__BB52_16;
$L__BB52_12:
	setp.ge.s32 	%p5, %r2, %r19;
	@%p5 bra 	$L__BB52_14;
	not.b32 	%r15, %r2;
	cvt.s64.s32 	%rd19, %r15;
	add.s64 	%rd40, %rd10, %rd19;
	add.s32 	%r19, %r19, %r15;
$L__BB52_14:
	setp.ge.s64 	%p6, %rd40, %rd12;
	@%p6 bra 	$L__BB52_16;
	sub.s64 	%rd20, %rd40, %rd11;
	mul.lo.s64 	%rd21, %rd3, %rd20;
	shl.b64 	%rd22, %rd21, 2;
	add.s64 	%rd23, %rd1, %rd22;
	mul.wide.s32 	%rd24, %r19, 8;
	add.s64 	%rd25, %rd23, %rd24;
	ld.global.f32 	%f1, [%rd25];
	add.f32 	%f2, %f1, 0f00000000;
	st.global.f32 	[%rd25], %f2;
	ld.global.f32 	%f3, [%rd25+4];
	add.f32 	%f4, %f3, 0f00000000;
	st.global.f32 	[%rd25+4], %f4;
$L__BB52_16:
	ret;

}
	// .globl	_Z26MutualIntensExtract_KernelILi2ELb1ELb1ELb0ELi1EEvPfS0_S0_llllll
.visible .entry _Z26MutualIntensExtract_KernelILi2ELb1ELb1ELb0ELi1EEvPfS0_S0_llllll(
	.param .u64 .ptr .align 1 _Z26MutualIntensExtract_KernelILi2ELb1ELb1ELb0ELi1EEvPfS0_S0_llllll_param_0,
	.param .u64 .ptr .align 1 _Z26MutualIntensExtract_KernelILi2ELb1ELb1ELb0ELi1EEvPfS0_S0_llllll_param_1,
	.param .u64 .ptr .align 1 _Z26MutualIntensExtract_KernelILi2ELb1ELb1ELb0ELi1EEvPfS0_S0_llllll_param_2,
	.param .u64 _Z26MutualIntensExtract_KernelILi2ELb1ELb1ELb0ELi1EEvPfS0_S0_llllll_param_3,
	.param .u64 _Z26MutualIntensExtract_KernelILi2ELb1ELb1ELb0ELi1EEvPfS0_S0_llllll_param_4,
	.param .u64 _Z26MutualIntensExtract_KernelILi2ELb1ELb1ELb0ELi1EEvPfS0_S0_llllll_param_5,
	.param .u64 _Z26MutualIntensExtract_KernelILi2ELb1ELb1ELb0ELi1EEvPfS0_S0_llllll_param_6,
	.param .u64 _Z26MutualIntensExtract_KernelILi2ELb1ELb1ELb0ELi1EEvPfS0_S0_llllll_param_7,
	.param .u64 _Z26MutualIntensExtract_KernelILi2ELb1ELb1ELb0ELi1EEvPfS0_S0_llllll_param_8
)
{
	.reg .pred 	%p<11>;
	.reg .b32 	%r<21>;
	.reg .b32 	%f<68>;
	.reg .b64 	%rd<75>;
	.reg .b64 	%fd<3>;

	ld.param.u64 	%rd17, [_Z26MutualIntensExtract_KernelILi2ELb1ELb1ELb0ELi1EEvPfS0_S0_llllll_param_0];
	ld.param.u64 	%rd18, [_Z26MutualIntensExtract_KernelILi2ELb1ELb1ELb0ELi1EEvPfS0_S0_llllll_param_1];
	ld.param.u64 	%rd19, [_Z26MutualIntensExtract_KernelILi2ELb1ELb1ELb0ELi1EEvPfS0_S0_llllll_param_2];
	ld.param.u64 	%rd12, [_Z26MutualIntensExtract_KernelILi2ELb1ELb1ELb0ELi1EEvPfS0_S0_llllll_param_3];
	ld.param.u64 	%rd13, [_Z26MutualIntensExtract_KernelILi2ELb1ELb1ELb0ELi1EEvPfS0_S0_llllll_param_4];
	ld.param.u64 	%rd14, [_Z26MutualIntensExtract_KernelILi2ELb1ELb1ELb0ELi1EEvPfS0_S0_llllll_param_5];
	ld.param.u64 	%rd15, [_Z26MutualIntensExtract_KernelILi2ELb1ELb1ELb0ELi1EEvPfS0_S0_llllll_param_6];
	ld.param.u64 	%rd16, [_Z26MutualIntensExtract_KernelILi2ELb1ELb1ELb0ELi1EEvPfS0_S0_llllll_param_7];
	cvta.to.global.u64 	%rd1, %rd19;
	cvta.to.global.u64 	%rd2, %rd18;
	cvta.to.global.u64 	%rd3, %rd17;
	mov.u32 	%r9, %ctaid.x;
	mov.u32 	%r10, %ntid.x;
	mov.u32 	%r11, %tid.x;
	mad.lo.s32 	%r18, %r9, %r10, %r11;
	mov.u32 	%r12, %ctaid.y;
	mov.u32 	%r13, %ntid.y;
	mov.u32 	%r14, %tid.y;
	mad.lo.s32 	%r2, %r12, %r13, %r14;
	cvt.s64.s32 	%rd20, %r18;
	setp.lt.s64 	%p1, %rd12, %rd20;
	@%p1 bra 	$L__BB53_16;
	cvt.u64.u32 	%rd72, %r2;
	shr.u64 	%rd21, %rd12, 63;
	add.s64 	%rd22, %rd12, %rd21;
	shr.s64 	%rd23, %rd22, 1;
	setp.lt.s64 	%p2, %rd23, %rd72;
	@%p2 bra 	$L__BB53_16;
	shl.b64 	%rd5, %rd12, 1;
	setp.ne.s64 	%p3, %rd16, 0;
	@%p3 bra 	$L__BB53_7;
	setp.ge.s32 	%p9, %r2, %r18;
	@%p9 bra 	$L__BB53_5;
	not.b32 	%r17, %r2;
	cvt.s64.s32 	%rd56, %r17;
	add.s64 	%rd72, %rd12, %rd56;
	add.s32 	%r18, %r18, %r17;
$L__BB53_5:
	setp.ge.s64 	%p10, %rd72, %rd14;
	@%p10 bra 	$L__BB53_16;
	cvt.s64.s32 	%rd57, %r18;
	sub.s64 	%rd58, %rd72, %rd13;
	mul.lo.s64 	%rd59, %rd5, %rd58;
	shl.b64 	%rd60, %rd59, 2;
	add.s64 	%rd61, %rd1, %rd60;
	mul.wide.s32 	%rd62, %r18, 8;
	add.s64 	%rd63, %rd61, %rd62;
	mul.lo.s64 	%rd64, %rd15, %rd57;
	shl.b64 	%rd65, %rd64, 2;
	add.s64 	%rd66, %rd3, %rd65;
	add.s64 	%rd67, %rd2, %rd65;
	mul.lo.s64 	%rd68, %rd58, %rd15;
	shl.b64 	%rd69, %rd68, 2;
	add.s64 	%rd70, %rd3, %rd69;
	add.s64 	%rd71, %rd2, %rd69;
	ld.global.f32 	%f49, [%rd66];
	ld.global.f32 	%f50, [%rd66+4];
	ld.global.f32 	%f51, [%rd70];
	ld.global.f32 	%f52, [%rd70+4];
	ld.global.f32 	%f53, [%rd67];
	ld.global.f32 	%f54, [%rd67+4];
	ld.global.f32 	%f55, [%rd71];
	ld.global.f32 	%f56, [%rd71+4];
	add.f32 	%f57, %f49, %f53;
	add.f32 	%f58, %f50, %f54;
	add.f32 	%f59, %f51, %f55;
	add.f32 	%f60, %f52, %f56;
	mul.f32 	%f61, %f58, %f60;
	fma.rn.f32 	%f62, %f57, %f59, %f61;
	mul.f32 	%f63, %f58, %f59;
	mul.f32 	%f64, %f57, %f60;
	sub.f32 	%f65, %f63, %f64;
	mul.f32 	%f66, %f65, 0f3F000000;
	mul.f32 	%f67, %f62, 0f3F000000;
	st.global.f32 	[%rd63], %f67;
	st.global.f32 	[%rd63+4], %f66;
	bra.uni 	$L__BB53_16;
$L__BB53_7:
	setp.lt.s64 	%p4, %rd16, 1;
	@%p4 bra 	$L__BB53_12;
	setp.ge.s32 	%p7, %r2, %r18;
	@%p7 bra 	$L__BB53_10;
	not.b32 	%r16, %r2;
	cvt.s64.s32 	%rd40, %r16;
	add.s64 	%rd72, %rd12, %rd40;
	add.s32 	%r18, %r18, %r16;
$L__BB53_10:
	setp.ge.s64 	%p8, %rd72, %rd14;
	@%p8 bra 	$L__BB53_16;
	cvt.rn.f32.u64 	%f22, %rd16;
	cvt.rn.f64.u64 	%fd1, %rd16;
	add.f64 	%fd2, %fd1, 0d3FF0000000000000;
	cvt.rn.f32.f64 	%f23, %fd2;
	cvt.s64.s32 	%rd41, %r18;
	sub.s64 	%rd42, %rd72, %rd13;
	mul.lo.s64 	%rd43, %rd5, %rd42;
	shl.b64 	%rd44, %rd43, 2;
	add.s64 	%rd45, %rd1, %rd44;
	mul.wide.s32 	%rd46, %r18, 8;
	add.s64 	%rd47, %rd45, %rd46;
	mul.lo.s64 	%rd48, %rd15, %rd41;
	shl.b64 	%rd49, %rd48, 2;
	add.s64 	%rd50, %rd3, %rd49;
	add.s64 	%rd51, %rd2, %rd49;
	mul.lo.s64 	%rd52, %rd42, %rd15;
	shl.b64 	%rd53, %rd52, 2;
	add.s64 	%rd54, %rd3, %rd53;
	add.s64 	%rd55, %rd2, %rd53;
	ld.global.f32 	%f24, [%rd50];
	ld.global.f32 	%f25, [%rd50+4];
	ld.global.f32 	%f26, [%rd54];
	ld.global.f32 	%f27, [%rd54+4];
	ld.global.f32 	%f28, [%rd51];
	ld.global.f32 	%f29, [%rd51+4];
	ld.global.f32 	%f30, [%rd55];
	ld.global.f32 	%f31, [%rd55+4];
	add.f32 	%f32, %f24, %f28;
	add.f32 	%f33, %f25, %f29;
	add.f32 	%f34, %f26, %f30;
	add.f32 	%f35, %f27, %f31;
	mul.f32 	%f36, %f33, %f35;
	fma.rn.f32 	%f37, %f32, %f34, %f36;
	mul.f32 	%f38, %f33, %f34;
	mul.f32 	%f39, %f32, %f35;
	sub.f32 	%f40, %f38, %f39;
	ld.global.f32 	%f41, [%rd47];
	mul.f32 	%f42, %f41, %f22;
	fma.rn.f32 	%f43, %f37, 0f3F000000, %f42;
	div.rn.f32 	%f44, %f43, %f23;
	st.global.f32 	[%rd47], %f44;
	ld.global.f32 	%f45, [%rd47+4];
	mul.f32 	%f46, %f45, %f22;
	fma.rn.f32 	%f47, %f40, 0f3F000000, %f46;
	div.rn.f32 	%f48, %f47, %f23;
	st.global.f32 	[%rd47+4], %f48;
	bra.uni 	$L__BB53_16;
$L__BB53_12:
	setp.ge.s32 	%p5, %r2, %r18;
	@%p5 bra 	$L__BB53_14;
	not.b32 	%r15, %r2;
	cvt.s64.s32 	%rd24, %r15;
	add.s64 	%rd72, %rd12, %rd24;
	add.s32 	%r18, %r18, %r15;
$L__BB53_14:
	setp.ge.s64 	%p6, %rd72, %rd14;
	@%p6 bra 	$L__BB53_16;
	cvt.s64.s32 	%rd25, %r18;
	sub.s64 	%rd26, %rd72, %rd13;
	mul.lo.s64 	%rd27, %rd5, %rd26;
	shl.b64 	%rd28, %rd27, 2;
	add.s64 	%rd29, %rd1, %rd28;
	mul.wide.s32 	%rd30, %r18, 8;
	add.s64 	%rd31, %rd29, %rd30;
	mul.lo.s64 	%rd32, %rd15, %rd25;
	shl.b64 	%rd33, %rd32, 2;
	add.s64 	%rd34, %rd3, %rd33;
	add.s64 	%rd35, %rd2, %rd33;
	mul.lo.s64 	%rd36, %rd26, %rd15;
	shl.b64 	%rd37, %rd36, 2;
	add.s64 	%rd38, %rd3, %rd37;
	add.s64 	%rd39, %rd2, %rd37;
	ld.global.f32 	%f1, [%rd34];
	ld.global.f32 	%f2, [%rd34+4];
	ld.global.f32 	%f3, [%rd38];
	ld.global.f32 	%f4, [%rd38+4];
	ld.global.f32 	%f5, [%rd35];
	ld.global.f32 	%f6, [%rd35+4];
	ld.global.f32 	%f7, [%rd39];
	ld.global.f32 	%f8, [%rd39+4];
	add.f32 	%f9, %f1, %f5;
	add.f32 	%f10, %f2, %f6;
	add.f32 	%f11, %f3, %f7;
	add.f32 	%f12, %f4, %f8;
	mul.f32 	%f13, %f10, %f12;
	fma.rn.f32 	%f14, %f9, %f11, %f13;
	mul.f32 	%f15, %f10, %f11;
	mul.f32 	%f16, %f9, %f12;
	sub.f32 	%f17, %f15, %f16;
	ld.global.f32 	%f18, [%rd31];
	fma.rn.f32 	%f19, %f14, 0f3F000000, %f18;
	st.global.f32 	[%rd31], %f19;
	ld.global.f32 	%f20, [%rd31+4];
	fma.rn.f32 	%f21, %f17, 0f3F000000, %f20;
	st.global.f32 	[%rd31+4], %f21;
$L__BB53_16:
	ret;

}
	// .globl	_Z26MutualIntensExtract_KernelILi2ELb1ELb0ELb0ELi1EEvPfS0_S0_llllll
.visible .entry _Z26MutualIntensExtract_KernelILi2ELb1ELb0ELb0ELi1EEvPfS0_S0_llllll(
	.param .u64 .ptr .align 1 _Z26MutualIntensExtract_KernelILi2ELb1ELb0ELb0ELi1EEvPfS0_S0_llllll_param_0,
	.param .u64 .ptr .align 1 _Z26MutualIntensExtract_KernelILi2ELb1ELb0ELb0ELi1EEvPfS0_S0_llllll_param_1,
	.param .u64 .ptr .align 1 _Z26MutualIntensExtract_KernelILi2ELb1ELb0ELb0ELi1EEvPfS0_S0_llllll_param_2,
	.param .u64 _Z26MutualIntensExtract_KernelILi2ELb1ELb0ELb0ELi1EEvPfS0_S0_llllll_param_3,
	.param .u64 _Z26MutualIntensExtract_KernelILi2ELb1ELb0ELb0ELi1EEvPfS0_S0_llllll_param_4,
	.param .u64 _Z26MutualIntensExtract_KernelILi2ELb1ELb0ELb0ELi1EEvPfS0_S0_llllll_param_5,
	.param .u64 _Z26MutualIntensExtract_KernelILi2ELb1ELb0ELb0ELi1EEvPfS0_S0_llllll_param_6,
	.param .u64 _Z26MutualIntensExtract_KernelILi2ELb1ELb0ELb0ELi1EEvPfS0_S0_llllll_param_7,
	.param .u64 _Z26MutualIntensExtract_KernelILi2ELb1ELb0ELb0ELi1EEvPfS0_S0_llllll_param_8
)
{
	.reg .pred 	%p<11>;
	.reg .b32 	%r<21>;
	.reg .b32 	%f<56>;
	.reg .b64 	%rd<67>;
	.reg .b64 	%fd<3>;

	ld.param.u64 	%rd16, [_Z26MutualIntensExtract_KernelILi2ELb1ELb0ELb0ELi1EEvPfS0_S0_llllll_param_0];
	ld.param.u64 	%rd17, [_Z26MutualIntensExtract_KernelILi2ELb1ELb0ELb0ELi1EEvPfS0_S0_llllll_param_2];
	ld.param.u64 	%rd11, [_Z26MutualIntensExtract_KernelILi2ELb1ELb0ELb0ELi1EEvPfS0_S0_llllll_param_3];
	ld.param.u64 	%rd12, [_Z26MutualIntensExtract_KernelILi2ELb1ELb0ELb0ELi1EEvPfS0_S0_llllll_param_4];
	ld.param.u64 	%rd13, [_Z26MutualIntensExtract_KernelILi2ELb1ELb0ELb0ELi1EEvPfS0_S0_llllll_param_5];
	ld.param.u64 	%rd14, [_Z26MutualIntensExtract_KernelILi2ELb1ELb0ELb0ELi1EEvPfS0_S0_llllll_param_6];
	ld.param.u64 	%rd15, [_Z26MutualIntensExtract_KernelILi2ELb1ELb0ELb0ELi1EEvPfS0_S0_llllll_param_7];
	cvta.to.global.u64 	%rd1, %rd17;
	cvta.to.global.u64 	%rd2, %rd16;
	mov.u32 	%r9, %ctaid.x;
	mov.u32 	%r10, %ntid.x;
	mov.u32 	%r11, %tid.x;
	mad.lo.s32 	%r18, %r9, %r10, %r11;
	mov.u32 	%r12, %ctaid.y;
	mov.u32 	%r13, %ntid.y;
	mov.u32 	%r14, %tid.y;
	mad.lo.s32 	%r2, %r12, %r13, %r14;
	cvt.s64.s32 	%rd18, %r18;
	setp.lt.s64 	%p1, %rd11, %rd18;
	@%p1 bra 	$L__BB54_16;
	cvt.u64.u32 	%rd64, %r2;
	shr.u64 	%rd19, %rd11, 63;
	add.s64 	%rd20, %rd11, %rd19;
	shr.s64 	%rd21, %rd20, 1;
	setp.lt.s64 	%p2, %rd21, %rd64;
	@%p2 bra 	$L__BB54_16;
	shl.b64 	%rd4, %rd11, 1;
	setp.ne.s64 	%p3, %rd15, 0;
	@%p3 bra 	$L__BB54_7;
	setp.ge.s32 	%p9, %r2, %r18;
	@%p9 bra 	$L__BB54_5;
	not.b32 	%r17, %r2;
	cvt.s64.s32 	%rd50, %r17;
	add.s64 	%rd64, %rd11, %rd50;
	add.s32 	%r18, %r18, %r17;
$L__BB54_5:
	setp.ge.s64 	%p10, %rd64, %rd13;
	@%p10 bra 	$L__BB54_16;
	cvt.s64.s32 	%rd51, %r18;
	sub.s64 	%rd52, %rd64, %rd12;
	mul.lo.s64 	%rd53, %rd4, %rd52;
	shl.b64 	%rd54, %rd53, 2;
	add.s64 	%rd55, %rd1, %rd54;
	mul.wide.s32 	%rd56, %r18, 8;
	add.s64 	%rd57, %rd55, %rd56;
	mul.lo.s64 	%rd58, %rd14, %rd51;
	shl.b64 	%rd59, %rd58, 2;
	add.s64 	%rd60, %rd2, %rd59;
	mul.lo.s64 	%rd61, %rd52, %rd14;
	shl.b64 	%rd62, %rd61, 2;
	add.s64 	%rd63, %rd2, %rd62;
	ld.global.f32 	%f41, [%rd60];
	ld.global.f32 	%f42, [%rd60+4];
	ld.global.f32 	%f43, [%rd63];
	ld.global.f32 	%f44, [%rd63+4];
	add.f32 	%f45, %f41, 0f00000000;
	add.f32 	%f46, %f42, 0f00000000;
	add.f32 	%f47, %f43, 0f00000000;
	add.f32 	%f48, %f44, 0f00000000;
	mul.f32 	%f49, %f46, %f48;
	fma.rn.f32 	%f50, %f45, %f47, %f49;
	mul.f32 	%f51, %f46, %f47;
	mul.f32 	%f52, %f45, %f48;
	sub.f32 	%f53, %f51, %f52;
	mul.f32 	%f54, %f53, 0f3F000000;
	mul.f32 	%f55, %f50, 0f3F000000;
	st.global.f32 	[%rd57], %f55;
	st.global.f32 	[%rd57+4], %f54;
	bra.uni 	$L__BB54_16;
$L__BB54_7:
	setp.lt.s64 	%p4, %rd15, 1;
	@%p4 bra 	$L__BB54_12;
	setp.ge.s32 	%p7, %r2, %r18;
	@%p7 bra 	$L__BB54_10;
	not.b32 	%r16, %r2;
	cvt.s64.s32 	%rd36, %r16;
	add.s64 	%rd64, %rd11, %rd36;
	add.s32 	%r18, %r18, %r16;
$L__BB54_10:
	setp.ge.s64 	%p8, %rd64, %rd13;
	@%p8 bra 	$L__BB54_16;
	cvt.rn.f32.u64 	%f18, %rd15;
	cvt.rn.f64.u64 	%fd1, %rd15;
	add.f64 	%fd2, %fd1, 0d3FF0000000000000;
	cvt.rn.f32.f64 	%f19, %fd2;
	cvt.s64.s32 	%rd37, %r18;
	sub.s64 	%rd38, %rd64, %rd12;
	mul.lo.s64 	%rd39, %rd4, %rd38;
	shl.b64 	%rd40, %rd39, 2;
	add.s64 	%rd41, %rd1, %rd40;
	mul.wide.s32 	%rd42, %r18, 8;
	add.s64 	%rd43, %rd41, %rd42;
	mul.lo.s64 	%rd44, %rd14, %rd37;
	shl.b64 	%rd45, %rd44, 2;
	add.s64 	%rd46, %rd2, %rd45;
	mul.lo.s64 	%rd47, %rd38, %rd14;
	shl.b64 	%rd48, %rd47, 2;
	add.s64 	%rd49, %rd2, %rd48;
	ld.global.f32 	%f20, [%rd46];
	ld.global.f32 	%f21, [%rd46+4];
	ld.global.f32 	%f22, [%rd49];
	ld.global.f32 	%f23, [%rd49+4];
	add.f32 	%f24, %f20, 0f00000000;
	add.f32 	%f25, %f21, 0f00000000;
	add.f32 	%f26, %f22, 0f00000000;
	add.f32 	%f27, %f23, 0f00000000;
	mul.f32 	%f28, %f25, %f27;
	fma.rn.f32 	%f29, %f24, %f26, %f28;
	mul.f32 	%f30, %f25, %f26;
	mul.f32 	%f31, %f24, %f27;
	sub.f32 	%f32, %f30, %f31;
	ld.global.f32 	%f33, [%rd43];
	mul.f32 	%f34, %f33, %f18;
	fma.rn.f32 	%f35, %f29, 0f3F000000, %f34;
	div.rn.f32 	%f36, %f35, %f19;
	st.global.f32 	[%rd43], %f36;
	ld.global.f32 	%f37, [%rd43+4];
	mul.f32 	%f38, %f37, %f18;
	fma.rn.f32 	%f39, %f32, 0f3F000000, %f38;
	div.rn.f32 	%f40, %f39, %f19;
	st.global.f32 	[%rd43+4], %f40;
	bra.uni 	$L__BB54_16;
$L__BB54_12:
	setp.ge.s32 	%p5, %r2, %r18;
	@%p5 bra 	$L__BB54_14;
	not.b32 	%r15, %r2;
	cvt.s64.s32 	%rd22, %r15;
	add.s64 	%rd64, %rd11, %rd22;
	add.s32 	%r18, %r18, %r15;
$L__BB54_14:
	setp.ge.s64 	%p6, %rd64, %rd13;
	@%p6 bra 	$L__BB54_16;
	cvt.s64.s32 	%rd23, %r18;
	sub.s64 	%rd24, %rd64, %rd12;
	mul.lo.s64 	%rd25, %rd4, %rd24;
	shl.b64 	%rd26, %rd25, 2;
	add.s64 	%rd27, %rd1, %rd26;
	mul.wide.s32 	%rd28, %r18, 8;
	add.s64 	%rd29, %rd27, %rd28;
	mul.lo.s64 	%rd30, %rd14, %rd23;
	shl.b64 	%rd31, %rd30, 2;
	add.s64 	%rd32, %rd2, %rd31;
	mul.lo.s64 	%rd33, %rd24, %rd14;
	shl.b64 	%rd34, %rd33, 2;
	add.s64 	%rd35, %rd2, %rd34;
	ld.global.f32 	%f1, [%rd32];
	ld.global.f32 	%f2, [%rd32+4];
	ld.global.f32 	%f3, [%rd35];
	ld.global.f32 	%f4, [%rd35+4];
	add.f32 	%f5, %f1, 0f00000000;
	add.f32 	%f6, %f2, 0f00000000;
	add.f32 	%f7, %f3, 0f00000000;
	add.f32 	%f8, %f4, 0f00000000;
	mul.f32 	%f9, %f6, %f8;
	fma.rn.f32 	%f10, %f5, %f7, %f9;
	mul.f32 	%f11, %f6, %f7;
	mul.f32 	%f12, %f5, %f8;
	sub.f32 	%f13, %f11, %f12;
	ld.global.f32 	%f14, [%rd29];
	fma.rn.f32 	%f15, %f10, 0f3F000000, %f14;
	st.global.f32 	[%rd29], %f15;
	ld.global.f32 	%f16, [%rd29+4];
	fma.rn.f32 	%f17, %f13, 0f3F000000, %f16;
	st.global.f32 	[%rd29+4], %f17;
$L__BB54_16:
	ret;

}
	// .globl	_Z26MutualIntensExtract_KernelILi2ELb0ELb1ELb0ELi1EEvPfS0_S0_llllll
.visible .entry _Z26MutualIntensExtract_KernelILi2ELb0ELb1ELb0ELi1EEvPfS0_S0_llllll(
	.param .u64 .ptr .align 1 _Z26MutualIntensExtract_KernelILi2ELb0ELb1ELb0ELi1EEvPfS0_S0_llllll_param_0,
	.param .u64 .ptr .align 1 _Z26MutualIntensExtract_KernelILi2ELb0ELb1ELb0ELi1EEvPfS0_S0_llllll_param_1,
	.param .u64 .ptr .align 1 _Z26MutualIntensExtract_KernelILi2ELb0ELb1ELb0ELi1EEvPfS0_S0_llllll_param_2,
	.param .u64 _Z26MutualIntensExtract_KernelILi2ELb0ELb1ELb0ELi1EEvPfS0_S0_llllll_param_3,
	.param .u64 _Z26MutualIntensExtract_KernelILi2ELb0ELb1ELb0ELi1EEvPfS0_S0_llllll_param_4,
	.param .u64 _Z26MutualIntensExtract_KernelILi2ELb0ELb1ELb0ELi1EEvPfS0_S0_llllll_param_5,
	.param .u64 _Z26MutualIntensExtract_KernelILi2ELb0ELb1ELb0ELi1EEvPfS0_S0_llllll_param_6,
	.param .u64 _Z26MutualIntensExtract_KernelILi2ELb0ELb1ELb0ELi1EEvPfS0_S0_llllll_param_7,
	.param .u64 _Z26MutualIntensExtract_KernelILi2ELb0ELb1ELb0ELi1EEvPfS0_S0_llllll_param_8
)
{
	.reg .pred 	%p<11>;
	.reg .b32 	%r<21>;
	.reg .b32 	%f<56>;
	.reg .b64 	%rd<67>;
	.reg .b64 	%fd<3>;

	ld.param.u64 	%rd16, [_Z26MutualIntensExtract_KernelILi2ELb0ELb1ELb0ELi1EEvPfS0_S0_llllll_param_1];
	ld.param.u64 	%rd17, [_Z26MutualIntensExtract_KernelILi2ELb0ELb1ELb0ELi1EEvPfS0_S0_llllll_param_2];
	ld.param.u64 	%rd11, [_Z26MutualIntensExtract_KernelILi2ELb0ELb1ELb0ELi1EEvPfS0_S0_llllll_param_3];
	ld.param.u64 	%rd12, [_Z26MutualIntensExtract_KernelILi2ELb0ELb1ELb0ELi1EEvPfS0_S0_llllll_param_4];
	ld.param.u64 	%rd13, [_Z26MutualIntensExtract_KernelILi2ELb0ELb1ELb0ELi1EEvPfS0_S0_llllll_param_5];
	ld.param.u64 	%rd14, [_Z26MutualIntensExtract_KernelILi2ELb0ELb1ELb0ELi1EEvPfS0_S0_llllll_param_6];
	ld.param.u64 	%rd15, [_Z26MutualIntensExtract_KernelILi2ELb0ELb1ELb0ELi1EEvPfS0_S0_llllll_param_7];
	cvta.to.global.u64 	%rd1, %rd17;
	cvta.to.global.u64 	%rd2, %rd16;
	mov.u32 	%r9, %ctaid.x;
	mov.u32 	%r10, %ntid.x;
	mov.u32 	%r11, %tid.x;
	mad.lo.s32 	%r18, %r9, %r10, %r11;
	mov.u32 	%r12, %ctaid.y;
	mov.u32 	%r13, %ntid.y;
	mov.u32 	%r14, %tid.y;
	mad.lo.s32 	%r2, %r12, %r13, %r14;
	cvt.s64.s32 	%rd18, %r18;
	setp.lt.s64 	%p1, %rd11, %rd18;
	@%p1 bra 	$L__BB55_16;
	cvt.u64.u32 	%rd64, %r2;
	shr.u64 	%rd19, %rd11, 63;
	add.s64 	%rd20, %rd11, %rd19;
	shr.s64 	%rd21, %rd20, 1;
	setp.lt.s64 	%p2, %rd21, %rd64;
	@%p2 bra 	$L__BB55_16;
	shl.b64 	%rd4, %rd11, 1;
	setp.ne.s64 	%p3, %rd15, 0;
	@%p3 bra 	$L__BB55_7;
	setp.ge.s32 	%p9, %r2, %r18;
	@%p9 bra 	$L__BB55_5;
	not.b32 	%r17, %r2;
	cvt.s64.s32 	%rd50, %r17;
	add.s64 	%rd64, %rd11, %rd50;
	add.s32 	%r18, %r18, %r17;
$L__BB55_5:
	setp.ge.s64 	%p10, %rd64, %rd13;
	@%p10 bra 	$L__BB55_16;
	cvt.s64.s32 	%rd51, %r18;
	sub.s64 	%rd52, %rd64, %rd12;
	mul.lo.s64 	%rd53, %rd4, %rd52;
	shl.b64 	%rd54, %rd53, 2;
	add.s64 	%rd55, %rd1, %rd54;
	mul.wide.s32 	%rd56, %r18, 8;
	add.s64 	%rd57, %rd55, %rd56;
	mul.lo.s64 	%rd58, %rd14, %rd51;
	shl.b64 	%rd59, %rd58, 2;
	add.s64 	%rd60, %rd2, %rd59;
	mul.lo.s64 	%rd61, %rd52, %rd14;
	shl.b64 	%rd62, %rd61, 2;
	add.s64 	%rd63, %rd2, %rd62;
	ld.global.f32 	%f41, [%rd60];
	ld.global.f32 	%f42, [%rd60+4];
	ld.global.f32 	%f43, [%rd63];
	ld.global.f32 	%f44, [%rd63+4];
	add.f32 	%f45, %f41, 0f00000000;
	add.f32 	%f46, %f42, 0f00000000;
	add.f32 	%f47, %f43, 0f00000000;
	add.f32 	%f48, %f44, 0f00000000;
	mul.f32 	%f49, %f46, %f48;
	fma.rn.f32 	%f50, %f45, %f47, %f49;
	mul.f32 	%f51, %f46, %f47;
	mul.f32 	%f52, %f45, %f48;
	sub.f32 	%f53, %f51, %f52;
	mul.f32 	%f54, %f53, 0f3F000000;
	mul.f32 	%f55, %f50, 0f3F000000;
	st.global.f32 	[%rd57], %f55;
	st.global.f32 	[%rd57+4], %f54;
	bra.uni 	$L__BB55_16;
$L__BB55_7:
	setp.lt.s64 	%p4, %rd15, 1;
	@%p4 bra 	$L__BB55_12;
	setp.ge.s32 	%p7, %r2, %r18;
	@%p7 bra 	$L__BB55_10;
	not.b32 	%r16, %r2;
	cvt.s64.s32 	%rd36, %r16;
	add.s64 	%rd64, %rd11, %rd36;
	add.s32 	%r18, %r18, %r16;
$L__BB55_10:
	setp.ge.s64 	%p8, %rd64, %rd13;
	@%p8 bra 	$L__BB55_16;
	cvt.rn.f32.u64 	%f18, %rd15;
	cvt.rn.f64.u64 	%fd1, %rd15;
	add.f64 	%fd2, %fd1, 0d3FF0000000000000;
	cvt.rn.f32.f64 	%f19, %fd2;
	cvt.s64.s32 	%rd37, %r18;
	sub.s64 	%rd38, %rd64, %rd12;
	mul.lo.s64 	%rd39, %rd4, %rd38;
	shl.b64 	%rd40, %rd39, 2;
	add.s64 	%rd41, %rd1, %rd40;
	mul.wide.s32 	%rd42, %r18, 8;
	add.s64 	%rd43, %rd41, %rd42;
	mul.lo.s64 	%rd44, %rd14, %rd37;
	shl.b64 	%rd45, %rd44, 2;
	add.s64 	%rd46, %rd2, %rd45;
	mul.lo.s64 	%rd47, %rd38, %rd14;
	shl.b64 	%rd48, %rd47, 2;
	add.s64 	%rd49, %rd2, %rd48;
	ld.global.f32 	%f20, [%rd46];
	ld.global.f32 	%f21, [%rd46+4];
	ld.global.f32 	%f22, [%rd49];
	ld.global.f32 	%f23, [%rd49+4];
	add.f32 	%f24, %f20, 0f00000000;
	add.f32 	%f25, %f21, 0f00000000;
	add.f32 	%f26, %f22, 0f00000000;
	add.f32 	%f27, %f23, 0f00000000;
	mul.f32 	%f28, %f25, %f27;
	fma.rn.f32 	%f29, %f24, %f26, %f28;
	mul.f32 	%f30, %f25, %f26;
	mul.f32 	%f31, %f24, %f27;
	sub.f32 	%f32, %f30, %f31;
	ld.global.f32 	%f33, [%rd43];
	mul.f32 	%f34, %f33, %f18;
	fma.rn.f32 	%f35, %f29, 0f3F000000, %f34;
	div.rn.f32 	%f36, %f35, %f19;
	st.global.f32 	[%rd43], %f36;
	ld.global.f32 	%f37, [%rd43+4];
	mul.f32 	%f38, %f37, %f18;
	fma.rn.f32 	%f39, %f32, 0f3F000000, %f38;
	div.rn.f32 	%f40, %f39, %f19;
	st.global.f32 	[%rd43+4], %f40;
	bra.uni 	$L__BB55_16;
$L__BB55_12:
	setp.ge.s32 	%p5, %r2, %r18;
	@%p5 bra 	$L__BB55_14;
	not.b32 	%r15, %r2;
	cvt.s64.s32 	%rd22, %r15;
	add.s64 	%rd64, %rd11, %rd22;
	add.s32 	%r18, %r18, %r15;
$L__BB55_14:
	setp.ge.s64 	%p6, %rd64, %rd13;
	@%p6 bra 	$L__BB55_16;
	cvt.s64.s32 	%rd23, %r18;
	sub.s64 	%rd24, %rd64, %rd12;
	mul.lo.s64 	%rd25, %rd4, %rd24;
	shl.b64 	%rd26, %rd25, 2;
	add.s64 	%rd27, %rd1, %rd26;
	mul.wide.s32 	%rd28, %r18, 8;
	add.s64 	%rd29, %rd27, %rd28;
	mul.lo.s64 	%rd30, %rd14, %rd23;
	shl.b64 	%rd31, %rd30, 2;
	add.s64 	%rd32, %rd2, %rd31;
	mul.lo.s64 	%rd33, %rd24, %rd14;
	shl.b64 	%rd34, %rd33, 2;
	add.s64 	%rd35, %rd2, %rd34;
	ld.global.f32 	%f1, [%rd32];
	ld.global.f32 	%f2, [%rd32+4];
	ld.global.f32 	%f3, [%rd35];
	ld.global.f32 	%f4, [%rd35+4];
	add.f32 	%f5, %f1, 0f00000000;
	add.f32 	%f6, %f2, 0f00000000;
	add.f32 	%f7, %f3, 0f00000000;
	add.f32 	%f8, %f4, 0f00000000;
	mul.f32 	%f9, %f6, %f8;
	fma.rn.f32 	%f10, %f5, %f7, %f9;
	mul.f32 	%f11, %f6, %f7;
	mul.f32 	%f12, %f5, %f8;
	sub.f32 	%f13, %f11, %f12;
	ld.global.f32 	%f14, [%rd29];
	fma.rn.f32 	%f15, %f10, 0f3F000000, %f14;
	st.global.f32 	[%rd29], %f15;
	ld.global.f32 	%f16, [%rd29+4];
	fma.rn.f32 	%f17, %f13, 0f3F000000, %f16;
	st.global.f32 	[%rd29+4], %f17;
$L__BB55_16:
	ret;

}
	// .globl	_Z26MutualIntensExtract_KernelILi2ELb0ELb0ELb0ELi1EEvPfS0_S0_llllll
.visible .entry _Z26MutualIntensExtract_KernelILi2ELb0ELb0ELb0ELi1EEvPfS0_S0_llllll(
	.param .u64 .ptr .align 1 _Z26MutualIntensExtract_KernelILi2ELb0ELb0ELb0ELi1EEvPfS0_S0_llllll_param_0,
	.param .u64 .ptr .align 1 _Z26MutualIntensExtract_KernelILi2ELb0ELb0ELb0ELi1EEvPfS0_S0_llllll_param_1,
	.param .u64 .ptr .align 1 _Z26MutualIntensExtract_KernelILi2ELb0ELb0ELb0ELi1EEvPfS0_S0_llllll_param_2,
	.param .u64 _Z26MutualIntensExtract_KernelILi2ELb0ELb0ELb0ELi1EEvPfS0_S0_llllll_param_3,
	.param .u64 _Z26MutualIntensExtract_KernelILi2ELb0ELb0ELb0ELi1EEvPfS0_S0_llllll_param_4,
	.param .u64 _Z26MutualIntensExtract_KernelILi2ELb0ELb0ELb0ELi1EEvPfS0_S0_llllll_param_5,
	.param .u64 _Z26MutualIntensExtract_KernelILi2ELb0ELb0ELb0ELi1EEvPfS0_S0_llllll_param_6,
	.param .u64 _Z26MutualIntensExtract_KernelILi2ELb0ELb0ELb0ELi1EEvPfS0_S0_llllll_param_7,
	.param .u64 _Z26MutualIntensExtract_KernelILi2ELb0ELb0ELb0ELi1EEvPfS0_S0_llllll_param_8
)
{
	.reg .pred 	%p<11>;
	.reg .b32 	%r<22>;
	.reg .b32 	%f<13>;
	.reg .b64 	%rd<43>;
	.reg .b64 	%fd<3>;

	ld.param.u64 	%rd14, [_Z26MutualIntensExtract_KernelILi2ELb0ELb0ELb0ELi1EEvPfS0_S0_llllll_param_2];
	ld.param.u64 	%rd10, [_Z26MutualIntensExtract_KernelILi2ELb0ELb0ELb0ELi1EEvPfS0_S0_llllll_param_3];
	ld.param.u64 	%rd11, [_Z26MutualIntensExtract_KernelILi2ELb0ELb0ELb0ELi1EEvPfS0_S0_llllll_param_4];
	ld.param.u64 	%rd12, [_Z26MutualIntensExtract_KernelILi2ELb0ELb0ELb0ELi1EEvPfS0_S0_llllll_param_5];
	ld.param.u64 	%rd13, [_Z26MutualIntensExtract_KernelILi2ELb0ELb0ELb0ELi1EEvPfS0_S0_llllll_param_7];
	cvta.to.global.u64 	%rd1, %rd14;
	mov.u32 	%r9, %ctaid.x;
	mov.u32 	%r10, %ntid.x;
	mov.u32 	%r11, %tid.x;
	mad.lo.s32 	%r19, %r9, %r10, %r11;
	mov.u32 	%r12, %ctaid.y;
	mov.u32 	%r13, %ntid.y;
	mov.u32 	%r14, %tid.y;
	mad.lo.s32 	%r2, %r12, %r13, %r14;
	cvt.s64.s32 	%rd15, %r19;
	setp.lt.s64 	%p1, %rd10, %rd15;
	@%p1 bra 	$L__BB56_16;
	cvt.u64.u32 	%rd40, %r2;
	shr.u64 	%rd16, %rd10, 63;
	add.s64 	%rd17, %rd10, %rd16;
	shr.s64 	%rd18, %rd17, 1;
	setp.lt.s64 	%p2, %rd18, %rd40;
	@%p2 bra 	$L__BB56_16;
	shl.b64 	%rd3, %rd10, 1;
	setp.ne.s64 	%p3, %rd13, 0;
	@%p3 bra 	$L__BB56_7;
	setp.ge.s32 	%p9, %r2, %r19;
	@%p9 bra 	$L__BB56_5;
	not.b32 	%r17, %r2;
	cvt.s64.s32 	%rd33, %r17;
	add.s64 	%rd40, %rd10, %rd33;
	add.s32 	%r19, %r19, %r17;
$L__BB56_5:
	setp.ge.s64 	%p10, %rd40, %rd12;
	@%p10 bra 	$L__BB56_16;
	sub.s64 	%rd34, %rd40, %rd11;
	mul.lo.s64 	%rd35, %rd3, %rd34;
	shl.b64 	%rd36, %rd35, 2;
	add.s64 	%rd37, %rd1, %rd36;
	mul.wide.s32 	%rd38, %r19, 8;
	add.s64 	%rd39, %rd37, %rd38;
	mov.b32 	%r18, 0;
	st.global.u32 	[%rd39], %r18;
	st.global.u32 	[%rd39+4], %r18;
	bra.uni 	$L__BB56_16;
$L__BB56_7:
	setp.lt.s64 	%p4, %rd13, 1;
	@%p4 bra 	$L__BB56_12;
	setp.ge.s32 	%p7, %r2, %r19;
	@%p7 bra 	$L__BB56_10;
	not.b32 	%r16, %r2;
	cvt.s64.s32 	%rd26, %r16;
	add.s64 	%rd40, %rd10, %rd26;
	add.s32 	%r19, %r19, %r16;
$L__BB56_10:
	setp.ge.s64 	%p8, %rd40, %rd12;
	@%p8 bra 	$L__BB56_16;
	cvt.rn.f32.u64 	%f5, %rd13;
	cvt.rn.f64.u64 	%fd1, %rd13;
	add.f64 	%fd2, %fd1, 0d3FF0000000000000;
	cvt.rn.f32.f64 	%f6, %fd2;
	sub.s64 	%rd27, %rd40, %rd11;
	mul.lo.s64 	%rd28, %rd3, %rd27;
	shl.b64 	%rd29, %rd28, 2;
	add.s64 	%rd30, %rd1, %rd29;
	mul.wide.s32 	%rd31, %r19, 8;
	add.s64 	%rd32, %rd30, %rd31;
	ld.global.f32 	%f7, [%rd32];
	fma.rn.f32 	%f8, %f7, %f5, 0f00000000;
	div.rn.f32 	%f9, %f8, %f6;
	st.global.f32 	[%rd32], %f9;
	ld.global.f32 	%f10, [%rd32+4];
	fma.rn.f32 	%f11, %f10, %f5, 0f00000000;
	div.rn.f32 	%f12, %f11, %f6;
	st.global.f32 	[%rd32+4], %f12;
	bra.uni 	$L__BB56_16;
$L__BB56_12:
	setp.ge.s32 	%p5, %r2, %r19;
	@%p5 bra 	$L__BB56_14;
	not.b32 	%r15, %r2;
	cvt.s64.s32 	%rd19, %r15;
	add.s64 	%rd40, %rd10, %rd19;
	add.s32 	%r19, %r19, %r15;
$L__BB56_14:
	setp.ge.s64 	%p6, %rd40, %rd12;
	@%p6 bra 	$L__BB56_16;
	sub.s64 	%rd20, %rd40, %rd11;
	mul.lo.s64 	%rd21, %rd3, %rd20;
	shl.b64 	%rd22, %rd21, 2;
	add.s64 	%rd23, %rd1, %rd22;
	mul.wide.s32 	%rd24, %r19, 8;
	add.s64 	%rd25, %rd23, %rd24;
	ld.global.f32 	%f1, [%rd25];
	add.f32 	%f2, %f1, 0f00000000;
	st.global.f32 	[%rd25], %f2;
	ld.global.f32 	%f3, [%rd25+4];
	add.f32 	%f4, %f3, 0f00000000;
	st.global.f32 	[%rd25+4], %f4;
$L__BB56_16:
	ret;

}
	// .globl	_Z26MutualIntensExtract_KernelILi3ELb1ELb1ELb0ELi1EEvPfS0_S0_llllll
.visible .entry _Z26MutualIntensExtract_KernelILi3ELb1ELb1ELb0ELi1EEvPfS0_S0_llllll(
	.param .u64 .ptr .align 1 _Z26MutualIntensExtract_KernelILi3ELb1ELb1ELb0ELi1EEvPfS0_S0_llllll_param_0,
	.param .u64 .ptr .align 1 _Z26MutualIntensExtract_KernelILi3ELb1ELb1ELb0ELi1EEvPfS0_S0_llllll_param_1,
	.param .u64 .ptr .align 1 _Z26MutualIntensExtract_KernelILi3ELb1ELb1ELb0ELi1EEvPfS0_S0_llllll_param_2,
	.param .u64 _Z26MutualIntensExtract_KernelILi3ELb1ELb1ELb0ELi1EEvPfS0_S0_llllll_param_3,
	.param .u64 _Z26MutualIntensExtract_KernelILi3ELb1ELb1ELb0ELi1EEvPfS0_S0_llllll_param_4,
	.param .u64 _Z26MutualIntensExtract_KernelILi3ELb1ELb1ELb0ELi1EEvPfS0_S0_llllll_param_5,
	.param .u64 _Z26MutualIntensExtract_KernelILi3ELb1ELb1ELb0ELi1EEvPfS0_S0_llllll_param_6,
	.param .u64 _Z26MutualIntensExtract_KernelILi3ELb1ELb1ELb0ELi1EEvPfS0_S0_llllll_param_7,
	.param .u64 _Z26MutualIntensExtract_KernelILi3ELb1ELb1ELb0ELi1EEvPfS0_S0_llllll_param_8
)
{
	.reg .pred 	%p<11>;
	.reg .b32 	%r<21>;
	.reg .b32 	%f<68>;
	.reg .b64 	%rd<75>;
	.reg .b64 	%fd<3>;

	ld.param.u64 	%rd17, [_Z26MutualIntensExtract_KernelILi3ELb1ELb1ELb0ELi1EEvPfS0_S0_llllll_param_0];
	ld.param.u64 	%rd18, [_Z26MutualIntensExtract_KernelILi3ELb1ELb1ELb0ELi1EEvPfS0_S0_llllll_param_1];
	ld.param.u64 	%rd19, [_Z26MutualIntensExtract_KernelILi3ELb1ELb1ELb0ELi1EEvPfS0_S0_llllll_param_2];
	ld.param.u64 	%rd12, [_Z26MutualIntensExtract_KernelILi3ELb1ELb1ELb0ELi1EEvPfS0_S0_llllll_param_3];
	ld.param.u64 	%rd13, [_Z26MutualIntensExtract_KernelILi3ELb1ELb1ELb0ELi1EEvPfS0_S0_llllll_param_4];
	ld.param.u64 	%rd14, [_Z26MutualIntensExtract_KernelILi3ELb1ELb1ELb0ELi1EEvPfS0_S0_llllll_param_5];
	ld.param.u64 	%rd15, [_Z26MutualIntensExtract_KernelILi3ELb1ELb1ELb0ELi1EEvPfS0_S0_llllll_param_6];
	ld.param.u64 	%rd16, [_Z26MutualIntensExtract_KernelILi3ELb1ELb1ELb0ELi1EEvPfS0_S0_llllll_param_7];
	cvta.to.global.u64 	%rd1, %rd19;
	cvta.to.global.u64 	%rd2, %rd18;
	cvta.to.global.u64 	%rd3, %rd17;
	mov.u32 	%r9, %ctaid.x;
	mov.u32 	%r10, %ntid.x;
	mov.u32 	%r11, %tid.x;
	mad.lo.s32 	%r18, %r9, %r10, %r11;
	mov.u32 	%r12, %ctaid.y;
	mov.u32 	%r13, %ntid.y;
	mov.u32 	%r14, %tid.y;
	mad.lo.s32 	%r2, %r12, %r13, %r14;
	cvt.s64.s32 	%rd20, %r18;
	setp.lt.s64 	%p1, %rd12, %rd20;
	@%p1 bra 	$L__BB57_16;
	cvt.u64.u32 	%rd72, %r2;
	shr.u64 	%rd21, %rd12, 63;
	add.s64 	%rd22, %rd12, %rd21;
	shr.s64 	%rd23, %rd22, 1;
	setp.lt.s64 	%p2, %rd23, %rd72;
	@%p2 bra 	$L__BB57_16;
	shl.b64 	%rd5, %rd12, 1;
	setp.ne.s64 	%p3, %rd16, 0;
	@%p3 bra 	$L__BB57_7;
	setp.ge.s32 	%p9, %r2, %r18;
	@%p9 bra 	$L__BB57_5;
	not.b32 	%r17, %r2;
	cvt.s64.s32 	%rd56, %r17;
	add.s64 	%rd72, %rd12, %rd56;
	add.s32 	%r18, %r18, %r17;
$L__BB57_5:
	setp.ge.s64 	%p10, %rd72, %rd14;
	@%p10 bra 	$L__BB57_16;
	cvt.s64.s32 	%rd57, %r18;
	sub.s64 	%rd58, %rd72, %rd13;
	mul.lo.s64 	%rd59, %rd5, %rd58;
	shl.b64 	%rd60, %rd59, 2;
	add.s64 	%rd61, %rd1, %rd60;
	mul.wide.s32 	%rd62, %r18, 8;
	add.s64 	%rd63, %rd61, %rd62;
	mul.lo.s64 	%rd64, %rd15, %rd57;
	shl.b64 	%rd65, %rd64, 2;
	add.s64 	%rd66, %rd3, %rd65;
	add.s64 	%rd67, %rd2, %rd65;
	mul.lo.s64 	%rd68, %rd58, %rd15;
	shl.b64 	%rd69, %rd68, 2;
	add.s64 	%rd70, %rd3, %rd69;
	add.s64 	%rd71, %rd2, %rd69;
	ld.global.f32 	%f49, [%rd66];
	ld.global.f32 	%f50, [%rd66+4];
	ld.global.f32 	%f51, [%rd70];
	ld.global.f32 	%f52, [%rd70+4];
	ld.global.f32 	%f53, [%rd67];
	ld.global.f32 	%f54, [%rd67+4];
	ld.global.f32 	%f55, [%rd71];
	ld.global.f32 	%f56, [%rd71+4];
	sub.f32 	%f57, %f49, %f53;
	sub.f32 	%f58, %f50, %f54;
	sub.f32 	%f59, %f51, %f55;
	sub.f32 	%f60, %f52, %f56;
	mul.f32 	%f61, %f58, %f60;
	fma.rn.f32 	%f62, %f57, %f59, %f61;
	mul.f32 	%f63, %f58, %f59;
	mul.f32 	%f64, %f57, %f60;
	sub.f32 	%f65, %f63, %f64;
	mul.f32 	%f66, %f65, 0f3F000000;
	mul.f32 	%f67, %f62, 0f3F000000;
	st.global.f32 	[%rd63], %f67;
	st.global.f32 	[%rd63+4], %f66;
	bra.uni 	$L__BB57_16;
$L__BB57_7:
	setp.lt.s64 	%p4, %rd16, 1;
	@%p4 bra 	$L__BB57_12;
	setp.ge.s32 	%p7, %r2, %r18;
	@%p7 bra 	$L__BB57_10;
	not.b32 	%r16, %r2;
	cvt.s64.s32 	%rd40, %r16;
	add.s64 	%rd72, %rd12, %rd40;
	add.s32 	%r18, %r18, %r16;
$L__BB57_10:
	setp.ge.s64 	%p8, %rd72, %rd14;
	@%p8 bra 	$L__BB57_16;
	cvt.rn.f32.u64 	%f22, %rd16;
	cvt.rn.f64.u64 	%fd1, %rd16;
	add.f64 	%fd2, %fd1, 0d3FF0000000000000;
	cvt.rn.f32.f64 	%f23, %fd2;
	cvt.s64.s32 	%rd41, %r18;
	sub.s64 	%rd42, %rd72, %rd13;
	mul.lo.s64 	%rd43, %rd5, %rd42;
	shl.b64 	%rd44, %rd43, 2;
	add.s64 	%rd45, %rd1, %rd44;
	mul.wide.s32 	%rd46, %r18, 8;
	add.s64 	%rd47, %rd45, %rd46;
	mul.lo.s64 	%rd48, %rd15, %rd41;
	shl.b64 	%rd49, %rd48, 2;
	add.s64 	%rd50, %rd3, %rd49;
	add.s64 	%rd51, %rd2, %rd49;
	mul.lo.s64 	%rd52, %rd42, %rd15;
	shl.b64 	%rd53, %rd52, 2;
	add.s64 	%rd54, %rd3, %rd53;
	add.s64 	%rd55, %rd2, %rd53;
	ld.global.f32 	%f24, [%rd50];
	ld.global.f32 	%f25, [%rd50+4];
	ld.global.f32 	%f26, [%rd54];
	ld.global.f32 	%f27, [%rd54+4];
	ld.global.f32 	%f28, [%rd51];
	ld.global.f32 	%f29, [%rd51+4];
	ld.global.f32 	%f30, [%rd55];
	ld.global.f32 	%f31, [%rd55+4];
	sub.f32 	%f32, %f24, %f28;
	sub.f32 	%f33, %f25, %f29;
	sub.f32 	%f34, %f26, %f30;
	sub.f32 	%f35, %f27, %f31;
	mul.f32 	%f36, %f33, %f35;
	fma.rn.f32 	%f37, %f32, %f34, %f36;
	mul.f32 	%f38, %f33, %f34;
	mul.f32 	%f39, %f32, %f35;
	sub.f32 	%f40, %f38, %f39;
	ld.global.f32 	%f41, [%rd47];
	mul.f32 	%f42, %f41, %f22;
	fma.rn.f32 	%f43, %f37, 0f3F000000, %f42;
	div.rn.f32 	%f44, %f43, %f23;
	st.global.f32 	[%rd47], %f44;
	ld.global.f32 	%f45, [%rd47+4];
	mul.f32 	%f46, %f45, %f22;
	fma.rn.f32 	%f47, %f40, 0f3F000000, %f46;
	div.rn.f32 	%f48, %f47, %f23;
	st.global.f32 	[%rd47+4], %f48;
	bra.uni 	$L__BB57_16;
$L__BB57_12:
	setp.ge.s32 	%p5, %r2, %r18;
	@%p5 bra 	$L__BB57_14;
	not.b32 	%r15, %r2;
	cvt.s64.s32 	%rd24, %r15;
	add.s64 	%rd72, %rd12, %rd24;
	add.s32 	%r18, %r18, %r15;
$L__BB57_14:
	setp.ge.s64 	%p6, %rd72, %rd14;
	@%p6 bra 	$L__BB57_16;
	cvt.s64.s32 	%rd25, %r18;
	sub.s64 	%rd26, %rd72, %rd13;
	mul.lo.s64 	%rd27, %rd5, %rd26;
	shl.b64 	%rd28, %rd27, 2;
	add.s64 	%rd29, %rd1, %rd28;
	mul.wide.s32 	%rd30, %r18, 8;
	add.s64 	%rd31, %rd29, %rd30;
	mul.lo.s64 	%rd32, %rd15, %rd25;
	shl.b64 	%rd33, %rd32, 2;
	add.s64 	%rd34, %rd3, %rd33;
	add.s64 	%rd35, %rd2, %rd33;
	mul.lo.s64 	%rd36, %rd26, %rd15;
	shl.b64 	%rd37, %rd36, 2;
	add.s64 	%rd38, %rd3, %rd37;
	add.s64 	%rd39, %rd2, %rd37;
	ld.global.f32 	%f1, [%rd34];
	ld.global.f32 	%f2, [%rd34+4];
	ld.global.f32 	%f3, [%rd38];
	ld.global.f32 	%f4, [%rd38+4];
	ld.global.f32 	%f5, [%rd35];
	ld.global.f32 	%f6, [%rd35+4];
	ld.global.f32 	%f7, [%rd39];
	ld.global.f32 	%f8, [%rd39+4];
	sub.f32 	%f9, %f1, %f5;
	sub.f32 	%f10, %f2, %f6;
	sub.f32 	%f11, %f3, %f7;
	sub.f32 	%f12, %f4, %f8;
	mul.f32 	%f13, %f10, %f12;
	fma.rn.f32 	%f14, %f9, %f11, %f13;
	mul.f32 	%f15, %f10, %f11;
	mul.f32 	%f16, %f9, %f12;
	sub.f32 	%f17, %f15, %f16;
	ld.global.f32 	%f18, [%rd31];
	fma.rn.f32 	%f19, %f14, 0f3F000000, %f18;
	st.global.f32 	[%rd31], %f19;
	ld.global.f32 	%f20, [%rd31+4];
	fma.rn.f32 	%f21, %f17, 0f3F000000, %f20;
	st.global.f32 	[%rd31+4], %f21;
$L__BB57_16:
	ret;

}
	// .globl	_Z26MutualIntensExtract_KernelILi3ELb1ELb0ELb0ELi1EEvPfS0_S0_llllll
.visible .entry _Z26MutualIntensExtract_KernelILi3ELb1ELb0ELb0ELi1EEvPfS0_S0_llllll(
	.param .u64 .ptr .align 1 _Z26MutualIntensExtract_KernelILi3ELb1ELb0ELb0ELi1EEvPfS0_S0_llllll_param_0,
	.param .u64 .ptr .align 1 _Z26MutualIntensExtract_KernelILi3ELb1ELb0ELb0ELi1EEvPfS0_S0_llllll_param_1,
	.param .u64 .ptr .align 1 _Z26MutualIntensExtract_KernelILi3ELb1ELb0ELb0ELi1EEvPfS0_S0_llllll_param_2,
	.param .u64 _Z26MutualIntensExtract_KernelILi3ELb1ELb0ELb0ELi1EEvPfS0_S0_llllll_param_3,
	.param .u64 _Z26MutualIntensExtract_KernelILi3ELb1ELb0ELb0ELi1EEvPfS0_S0_llllll_param_4,
	.param .u64 _Z26MutualIntensExtract_KernelILi3ELb1ELb0ELb0ELi1EEvPfS0_S0_llllll_param_5,
	.param .u64 _Z26MutualIntensExtract_KernelILi3ELb1ELb0ELb0ELi1EEvPfS0_S0_llllll_param_6,
	.param .u64 _Z26MutualIntensExtract_KernelILi3ELb1ELb0ELb0ELi1EEvPfS0_S0_llllll_param_7,
	.param .u64 _Z26MutualIntensExtract_KernelILi3ELb1ELb0ELb0ELi1EEvPfS0_S0_llllll_param_8
)
{
	.reg .pred 	%p<11>;
	.reg .b32 	%r<21>;
	.reg .b32 	%f<44>;
	.reg .b64 	%rd<67>;
	.reg .b64 	%fd<3>;

	ld.param.u64 	%rd16, [_Z26MutualIntensExtract_KernelILi3ELb1ELb0ELb0ELi1EEvPfS0_S0_llllll_param_0];
	ld.param.u64 	%rd17, [_Z26MutualIntensExtract_KernelILi3ELb1ELb0ELb0ELi1EEvPfS0_S0_llllll_param_2];
	ld.param.u64 	%rd11, [_Z26MutualIntensExtract_KernelILi3ELb1ELb0ELb0ELi1EEvPfS0_S0_llllll_param_3];
	ld.param.u64 	%rd12, [_Z26MutualIntensExtract_KernelILi3ELb1ELb0ELb0ELi1EEvPfS0_S0_llllll_param_4];
	ld.param.u64 	%rd13, [_Z26MutualIntensExtract_KernelILi3ELb1ELb0ELb0ELi1EEvPfS0_S0_llllll_param_5];
	ld.param.u64 	%rd14, [_Z26MutualIntensExtract_KernelILi3ELb1ELb0ELb0ELi1EEvPfS0_S0_llllll_param_6];
	ld.param.u64 	%rd15, [_Z26MutualIntensExtract_KernelILi3ELb1ELb0ELb0ELi1EEvPfS0_S0_llllll_param_7];
	cvta.to.global.u64 	%rd1, %rd17;
	cvta.to.global.u64 	%rd2, %rd16;
	mov.u32 	%r9, %ctaid.x;
	mov.u32 	%r10, %ntid.x;
	mov.u32 	%r11, %tid.x;
	mad.lo.s32 	%r18, %r9, %r10, %r11;
	mov.u32 	%r12, %ctaid.y;
	mov.u32 	%r13, %ntid.y;
	mov.u32 	%r14, %tid.y;
	mad.lo.s32 	%r2, %r12, %r13, %r14;
	cvt.s64.s32 	%rd18, %r18;
	setp.lt.s64 	%p1, %rd11, %rd18;
	@%p1 bra 	$L__BB58_16;
	cvt.u64.u32 	%rd64, %r2;
	shr.u64 	%rd19, %rd11, 63;
	add.s64 	%rd20, %rd11, %rd19;
	shr.s64 	%rd21, %rd20, 1;
	setp.lt.s64 	%p2, %rd21, %rd64;
	@%p2 bra 	$L__BB58_16;
	shl.b64 	%rd4, %rd11, 1;
	setp.ne.s64 	%p3, %rd15, 0;
	@%p3 bra 	$L__BB58_7;
	setp.ge.s32 	%p9, %r2, %r18;
	@%p9 bra 	$L__BB58_5;
	not.b32 	%r17, %r2;
	cvt.s64.s32 	%rd50, %r17;
	add.s64 	%rd64, %rd11, %rd50;
	add.s32 	%r18, %r18, %r17;
$L__BB58_5:
	setp.ge.s64 	%p10, %rd64, %rd13;
	@%p10 bra 	$L__BB58_16;
	cvt.s64.s32 	%rd51, %r18;
	sub.s64 	%rd52, %rd64, %rd12;
	mul.lo.s64 	%rd53, %rd4, %rd52;
	shl.b64 	%rd54, %rd53, 2;
	add.s64 	%rd55, %rd1, %rd54;
	mul.wide.s32 	%rd56, %r18, 8;
	add.s64 	%rd57, %rd55, %rd56;
	mul.lo.s64 	%rd58, %rd14, %rd51;
	shl.b64 	%rd59, %rd58, 2;
	add.s64 	%rd60, %rd2, %rd59;
	mul.lo.s64 	%rd61, %rd52, %rd14;
	shl.b64 	%rd62, %rd61, 2;
	add.s64 	%rd63, %rd2, %rd62;
	ld.global.f32 	%f33, [%rd60];
	ld.global.f32 	%f34, [%rd60+4];
	ld.global.f32 	%f35, [%rd63];
	ld.global.f32 	%f36, [%rd63+4];
	mul.f32 	%f37, %f34, %f36;
	fma.rn.f32 	%f38, %f33, %f35, %f37;
	mul.f32 	%f39, %f34, %f35;
	mul.f32 	%f40, %f33, %f36;
	sub.f32 	%f41, %f39, %f40;
	mul.f32 	%f42, %f41, 0f3F000000;
	mul.f32 	%f43, %f38, 0f3F000000;
	st.global.f32 	[%rd57], %f43;
	st.global.f32 	[%rd57+4], %f42;
	bra.uni 	$L__BB58_16;
$L__BB58_7:
	setp.lt.s64 	%p4, %rd15, 1;
	@%p4 bra 	$L__BB58_12;
	setp.ge.s32 	%p7, %r2, %r18;
	@%p7 bra 	$L__BB58_10;
	not.b32 	%r16, %r2;
	cvt.s64.s32 	%rd36, %r16;
	add.s64 	%rd64, %rd11, %rd36;
	add.s32 	%r18, %r18, %r16;
$L__BB58_10:
	setp.ge.s64 	%p8, %rd64, %rd13;
	@%p8 bra 	$L__BB58_16;
	cvt.rn.f32.u64 	%f14, %rd15;
	cvt.rn.f64.u64 	%fd1, %rd15;
	add.f64 	%fd2, %fd1, 0d3FF0000000000000;
	cvt.rn.f32.f64 	%f15, %fd2;
	cvt.s64.s32 	%rd37, %r18;
	sub.s64 	%rd38, %rd64, %rd12;
	mul.lo.s64 	%rd39, %rd4, %rd38;
	shl.b64 	%rd40, %rd39, 2;
	add.s64 	%rd41, %rd1, %rd40;
	mul.wide.s32 	%rd42, %r18, 8;
	add.s64 	%rd43, %rd41, %rd42;
	mul.lo.s64 	%rd44, %rd14, %rd37;
	shl.b64 	%rd45, %rd44, 2;
	add.s64 	%rd46, %rd2, %rd45;
	mul.lo.s64 	%rd47, %rd38, %rd14;
	shl.b64 	%rd48, %rd47, 2;
	add.s64 	%rd49, %rd2, %rd48;
	ld.global.f32 	%f16, [%rd46];
	ld.global.f32 	%f17, [%rd46+4];
	ld.global.f32 	%f18, [%rd49];
	ld.global.f32 	%f19, [%rd49+4];
	mul.f32 	%f20, %f17, %f19;
	fma.rn.f32 	%f21, %f16, %f18, %f20;
	mul.f32 	%f22, %f17, %f18;
	mul.f32 	%f23, %f16, %f19;
	sub.f32 	%f24, %f22, %f23;
	ld.global.f32 	%f25, [%rd43];
	mul.f32 	%f26, %f25, %f14;
	fma.rn.f32 	%f27, %f21, 0f3F000000, %f26;
	div.rn.f32 	%f28, %f27, %f15;
	st.global.f32 	[%rd43], %f28;
	ld.global.f32 	%f29, [%rd43+4];
	mul.f32 	%f30, %f29, %f14;
	fma.rn.f32 	%f31, %f24, 0f3F000000, %f30;
	div.rn.f32 	%f32, %f31, %f15;
	st.global.f32 	[%rd43+4], %f32;
	bra.uni 	$L__BB58_16;
$L__BB58_12:
	setp.ge.s32 	%p5, %r2, %r18;
	@%p5 bra 	$L__BB58_14;
	not.b32 	%r15, %r2;
	cvt.s64.s32 	%rd22, %r15;
	add.s64 	%rd64, %rd11, %rd22;
	add.s32 	%r18, %r18, %r15;
$L__BB58_14:
	setp.ge.s64 	%p6, %rd64, %rd13;
	@%p6 bra 	$L__BB58_16;
	cvt.s64.s32 	%rd23, %r18;
	sub.s64 	%rd24, %rd64, %rd12;
	mul.lo.s64 	%rd25, %rd4, %rd24;
	shl.b64 	%rd26, %rd25, 2;
	add.s64 	%rd27, %rd1, %rd26;
	mul.wide.s32 	%rd28, %r18, 8;
	add.s64 	%rd29, %rd27, %rd28;
	mul.lo.s64 	%rd30, %rd14, %rd23;
	shl.b64 	%rd31, %rd30, 2;
	add.s64 	%rd32, %rd2, %rd31;
	mul.lo.s64 	%rd33, %rd24, %rd14;
	shl.b64 	%rd34, %rd33, 2;
	add.s64 	%rd35, %rd2, %rd34;
	ld.global.f32 	%f1, [%rd32];
	ld.global.f32 	%f2, [%rd32+4];
	ld.global.f32 	%f3, [%rd35];
	ld.global.f32 	%f4, [%rd35+4];
	mul.f32 	%f5, %f2, %f4;
	fma.rn.f32 	%f6, %f1, %f3, %f5;
	mul.f32 	%f7, %f2, %f3;
	mul.f32 	%f8, %f1, %f4;
	sub.f32 	%f9, %f7, %f8;
	ld.global.f32 	%f10, [%rd29];
	fma.rn.f32 	%f11, %f6, 0f3F000000, %f10;
	st.global.f32 	[%rd29], %f11;
	ld.global.f32 	%f12, [%rd29+4];
	fma.rn.f32 	%f13, %f9, 0f3F000000, %f12;
	st.global.f32 	[%rd29+4], %f13;
$L__BB58_16:
	ret;

}
	// .globl	_Z26MutualIntensExtract_KernelILi3ELb0ELb1ELb0ELi1EEvPfS0_S0_llllll
.visible .entry _Z26MutualIntensExtract_KernelILi3ELb0ELb1ELb0ELi1EEvPfS0_S0_llllll(
	.param .u64 .ptr .align 1 _Z26MutualIntensExtract_KernelILi3ELb0ELb1ELb0ELi1EEvPfS0_S0_llllll_param_0,
	.param .u64 .ptr .align 1 _Z26MutualIntensExtract_KernelILi3ELb0ELb1ELb0ELi1EEvPfS0_S0_llllll_param_1,
	.param .u64 .ptr .align 1 _Z26MutualIntensExtract_KernelILi3ELb0ELb1ELb0ELi1EEvPfS0_S0_llllll_param_2,
	.param .u64 _Z26MutualIntensExtract_KernelILi3ELb0ELb1ELb0ELi1EEvPfS0_S0_llllll_param_3,
	.param .u64 _Z26MutualIntensExtract_KernelILi3ELb0ELb1ELb0ELi1EEvPfS0_S0_llllll_param_4,
	.param .u64 _Z26MutualIntensExtract_KernelILi3ELb0ELb1ELb0ELi1EEvPfS0_S0_llllll_param_5,
	.param .u64 _Z26MutualIntensExtract_KernelILi3ELb0ELb1ELb0ELi1EEvPfS0_S0_llllll_param_6,
	.param .u64 _Z26MutualIntensExtract_KernelILi3ELb0ELb1ELb0ELi1EEvPfS0_S0_llllll_param_7,
	.param .u64 _Z26MutualIntensExtract_KernelILi3ELb0ELb1ELb0ELi1EEvPfS0_S0_llllll_param_8
)
{
	.reg .pred 	%p<11>;
	.reg .b32 	%r<21>;
	.reg .b32 	%f<59>;
	.reg .b64 	%rd<67>;
	.reg .b64 	%fd<3>;

	ld.param.u64 	%rd16, [_Z26MutualIntensExtract_KernelILi3ELb0ELb1ELb0ELi1EEvPfS0_S0_llllll_param_1];
	ld.param.u64 	%rd17, [_Z26MutualIntensExtract_KernelILi3ELb0ELb1ELb0ELi1EEvPfS0_S0_llllll_param_2];
	ld.param.u64 	%rd11, [_Z26MutualIntensExtract_KernelILi3ELb0ELb1ELb0ELi1EEvPfS0_S0_llllll_param_3];
	ld.param.u64 	%rd12, [_Z26MutualIntensExtract_KernelILi3ELb0ELb1ELb0ELi1EEvPfS0_S0_llllll_param_4];
	ld.param.u64 	%rd13, [_Z26MutualIntensExtract_KernelILi3ELb0ELb1ELb0ELi1EEvPfS0_S0_llllll_param_5];
	ld.param.u64 	%rd14, [_Z26MutualIntensExtract_KernelILi3ELb0ELb1ELb0ELi1EEvPfS0_S0_llllll_param_6];
	ld.param.u64 	%rd15, [_Z26MutualIntensExtract_KernelILi3ELb0ELb1ELb0ELi1EEvPfS0_S0_llllll_param_7];
	cvta.to.global.u64 	%rd1, %rd17;
	cvta.to.global.u64 	%rd2, %rd16;
	mov.u32 	%r9, %ctaid.x;
	mov.u32 	%r10, %ntid.x;
	mov.u32 	%r11, %tid.x;
	mad.lo.s32 	%r18, %r9, %r10, %r11;
	mov.u32 	%r12, %ctaid.y;
	mov.u32 	%r13, %ntid.y;
	mov.u32 	%r14, %tid.y;
	mad.lo.s32 	%r2, %r12, %r13, %r14;
	cvt.s64.s32 	%rd18, %r18;
	setp.lt.s64 	%p1, %rd11, %rd18;
	@%p1 bra 	$L__BB59_16;
	cvt.u64.u32 	%rd64, %r2;
	shr.u64 	%rd19, %rd11, 63;
	add.s64 	%rd20, %rd11, %rd19;
	shr.s64 	%rd21, %rd20, 1;
	setp.lt.s64 	%p2, %rd21, %rd64;
	@%p2 bra 	$L__BB59_16;
	shl.b64 	%rd4, %rd11, 1;
	setp.ne.s64 	%p3, %rd15, 0;
	@%p3 bra 	$L__BB59_7;
	setp.ge.s32 	%p9, %r2, %r18;
	@%p9 bra 	$L__BB59_5;
	not.b32 	%r17, %r2;
	cvt.s64.s32 	%rd50, %r17;
	add.s64 	%rd64, %rd11, %rd50;
	add.s32 	%r18, %r18, %r17;
$L__BB59_5:
	setp.ge.s64 	%p10, %rd64, %rd13;
	@%p10 bra 	$L__BB59_16;
	cvt.s64.s32 	%rd51, %r18;
	sub.s64 	%rd52, %rd64, %rd12;
	mul.lo.s64 	%rd53, %rd4, %rd52;
	shl.b64 	%rd54, %rd53, 2;
	add.s64 	%rd55, %rd1, %rd54;
	mul.wide.s32 	%rd56, %r18, 8;
	add.s64 	%rd57, %rd55, %rd56;
	mul.lo.s64 	%rd58, %rd14, %rd51;
	shl.b64 	%rd59, %rd58, 2;
	add.s64 	%rd60, %rd2, %rd59;
	mul.lo.s64 	%rd61, %rd52, %rd14;
	shl.b64 	%rd62, %rd61, 2;
	add.s64 	%rd63, %rd2, %rd62;
	ld.global.f32 	%f43, [%rd60];
	ld.global.f32 	%f44, [%rd60+4];
	ld.global.f32 	%f45, [%rd63];
	ld.global.f32 	%f46, [%rd63+4];
	mov.f32 	%f47, 0f00000000;
	sub.f32 	%f48, %f47, %f43;
	sub.f32 	%f49, %f47, %f44;
	sub.f32 	%f50, %f47, %f45;
	sub.f32 	%f51, %f47, %f46;
	mul.f32 	%f52, %f49, %f51;
	fma.rn.f32 	%f53, %f48, %f50, %f52;
	mul.f32 	%f54, %f49, %f50;
	mul.f32 	%f55, %f48, %f51;
	sub.f32 	%f56, %f54, %f55;
	mul.f32 	%f57, %f56, 0f3F000000;
	mul.f32 	%f58, %f53, 0f3F000000;
	st.global.f32 	[%rd57], %f58;
	st.global.f32 	[%rd57+4], %f57;
	bra.uni 	$L__BB59_16;
$L__BB59_7:
	setp.lt.s64 	%p4, %rd15, 1;
	@%p4 bra 	$L__BB59_12;
	setp.ge.s32 	%p7, %r2, %r18;
	@%p7 bra 	$L__BB59_10;
	not.b32 	%r16, %r2;
	cvt.s64.s32 	%rd36, %r16;
	add.s64 	%rd64, %rd11, %rd36;
	add.s32 	%r18, %r18, %r16;
$L__BB59_10:
	setp.ge.s64 	%p8, %rd64, %rd13;
	@%p8 bra 	$L__BB59_16;
	cvt.rn.f32.u64 	%f19, %rd15;
	cvt.rn.f64.u64 	%fd1, %rd15;
	add.f64 	%fd2, %fd1, 0d3FF0000000000000;
	cvt.rn.f32.f64 	%f20, %fd2;
	cvt.s64.s32 	%rd37, %r18;
	sub.s64 	%rd38, %rd64, %rd12;
	mul.lo.s64 	%rd39, %rd4, %rd38;
	shl.b64 	%rd40, %rd39, 2;
	add.s64 	%rd41, %rd1, %rd40;
	mul.wide.s32 	%rd42, %r18, 8;
	add.s64 	%rd43, %rd41, %rd42;
	mul.lo.s64 	%rd44, %rd14, %rd37;
	shl.b64 	%rd45, %rd44, 2;
	add.s64 	%rd46, %rd2, %rd45;
	mul.lo.s64 	%rd47, %rd38, %rd14;
	shl.b64 	%rd48, %rd47, 2;
	add.s64 	%rd49, %rd2, %rd48;
	ld.global.f32 	%f21, [%rd46];
	ld.global.f32 	%f22, [%rd46+4];
	ld.global.f32 	%f23, [%rd49];
	ld.global.f32 	%f24, [%rd49+4];
	mov.f32 	%f25, 0f00000000;
	sub.f32 	%f26, %f25, %f21;
	sub.f32 	%f27, %f25, %f22;
	sub.f32 	%f28, %f25, %f23;
	sub.f32 	%f29, %f25, %f24;
	mul.f32 	%f30, %f27, %f29;
	fma.rn.f32 	%f31, %f26, %f28, %f30;
	mul.f32 	%f32, %f27, %f28;
	mul.f32 	%f33, %f26, %f29;
	sub.f32 	%f34, %f32, %f33;
	ld.global.f32 	%f35, [%rd43];
	mul.f32 	%f36, %f35, %f19;
	fma.rn.f32 	%f37, %f31, 0f3F000000, %f36;
	div.rn.f32 	%f38, %f37, %f20;
	st.global.f32 	[%rd43], %f38;
	ld.global.f32 	%f39, [%rd43+4];
	mul.f32 	%f40, %f39, %f19;
	fma.rn.f32 	%f41, %f34, 0f3F000000, %f40;
	div.rn.f32 	%f42, %f41, %f20;
	st.global.f32 	[%rd43+4], %f42;
	bra.uni 	$L__BB59_16;
$L__BB59_12:
	setp.ge.s32 	%p5, %r2, %r18;
	@%p5 bra 	$L__BB59_14;
	not.b32 	%r15, %r2;
	cvt.s64.s32 	%rd22, %r15;
	add.s64 	%rd64, %rd11, %rd22;
	add.s32 	%r18, %r18, %r15;
$L__BB59_14:
	setp.ge.s64 	%p6, %rd64, %rd13;
	@%p6 bra 	$L__BB59_16;
	cvt.s64.s32 	%rd23, %r18;
	sub.s64 	%rd24, %rd64, %rd12;
	mul.lo.s64 	%rd25, %rd4, %rd24;
	shl.b64 	%rd26, %rd25, 2;
	add.s64 	%rd27, %rd1, %rd26;
	mul.wide.s32 	%rd28, %r18, 8;
	add.s64 	%rd29, %rd27, %rd28;
	mul.lo.s64 	%rd30, %rd14, %rd23;
	shl.b64 	%rd31, %rd30, 2;
	add.s64 	%rd32, %rd2, %rd31;
	mul.lo.s64 	%rd33, %rd24, %rd14;
	shl.b64 	%rd34, %rd33, 2;
	add.s64 	%rd35, %rd2, %rd34;
	ld.global.f32 	%f1, [%rd32];
	ld.global.f32 	%f2, [%rd32+4];
	ld.global.f32 	%f3, [%rd35];
	ld.global.f32 	%f4, [%rd35+4];
	mov.f32 	%f5, 0f00000000;
	sub.f32 	%f6, %f5, %f1;
	sub.f32 	%f7, %f5, %f2;
	sub.f32 	%f8, %f5, %f3;
	sub.f32 	%f9, %f5, %f4;
	mul.f32 	%f10, %f7, %f9;
	fma.rn.f32 	%f11, %f6, %f8, %f10;
	mul.f32 	%f12, %f7, %f8;
	mul.f32 	%f13, %f6, %f9;
	sub.f32 	%f14, %f12, %f13;
	ld.global.f32 	%f15, [%rd29];
	fma.rn.f32 	%f16, %f11, 0f3F000000, %f15;
	st.global.f32 	[%rd29], %f16;
	ld.global.f32 	%f17, [%rd29+4];
	fma.rn.f32 	%f18, %f14, 0f3F000000, %f17;
	st.global.f32 	[%rd29+4], %f18;
$L__BB59_16:
	ret;

}
	// .globl	_Z26MutualIntensExtract_KernelILi3ELb0ELb0ELb0ELi1EEvPfS0_S0_llllll
.visible .entry _Z26MutualIntensExtract_KernelILi3ELb0ELb0ELb0ELi1EEvPfS0_S0_llllll(
	.param .u64 .ptr .align 1 _Z26MutualIntensExtract_KernelILi3ELb0ELb0ELb0ELi1EEvPfS0_S0_llllll_param_0,
	.param .u64 .ptr .align 1 _Z26MutualIntensExtract_KernelILi3ELb0ELb0ELb0ELi1EEvPfS0_S0_llllll_param_1,
	.param .u64 .ptr .align 1 _Z26MutualIntensExtract_KernelILi3ELb0ELb0ELb0ELi1EEvPfS0_S0_llllll_param_2,
	.param .u64 _Z26MutualIntensExtract_KernelILi3ELb0ELb0ELb0ELi1EEvPfS0_S0_llllll_param_3,
	.param .u64 _Z26MutualIntensExtract_KernelILi3ELb0ELb0ELb0ELi1EEvPfS0_S0_llllll_param_4,
	.param .u64 _Z26MutualIntensExtract_KernelILi3ELb0ELb0ELb0ELi1EEvPfS0_S0_llllll_param_5,
	.param .u64 _Z26MutualIntensExtract_KernelILi3ELb0ELb0ELb0ELi1EEvPfS0_S0_llllll_param_6,
	.param .u64 _Z26MutualIntensExtract_KernelILi3ELb0ELb0ELb0ELi1EEvPfS0_S0_llllll_param_7,
	.param .u64 _Z26MutualIntensExtract_KernelILi3ELb0ELb0ELb0ELi1EEvPfS0_S0_llllll_param_8
)
{
	.reg .pred 	%p<11>;
	.reg .b32 	%r<22>;
	.reg .b32 	%f<13>;
	.reg .b64 	%rd<43>;
	.reg .b64 	%fd<3>;

	ld.param.u64 	%rd14, [_Z26MutualIntensExtract_KernelILi3ELb0ELb0ELb0ELi1EEvPfS0_S0_llllll_param_2];
	ld.param.u64 	%rd10, [_Z26MutualIntensExtract_KernelILi3ELb0ELb0ELb0ELi1EEvPfS0_S0_llllll_param_3];
	ld.param.u64 	%rd11, [_Z26MutualIntensExtract_KernelILi3ELb0ELb0ELb0ELi1EEvPfS0_S0_llllll_param_4];
	ld.param.u64 	%rd12, [_Z26MutualIntensExtract_KernelILi3ELb0ELb0ELb0ELi1EEvPfS0_S0_llllll_param_5];
	ld.param.u64 	%rd13, [_Z26MutualIntensExtract_KernelILi3ELb0ELb0ELb0ELi1EEvPfS0_S0_llllll_param_7];
	cvta.to.global.u64 	%rd1, %rd14;
	mov.u32 	%r9, %ctaid.x;
	mov.u32 	%r10, %ntid.x;
	mov.u32 	%r11, %tid.x;
	mad.lo.s32 	%r19, %r9, %r10, %r11;
	mov.u32 	%r12, %ctaid.y;
	mov.u32 	%r13, %ntid.y;
	mov.u32 	%r14, %tid.y;
	mad.lo.s32 	%r2, %r12, %r13, %r14;
	cvt.s64.s32 	%rd15, %r19;
	setp.lt.s64 	%p1, %rd10, %rd15;
	@%p1 bra 	$L__BB60_16;
	cvt.u64.u32 	%rd40, %r2;
	shr.u64 	%rd16, %rd10, 63;
	add.s64 	%rd17, %rd10, %rd16;
	shr.s64 	%rd18, %rd17, 1;
	setp.lt.s64 	%p2, %rd18, %rd40;
	@%p2 bra 	$L__BB60_16;
	shl.b64 	%rd3, %rd10, 1;
	setp.ne.s64 	%p3, %rd13, 0;
	@%p3 bra 	$L__BB60_7;
	setp.ge.s32 	%p9, %r2, %r19;
	@%p9 bra 	$L__BB60_5;
	not.b32 	%r17, %r2;
	cvt.s64.s32 	%rd33, %r17;
	add.s64 	%rd40, %rd10, %rd33;
	add.s32 	%r19, %r19, %r17;
$L__BB60_5:
	setp.ge.s64 	%p10, %rd40, %rd12;
	@%p10 bra 	$L__BB60_16;
	sub.s64 	%rd34, %rd40, %rd11;
	mul.lo.s64 	%rd35, %rd3, %rd34;
	shl.b64 	%rd36, %rd35, 2;
	add.s64 	%rd37, %rd1, %rd36;
	mul.wide.s32 	%rd38, %r19, 8;
	add.s64 	%rd39, %rd37, %rd38;
	mov.b32 	%r18, 0;
	st.global.u32 	[%rd39], %r18;
	st.global.u32 	[%rd39+4], %r18;
	bra.uni 	$L__BB60_16;
$L__BB60_7:
	setp.lt.s64 	%p4, %rd13, 1;
	@%p4 bra 	$L__BB60_12;
	setp.ge.s32 	%p7, %r2, %r19;
	@%p7 bra 	$L__BB60_10;
	not.b32 	%r16, %r2;
	cvt.s64.s32 	%rd26, %r16;
	add.s64 	%rd40, %rd10, %rd26;
	add.s32 	%r19, %r19, %r16;
$L__BB60_10:
	setp.ge.s64 	%p8, %rd40, %rd12;
	@%p8 bra 	$L__BB60_16;
	cvt.rn.f32.u64 	%f5, %rd13;
	cvt.rn.f64.u64 	%fd1, %rd13;
	add.f64 	%fd2, %fd1, 0d3FF0000000000000;
	cvt.rn.f32.f64 	%f6, %fd2;
	sub.s64 	%rd27, %rd40, %rd11;
	mul.lo.s64 	%rd28, %rd3, %rd27;
	shl.b64 	%rd29, %rd28, 2;
	add.s64 	%rd30, %rd1, %rd29;
	mul.wide.s32 	%rd31, %r19, 8;
	add.s64 	%rd32, %rd30, %rd31;
	ld.global.f32 	%f7, [%rd32];
	fma.rn.f32 	%f8, %f7, %f5, 0f00000000;
	div.rn.f32 	%f9, %f8, %f6;
	st.global.f32 	[%rd32], %f9;
	ld.global.f32 	%f10, [%rd32+4];
	fma.rn.f32 	%f11, %f10, %f5, 0f00000000;
	div.rn.f32 	%f12, %f11, %f6;
	st.global.f32 	[%rd32+4], %f12;
	bra.uni 	$L__BB60_16;
$L__BB60_12:
	setp.ge.s32 	%p5, %r2, %r19;
	@%p5 bra 	$L__BB60_14;
	not.b32 	%r15, %r2;
	cvt.s64.s32 	%rd19, %r15;
	add.s64 	%rd40, %rd10, %rd19;
	add.s32 	%r19, %r19, %r15;
$L__BB60_14:
	setp.ge.s64 	%p6, %rd40, %rd12;
	@%p6 bra 	$L__BB60_16;
	sub.s64 	%rd20, %rd40, %rd11;
	mul.lo.s64 	%rd21, %rd3, %rd20;
	shl.b64 	%rd22, %rd21, 2;
	add.s64 	%rd23, %rd1, %rd22;
	mul.wide.s32 	%rd24, %r19, 8;
	add.s64 	%rd25, %rd23, %rd24;
	ld.global.f32 	%f1, [%rd25];
	add.f32 	%f2, %f1, 0f00000000;
	st.global.f32 	[%rd25], %f2;
	ld.global.f32 	%f3, [%rd25+4];
	add.f32 	%f4, %f3, 0f00000000;
	st.global.f32 	[%rd25+4], %f4;
$L__BB60_16:
	ret;

}
	// .globl	_Z26MutualIntensExtract_KernelILi4ELb1ELb1ELb0ELi1EEvPfS0_S0_llllll
.visible .entry _Z26MutualIntensExtract_KernelILi4ELb1ELb1ELb0ELi1EEvPfS0_S0_llllll(
	.param .u64 .ptr .align 1 _Z26MutualIntensExtract_KernelILi4ELb1ELb1ELb0ELi1EEvPfS0_S0_llllll_param_0,
	.param .u64 .ptr .align 1 _Z26MutualIntensExtract_KernelILi4ELb1ELb1ELb0ELi1EEvPfS0_S0_llllll_param_1,
	.param .u64 .ptr .align 1 _Z26MutualIntensExtract_KernelILi4ELb1ELb1ELb0ELi1EEvPfS0_S0_llllll_param_2,
	.param .u64 _Z26MutualIntensExtract_KernelILi4ELb1ELb1ELb0ELi1EEvPfS0_S0_llllll_param_3,
	.param .u64 _Z26MutualIntensExtract_KernelILi4ELb1ELb1ELb0ELi1EEvPfS0_S0_llllll_param_4,
	.param .u64 _Z26MutualIntensExtract_KernelILi4ELb1ELb1ELb0ELi1EEvPfS0_S0_llllll_param_5,
	.param .u64 _Z26MutualIntensExtract_KernelILi4ELb1ELb1ELb0ELi1EEvPfS0_S0_llllll_param_6,
	.param .u64 _Z26MutualIntensExtract_KernelILi4ELb1ELb1ELb0ELi1EEvPfS0_S0_llllll_param_7,
	.param .u64 _Z26MutualIntensExtract_KernelILi4ELb1ELb1ELb0ELi1EEvPfS0_S0_llllll_param_8
)
{
	.reg .pred 	%p<11>;
	.reg .b32 	%r<21>;
	.reg .b32 	%f<68>;
	.reg .b64 	%rd<75>;
	.reg .b64 	%fd<3>;

	ld.param.u64 	%rd17, [_Z26MutualIntensExtract_KernelILi4ELb1ELb1ELb0ELi1EEvPfS0_S0_llllll_param_0];
	ld.param.u64 	%rd18, [_Z26MutualIntensExtract_KernelILi4ELb1ELb1ELb0ELi1EEvPfS0_S0_llllll_param_1];
	ld.param.u64 	%rd19, [_Z26MutualIntensExtract_KernelILi4ELb1ELb1ELb0ELi1EEvPfS0_S0_llllll_param_2];
	ld.param.u64 	%rd12, [_Z26MutualIntensExtract_KernelILi4ELb1ELb1ELb0ELi1EEvPfS0_S0_llllll_param_3];
	ld.param.u64 	%rd13, [_Z26MutualIntensExtract_KernelILi4ELb1ELb1ELb0ELi1EEvPfS0_S0_llllll_param_4];
	ld.param.u64 	%rd14, [_Z26MutualIntensExtract_KernelILi4ELb1ELb1ELb0ELi1EEvPfS0_S0_llllll_param_5];
	ld.param.u64 	%rd15, [_Z26MutualIntensExtract_KernelILi4ELb1ELb1ELb0ELi1EEvPfS0_S0_llllll_param_6];
	ld.param.u64 	%rd16, [_Z26MutualIntensExtract_KernelILi4ELb1ELb1ELb0ELi1EEvPfS0_S0_llllll_param_7];
	cvta.to.global.u64 	%rd1, %rd19;
	cvta.to.global.u64 	%rd2, %rd18;
	cvta.to.global.u64 	%rd3, %rd17;
	mov.u32 	%r9, %ctaid.x;
	mov.u32 	%r10, %ntid.x;
	mov.u32 	%r11, %tid.x;
	mad.lo.s32 	%r18, %r9, %r10, %r11;
	mov.u32 	%r12, %ctaid.y;
	mov.u32 	%r13, %ntid.y;
	mov.u32 	%r14, %tid.y;
	mad.lo.s32 	%r2, %r12, %r13, %r14;
	cvt.s64.s32 	%rd20, %r18;
	setp.lt.s64 	%p1, %rd12, %rd20;
	@%p1 bra 	$L__BB61_16;
	cvt.u64.u32 	%rd72, %r2;
	shr.u64 	%rd21, %rd12, 63;
	add.s64 	%rd22, %rd12, %rd21;
	shr.s64 	%rd23, %rd22, 1;
	setp.lt.s64 	%p2, %rd23, %rd72;
	@%p2 bra 	$L__BB61_16;
	shl.b64 	%rd5, %rd12, 1;
	setp.ne.s64 	%p3, %rd16, 0;
	@%p3 bra 	$L__BB61_7;
	setp.ge.s32 	%p9, %r2, %r18;
	@%p9 bra 	$L__BB61_5;
	not.b32 	%r17, %r2;
	cvt.s64.s32 	%rd56, %r17;
	add.s64 	%rd72, %rd12, %rd56;
	add.s32 	%r18, %r18, %r17;
$L__BB61_5:
	setp.ge.s64 	%p10, %rd72, %rd14;
	@%p10 bra 	$L__BB61_16;
	cvt.s64.s32 	%rd57, %r18;
	sub.s64 	%rd58, %rd72, %rd13;
	mul.lo.s64 	%rd59, %rd5, %rd58;
	shl.b64 	%rd60, %rd59, 2;
	add.s64 	%rd61, %rd1, %rd60;
	mul.wide.s32 	%rd62, %r18, 8;
	add.s64 	%rd63, %rd61, %rd62;
	mul.lo.s64 	%rd64, %rd15, %rd57;
	shl.b64 	%rd65, %rd64, 2;
	add.s64 	%rd66, %rd3, %rd65;
	add.s64 	%rd67, %rd2, %rd65;
	mul.lo.s64 	%rd68, %rd58, %rd15;
	shl.b64 	%rd69, %rd68, 2;
	add.s64 	%rd70, %rd3, %rd69;
	add.s64 	%rd71, %rd2, %rd69;
	ld.global.f32 	%f49, [%rd66];
	ld.global.f32 	%f50, [%rd66+4];
	ld.global.f32 	%f51, [%rd70];
	ld.global.f32 	%f52, [%rd70+4];
	ld.global.f32 	%f53, [%rd67];
	ld.global.f32 	%f54, [%rd67+4];
	ld.global.f32 	%f55, [%rd71];
	ld.global.f32 	%f56, [%rd71+4];
	add.f32 	%f57, %f49, %f54;
	sub.f32 	%f58, %f50, %f53;
	add.f32 	%f59, %f51, %f56;
	sub.f32 	%f60, %f52, %f55;
	mul.f32 	%f61, %f57, %f59;
	fma.rn.f32 	%f62, %f58, %f60, %f61;
	mul.f32 	%f63, %f58, %f59;
	mul.f32 	%f64, %f57, %f60;
	sub.f32 	%f65, %f63, %f64;
	mul.f32 	%f66, %f65, 0f3F000000;
	mul.f32 	%f67, %f62, 0f3F000000;
	st.global.f32 	[%rd63], %f67;
	st.global.f32 	[%rd63+4], %f66;
	bra.uni 	$L__BB61_16;
$L__BB61_7:
	setp.lt.s64 	%p4, %rd16, 1;
	@%p4 bra 	$L__BB61_12;
	setp.ge.s32 	%p7, %r2, %r18;
	@%p7 bra 	$L__BB61_10;
	not.b32 	%r16, %r2;
	cvt.s64.s32 	%rd40, %r16;
	add.s64 	%rd72, %rd12, %rd40;
	add.s32 	%r18, %r18, %r16;
$L__BB61_10:
	setp.ge.s64 	%p8, %rd72, %rd14;
	@%p8 bra 	$L__BB61_16;
	cvt.rn.f32.u64 	%f22, %rd16;
	cvt.rn.f64.u64 	%fd1, %rd16;
	add.f64 	%fd2, %fd1, 0d3FF0000000000000;
	cvt.rn.f32.f64 	%f23, %fd2;
	cvt.s64.s32 	%rd41, %r18;
	sub.s64 	%rd42, %rd72, %rd13;
	mul.lo.s64 	%rd43, %rd5, %rd42;
	shl.b64 	%rd44, %rd43, 2;
	add.s64 	%rd45, %rd1, %rd44;
	mul.wide.s32 	%rd46, %r18, 8;
	add.s64 	%rd47, %rd45, %rd46;
	mul.lo.s64 	%rd48, %rd15, %rd41;
	shl.b64 	%rd49, %rd48, 2;
	add.s64 	%rd50, %rd3, %rd49;
	add.s64 	%rd51, %rd2, %rd49;
	mul.lo.s64 	%rd52, %rd42, %rd15;
	shl.b64 	%rd53, %rd52, 2;
	add.s64 	%rd54, %rd3, %rd53;
	add.s64 	%rd55, %rd2, %rd53;
	ld.global.f32 	%f24, [%rd50];
	ld.global.f32 	%f25, [%rd50+4];
	ld.global.f32 	%f26, [%rd54];
	ld.global.f32 	%f27, [%rd54+4];
	ld.global.f32 	%f28, [%rd51];
	ld.global.f32 	%f29, [%rd51+4];
	ld.global.f32 	%f30, [%rd55];
	ld.global.f32 	%f31, [%rd55+4];
	add.f32 	%f32, %f24, %f29;
	sub.f32 	%f33, %f25, %f28;
	add.f32 	%f34, %f26, %f31;
	sub.f32 	%f35, %f27, %f30;
	mul.f32 	%f36, %f32, %f34;
	fma.rn.f32 	%f37, %f33, %f35, %f36;
	mul.f32 	%f38, %f33, %f34;
	mul.f32 	%f39, %f32, %f35;
	sub.f32 	%f40, %f38, %f39;
	ld.global.f32 	%f41, [%rd47];
	mul.f32 	%f42, %f41, %f22;
	fma.rn.f32 	%f43, %f37, 0f3F000000, %f42;
	div.rn.f32 	%f44, %f43, %f23;
	st.global.f32 	[%rd47], %f44;
	ld.global.f32 	%f45, [%rd47+4];
	mul.f32 	%f46, %f45, %f22;
	fma.rn.f32 	%f47, %f40, 0f3F000000, %f46;
	div.rn.f32 	%f48, %f47, %f23;
	st.global.f32 	[%rd47+4], %f48;
	bra.uni 	$L__BB61_16;
$L__BB61_12:
	setp.ge.s32 	%p5, %r2, %r18;
	@%p5 bra 	$L__BB61_14;
	not.b32 	%r15, %r2;
	cvt.s64.s32 	%rd24, %r15;
	add.s64 	%rd72, %rd12, %rd24;
	add.s32 	%r18, %r18, %r15;
$L__BB61_14:
	setp.ge.s64 	%p6, %rd72, %rd14;
	@%p6 bra 	$L__BB61_16;
	cvt.s64.s32 	%rd25, %r18;
	sub.s64 	%rd26, %rd72, %rd13;
	mul.lo.s64 	%rd27, %rd5, %rd26;
	shl.b64 	%rd28, %rd27, 2;
	add.s64 	%rd29, %rd1, %rd28;
	mul.wide.s32 	%rd30, %r18, 8;
	add.s64 	%rd31, %rd29, %rd30;
	mul.lo.s64 	%rd32, %rd15, %rd25;
	shl.b64 	%rd33, %rd32, 2;
	add.s64 	%rd34, %rd3, %rd33;
	add.s64 	%rd35, %rd2, %rd33;
	mul.lo.s64 	%rd36, %rd26, %rd15;
	shl.b64 	%rd37, %rd36, 2;
	add.s64 	%rd38, %rd3, %rd37;
	add.s64 	%rd39, %rd2, %rd37;
	ld.global.f32 	%f1, [%rd34];
	ld.global.f32 	%f2, [%rd34+4];
	ld.global.f32 	%f3, [%rd38];
	ld.global.f32 	%f4, [%rd38+4];
	ld.global.f32 	%f5, [%rd35];
	ld.global.f32 	%f6, [%rd35+4];
	ld.global.f32 	%f7, [%rd39];
	ld.global.f32 	%f8, [%rd39+4];
	add.f32 	%f9, %f1, %f6;
	sub.f32 	%f10, %f2, %f5;
	add.f32 	%f11, %f3, %f8;
	sub.f32 	%f12, %f4, %f7;
	mul.f32 	%f13, %f9, %f11;
	fma.rn.f32 	%f14, %f10, %f12, %f13;
	mul.f32 	%f15, %f10, %f11;
	mul.f32 	%f16, %f9, %f12;
	sub.f32 	%f17, %f15, %f16;
	ld.global.f32 	%f18, [%rd31];
	fma.rn.f32 	%f19, %f14, 0f3F000000, %f18;
	st.global.f32 	[%rd31], %f19;
	ld.global.f32 	%f20, [%rd31+4];
	fma.rn.f32 	%f21, %f17, 0f3F000000, %f20;
	st.global.f32 	[%rd31+4], %f21;
$L__BB61_16:
	ret;

}
	// .globl	_Z26MutualIntensExtract_KernelILi4ELb1ELb0ELb0ELi1EEvPfS0_S0_llllll
.visible .entry _Z26MutualIntensExtract_KernelILi4ELb1ELb0ELb0ELi1EEvPfS0_S0_llllll(
	.param .u64 .ptr .align 1 _Z26MutualIntensExtract_KernelILi4ELb1ELb0ELb0ELi1EEvPfS0_S0_llllll_param_0,
	.param .u64 .ptr .align 1 _Z26MutualIntensExtract_KernelILi4ELb1ELb0ELb0ELi1EEvPfS0_S0_llllll_param_1,
	.param .u64 .ptr .align 1 _Z26MutualIntensExtract_KernelILi4ELb1ELb0ELb0ELi1EEvPfS0_S0_llllll_param_2,
	.param .u64 _Z26MutualIntensExtract_KernelILi4ELb1ELb0ELb0ELi1EEvPfS0_S0_llllll_param_3,
	.param .u64 _Z26MutualIntensExtract_KernelILi4ELb1ELb0ELb0ELi1EEvPfS0_S0_llllll_param_4,
	.param .u64 _Z26MutualIntensExtract_KernelILi4ELb1ELb0ELb0ELi1EEvPfS0_S0_llllll_param_5,
	.param .u64 _Z26MutualIntensExtract_KernelILi4ELb1ELb0ELb0ELi1EEvPfS0_S0_llllll_param_6,
	.param .u64 _Z26MutualIntensExtract_KernelILi4ELb1ELb0ELb0ELi1EEvPfS0_S0_llllll_param_7,
	.param .u64 _Z26MutualIntensExtract_KernelILi4ELb1ELb0ELb0ELi1EEvPfS0_S0_llllll_param_8
)
{
	.reg .pred 	%p<11>;
	.reg .b32 	%r<21>;
	.reg .b32 	%f<50>;
	.reg .b64 	%rd<67>;
	.reg .b64 	%fd<3>;

	ld.param.u64 	%rd16, [_Z26MutualIntensExtract_KernelILi4ELb1ELb0ELb0ELi1EEvPfS0_S0_llllll_param_0];
	ld.param.u64 	%rd17, [_Z26MutualIntensExtract_KernelILi4ELb1ELb0ELb0ELi1EEvPfS0_S0_llllll_param_2];
	ld.param.u64 	%rd11, [_Z26MutualIntensExtract_KernelILi4ELb1ELb0ELb0ELi1EEvPfS0_S0_llllll_param_3];
	ld.param.u64 	%rd12, [_Z26MutualIntensExtract_KernelILi4ELb1ELb0ELb0ELi1EEvPfS0_S0_llllll_param_4];
	ld.param.u64 	%rd13, [_Z26MutualIntensExtract_KernelILi4ELb1ELb0ELb0ELi1EEvPfS0_S0_llllll_param_5];
	ld.param.u64 	%rd14, [_Z26MutualIntensExtract_KernelILi4ELb1ELb0ELb0ELi1EEvPfS0_S0_llllll_param_6];
	ld.param.u64 	%rd15, [_Z26MutualIntensExtract_KernelILi4ELb1ELb0ELb0ELi1EEvPfS0_S0_llllll_param_7];
	cvta.to.global.u64 	%rd1, %rd17;
	cvta.to.global.u64 	%rd2, %rd16;
	mov.u32 	%r9, %ctaid.x;
	mov.u32 	%r10, %ntid.x;
	mov.u32 	%r11, %tid.x;
	mad.lo.s32 	%r18, %r9, %r10, %r11;
	mov.u32 	%r12, %ctaid.y;
	mov.u32 	%r13, %ntid.y;
	mov.u32 	%r14, %tid.y;
	mad.lo.s32 	%r2, %r12, %r13, %r14;
	cvt.s64.s32 	%rd18, %r18;
	setp.lt.s64 	%p1, %rd11, %rd18;
	@%p1 bra 	$L__BB62_16;
	cvt.u64.u32 	%rd64, %r2;
	shr.u64 	%rd19, %rd11, 63;
	add.s64 	%rd20, %rd11, %rd19;
	shr.s64 	%rd21, %rd20, 1;
	setp.lt.s64 	%p2, %rd21, %rd64;
	@%p2 bra 	$L__BB62_16;
	shl.b64 	%rd4, %rd11, 1;
	setp.ne.s64 	%p3, %rd15, 0;
	@%p3 bra 	$L__BB62_7;
	setp.ge.s32 	%p9, %r2, %r18;
	@%p9 bra 	$L__BB62_5;
	not.b32 	%r17, %r2;
	cvt.s64.s32 	%rd50, %r17;
	add.s64 	%rd64, %rd11, %rd50;
	add.s32 	%r18, %r18, %r17;
$L__BB62_5:
	setp.ge.s64 	%p10, %rd64, %rd13;
	@%p10 bra 	$L__BB62_16;
	cvt.s64.s32 	%rd51, %r18;
	sub.s64 	%rd52, %rd64, %rd12;
	mul.lo.s64 	%rd53, %rd4, %rd52;
	shl.b64 	%rd54, %rd53, 2;
	add.s64 	%rd55, %rd1, %rd54;
	mul.wide.s32 	%rd56, %r18, 8;
	add.s64 	%rd57, %rd55, %rd56;
	mul.lo.s64 	%rd58, %rd14, %rd51;
	shl.b64 	%rd59, %rd58, 2;
	add.s64 	%rd60, %rd2, %rd59;
	mul.lo.s64 	%rd61, %rd52, %rd14;
	shl.b64 	%rd62, %rd61, 2;
	add.s64 	%rd63, %rd2, %rd62;
	ld.global.f32 	%f37, [%rd60];
	ld.global.f32 	%f38, [%rd60+4];
	ld.global.f32 	%f39, [%rd63];
	ld.global.f32 	%f40, [%rd63+4];
	add.f32 	%f41, %f37, 0f00000000;
	add.f32 	%f42, %f39, 0f00000000;
	mul.f32 	%f43, %f38, %f40;
	fma.rn.f32 	%f44, %f41, %f42, %f43;
	mul.f32 	%f45, %f38, %f42;
	mul.f32 	%f46, %f41, %f40;
	sub.f32 	%f47, %f45, %f46;
	mul.f32 	%f48, %f47, 0f3F000000;
	mul.f32 	%f49, %f44, 0f3F000000;
	st.global.f32 	[%rd57], %f49;
	st.global.f32 	[%rd57+4], %f48;
	bra.uni 	$L__BB62_16;
$L__BB62_7:
	setp.lt.s64 	%p4, %rd15, 1;
	@%p4 bra 	$L__BB62_12;
	setp.ge.s32 	%p7, %r2, %r18;
	@%p7 bra 	$L__BB62_10;
	not.b32 	%r16, %r2;
	cvt.s64.s32 	%rd36, %r16;
	add.s64 	%rd64, %rd11, %rd36;
	add.s32 	%r18, %r18, %r16;
$L__BB62_10:
	setp.ge.s64 	%p8, %rd64, %rd13;
	@%p8 bra 	$L__BB62_16;
	cvt.rn.f32.u64 	%f16, %rd15;
	cvt.rn.f64.u64 	%fd1, %rd15;
	add.f64 	%fd2, %fd1, 0d3FF0000000000000;
	cvt.rn.f32.f64 	%f17, %fd2;
	cvt.s64.s32 	%rd37, %r18;
	sub.s64 	%rd38, %rd64, %rd12;
	mul.lo.s64 	%rd39, %rd4, %rd38;
	shl.b64 	%rd40, %rd39, 2;
	add.s64 	%rd41, %rd1, %rd40;
	mul.wide.s32 	%rd42, %r18, 8;
	add.s64 	%rd43, %rd41, %rd42;
	mul.lo.s64 	%rd44, %rd14, %rd37;
	shl.b64 	%rd45, %rd44, 2;
	add.s64 	%rd46, %rd2, %rd45;
	mul.lo.s64 	%rd47, %rd38, %rd14;
	shl.b64 	%rd48, %rd47, 2;
	add.s64 	%rd49, %rd2, %rd48;
	ld.global.f32 	%f18, [%rd46];
	ld.global.f32 	%f19, [%rd46+4];
	ld.global.f32 	%f20, [%rd49];
	ld.global.f32 	%f21, [%rd49+4];
	add.f32 	%f22, %f18, 0f00000000;
	add.f32 	%f23, %f20, 0f00000000;
	mul.f32 	%f24, %f19, %f21;
	fma.rn.f32 	%f25, %f22, %f23, %f24;
	mul.f32 	%f26, %f19, %f23;
	mul.f32 	%f27, %f22, %f21;
	sub.f32 	%f28, %f26, %f27;
	ld.global.f32 	%f29, [%rd43];
	mul.f32 	%f30, %f29, %f16;
	fma.rn.f32 	%f31, %f25, 0f3F000000, %f30;
	div.rn.f32 	%f32, %f31, %f17;
	st.global.f32 	[%rd43], %f32;
	ld.global.f32 	%f33, [%rd43+4];
	mul.f32 	%f34, %f33, %f16;
	fma.rn.f32 	%f35, %f28, 0f3F000000, %f34;
	div.rn.f32 	%f36, %f35, %f17;
	st.global.f32 	[%rd43+4], %f36;
	bra.uni 	$L__BB62_16;
$L__BB62_12:
	setp.ge.s32 	%p5, %r2, %r18;
	@%p5 bra 	$L__BB62_14;
	not.b32 	%r15, %r2;
	cvt.s64.s32 	%rd22, %r15;
	add.s64 	%rd64, %rd11, %rd22;
	add.s32 	%r18, %r18, %r15;
$L__BB62_14:
	setp.ge.s64 	%p6, %rd64, %rd13;
	@%p6 bra 	$L__BB62_16;
	cvt.s64.s32 	%rd23, %r18;
	sub.s64 	%rd24, %rd64, %rd12;
	mul.lo.s64 	%rd25, %rd4, %rd24;
	shl.b64 	%rd26, %rd25, 2;
	add.s64 	%rd27, %rd1, %rd26;
	mul.wide.s32 	%rd28, %r18, 8;
	add.s64 	%rd29, %rd27, %rd28;
	mul.lo.s64 	%rd30, %rd14, %rd23;
	shl.b64 	%rd31, %rd30, 2;
	add.s64 	%rd32, %rd2, %rd31;
	mul.lo.s64 	%rd33, %rd24, %rd14;
	shl.b64 	%rd34, %rd33, 2;
	add.s64 	%rd35, %rd2, %rd34;
	ld.global.f32 	%f1, [%rd32];
	ld.global.f32 	%f2, [%rd32+4];
	ld.global.f32 	%f3, [%rd35];
	ld.global.f32 	%f4, [%rd35+4];
	add.f32 	%f5, %f1, 0f00000000;
	add.f32 	%f6, %f3, 0f00000000;
	mul.f32 	%f7, %f2, %f4;
	fma.rn.f32 	%f8, %f5, %f6, %f7;
	mul.f32 	%f9, %f2, %f6;
	mul.f32 	%f10, %f5, %f4;
	sub.f32 	%f11, %f9, %f10;
	ld.global.f32 	%f12, [%rd29];
	fma.rn.f32 	%f13, %f8, 0f3F000000, %f12;
	st.global.f32 	[%rd29], %f13;
	ld.global.f32 	%f14, [%rd29+4];
	fma.rn.f32 	%f15, %f11, 0f3F000000, %f14;
	st.global.f32 	[%rd29+4], %f15;
$L__BB62_16:
	ret;

}
	// .globl	_Z26MutualIntensExtract_KernelILi4ELb0ELb1ELb0ELi1EEvPfS0_S0_llllll
.visible .entry _Z26MutualIntensExtract_KernelILi4ELb0ELb1ELb0ELi1EEvPfS0_S0_llllll(
	.param .u64 .ptr .align 1 _Z26MutualIntensExtract_KernelILi4ELb0ELb1ELb0ELi1EEvPfS0_S0_llllll_param_0,
	.param .u64 .ptr .align 1 _Z26MutualIntensExtract_KernelILi4ELb0ELb1ELb0ELi1EEvPfS0_S0_llllll_param_1,
	.param .u64 .ptr .align 1 _Z26MutualIntensExtract_KernelILi4ELb0ELb1ELb0ELi1EEvPfS0_S0_llllll_param_2,
	.param .u64 _Z26MutualIntensExtract_KernelILi4ELb0ELb1ELb0ELi1EEvPfS0_S0_llllll_param_3,
	.param .u64 _Z26MutualIntensExtract_KernelILi4ELb0ELb1ELb0ELi1EEvPfS0_S0_llllll_param_4,
	.param .u64 _Z26MutualIntensExtract_KernelILi4ELb0ELb1ELb0ELi1EEvPfS0_S0_llllll_param_5,
	.param .u64 _Z26MutualIntensExtract_KernelILi4ELb0ELb1ELb0ELi1EEvPfS0_S0_llllll_param_6,
	.param .u64 _Z26MutualIntensExtract_KernelILi4ELb0ELb1ELb0ELi1EEvPfS0_S0_llllll_param_7,
	.param .u64 _Z26MutualIntensExtract_KernelILi4ELb0ELb1ELb0ELi1EEvPfS0_S0_llllll_param_8
)
{
	.reg .pred 	%p<11>;
	.reg .b32 	%r<21>;
	.reg .b32 	%f<59>;
	.reg .b64 	%rd<67>;
	.reg .b64 	%fd<3>;

	ld.param.u64 	%rd16, [_Z26MutualIntensExtract_KernelILi4ELb0ELb1ELb0ELi1EEvPfS0_S0_llllll_param_1];
	ld.param.u64 	%rd17, [_Z26MutualIntensExtract_KernelILi4ELb0ELb1ELb0ELi1EEvPfS0_S0_llllll_param_2];
	ld.param.u64 	%rd11, [_Z26MutualIntensExtract_KernelILi4ELb0ELb1ELb0ELi1EEvPfS0_S0_llllll_param_3];
	ld.param.u64 	%rd12, [_Z26MutualIntensExtract_KernelILi4ELb0ELb1ELb0ELi1EEvPfS0_S0_llllll_param_4];
	ld.param.u64 	%rd13, [_Z26MutualIntensExtract_KernelILi4ELb0ELb1ELb0ELi1EEvPfS0_S0_llllll_param_5];
	ld.param.u64 	%rd14, [_Z26MutualIntensExtract_KernelILi4ELb0ELb1ELb0ELi1EEvPfS0_S0_llllll_param_6];
	ld.param.u64 	%rd15, [_Z26MutualIntensExtract_KernelILi4ELb0ELb1ELb0ELi1EEvPfS0_S0_llllll_param_7];
	cvta.to.global.u64 	%rd1, %rd17;
	cvta.to.global.u64 	%rd2, %rd16;
	mov.u32 	%r9, %ctaid.x;
	mov.u32 	%r10, %ntid.x;
	mov.u32 	%r11, %tid.x;
	mad.lo.s32 	%r18, %r9, %r10, %r11;
	mov.u32 	%r12, %ctaid.y;
	mov.u32 	%r13, %ntid.y;
	mov.u32 	%r14, %tid.y;
	mad.lo.s32 	%r2, %r12, %r13, %r14;
	cvt.s64.s32 	%rd18, %r18;
	setp.lt.s64 	%p1, %rd11, %rd18;
	@%p1 bra 	$L__BB63_16;
	cvt.u64.u32 	%rd64, %r2;
	shr.u64 	%rd19, %rd11, 63;
	add.s64 	%rd20, %rd11, %rd19;
	shr.s64 	%rd21, %rd20, 1;
	setp.lt.s64 	%p2, %rd21, %rd64;
	@%p2 bra 	$L__BB63_16;
	shl.b64 	%rd4, %rd11, 1;
	setp.ne.s64 	%p3, %rd15, 0;
	@%p3 bra 	$L__BB63_7;
	setp.ge.s32 	%p9, %r2, %r18;
	@%p9 bra 	$L__BB63_5;
	not.b32 	%r17, %r2;
	cvt.s64.s32 	%rd50, %r17;
	add.s64 	%rd64, %rd11, %rd50;
	add.s32 	%r18, %r18, %r17;
$L__BB63_5:
	setp.ge.s64 	%p10, %rd64, %rd13;
	@%p10 bra 	$L__BB63_16;
	cvt.s64.s32 	%rd51, %r18;
	sub.s64 	%rd52, %rd64, %rd12;
	mul.lo.s64 	%rd53, %rd4, %rd52;
	shl.b64 	%rd54, %rd53, 2;
	add.s64 	%rd55, %rd1, %rd54;
	mul.wide.s32 	%rd56, %r18, 8;
	add.s64 	%rd57, %rd55, %rd56;
	mul.lo.s64 	%rd58, %rd14, %rd51;
	shl.b64 	%rd59, %rd58, 2;
	add.s64 	%rd60, %rd2, %rd59;
	mul.lo.s64 	%rd61, %rd52, %rd14;
	shl.b64 	%rd62, %rd61, 2;
	add.s64 	%rd63, %rd2, %rd62;
	ld.global.f32 	%f43, [%rd60];
	ld.global.f32 	%f44, [%rd60+4];
	ld.global.f32 	%f45, [%rd63];
	ld.global.f32 	%f46, [%rd63+4];
	add.f32 	%f47, %f44, 0f00000000;
	mov.f32 	%f48, 0f00000000;
	sub.f32 	%f49, %f48, %f43;
	add.f32 	%f50, %f46, 0f00000000;
	sub.f32 	%f51, %f48, %f45;
	mul.f32 	%f52, %f47, %f50;
	fma.rn.f32 	%f53, %f49, %f51, %f52;
	mul.f32 	%f54, %f49, %f50;
	mul.f32 	%f55, %f47, %f51;
	sub.f32 	%f56, %f54, %f55;
	mul.f32 	%f57, %f56, 0f3F000000;
	mul.f32 	%f58, %f53, 0f3F000000;
	st.global.f32 	[%rd57], %f58;
	st.global.f32 	[%rd57+4], %f57;
	bra.uni 	$L__BB63_16;
$L__BB63_7:
	setp.lt.s64 	%p4, %rd15, 1;
	@%p4 bra 	$L__BB63_12;
	setp.ge.s32 	%p7, %r2, %r18;
	@%p7 bra 	$L__BB63_10;
	not.b32 	%r16, %r2;
	cvt.s64.s32 	%rd36, %r16;
	add.s64 	%rd64, %rd11, %rd36;
	add.s32 	%r18, %r18, %r16;
$L__BB63_10:
	setp.ge.s64 	%p8, %rd64, %rd13;
	@%p8 bra 	$L__BB63_16;
	cvt.rn.f32.u64 	%f19, %rd15;
	cvt.rn.f64.u64 	%fd1, %rd15;
	add.f64 	%fd2, %fd1, 0d3FF0000000000000;
	cvt.rn.f32.f64 	%f20, %fd2;
	cvt.s64.s32 	%rd37, %r18;
	sub.s64 	%rd38, %rd64, %rd12;
	mul.lo.s64 	%rd39, %rd4, %rd38;
	shl.b64 	%rd40, %rd39, 2;
	add.s64 	%rd41, %rd1, %rd40;
	mul.wide.s32 	%rd42, %r18, 8;
	add.s64 	%rd43, %rd41, %rd42;
	mul.lo.s64 	%rd44, %rd14, %rd37;
	shl.b64 	%rd45, %rd44, 2;
	add.s64 	%rd46, %rd2, %rd45;
	mul.lo.s64 	%rd47, %rd38, %rd14;
	shl.b64 	%rd48, %rd47, 2;
	add.s64 	%rd49, %rd2, %rd48;
	ld.global.f32 	%f21, [%rd46];
	ld.global.f32 	%f22, [%rd46+4];
	ld.global.f32 	%f23, [%rd49];
	ld.global.f32 	%f24, [%rd49+4];
	add.f32 	%f25, %f22, 0f00000000;
	mov.f32 	%f26, 0f00000000;
	sub.f32 	%f27, %f26, %f21;
	add.f32 	%f28, %f24, 0f00000000;
	sub.f32 	%f29, %f26, %f23;
	mul.f32 	%f30, %f25, %f28;
	fma.rn.f32 	%f31, %f27, %f29, %f30;
	mul.f32 	%f32, %f27, %f28;
	mul.f32 	%f33, %f25, %f29;
	sub.f32 	%f34, %f32, %f33;
	ld.global.f32 	%f35, [%rd43];
	mul.f32 	%f36, %f35, %f19;
	fma.rn.f32 	%f37, %f31, 0f3F000000, %f36;
	div.rn.f32 	%f38, %f37, %f20;
	st.global.f32 	[%rd43], %f38;
	ld.global.f32 	%f39, [%rd43+4];
	mul.f32 	%f40, %f39, %f19;
	fma.rn.f32 	%f41, %f34, 0f3F000000, %f40;
	div.rn.f32 	%f42, %f41, %f20;
	st.global.f32 	[%rd43+4], %f42;
	bra.uni 	$L__BB63_16;
$L__BB63_12:
	setp.ge.s32 	%p5, %r2, %r18;
	@%p5 bra 	$L__BB63_14;
	not.b32 	%r15, %r2;
	cvt.s64.s32 	%rd22, %r15;
	add.s64 	%rd64, %rd11, %rd22;
	add.s32 	%r18, %r18, %r15;
$L__BB63_14:
	setp.ge.s64 	%p6, %rd64, %rd13;
	@%p6 bra 	$L__BB63_16;
	cvt.s64.s32 	%rd23, %r18;
	sub.s64 	%rd24, %rd64, %rd12;
	mul.lo.s64 	%rd25, %rd4, %rd24;
	shl.b64 	%rd26, %rd25, 2;
	add.s64 	%rd27, %rd1, %rd26;
	mul.wide.s32 	%rd28, %r18, 8;
	add.s64 	%rd29, %rd27, %rd28;
	mul.lo.s64 	%rd30, %rd14, %rd23;
	shl.b64 	%rd31, %rd30, 2;
	add.s64 	%rd32, %rd2, %rd31;
	mul.lo.s64 	%rd33, %rd24, %rd14;
	shl.b64 	%rd34, %rd33, 2;
	add.s64 	%rd35, %rd2, %rd34;
	ld.global.f32 	%f1, [%rd32];
	ld.global.f32 	%f2, [%rd32+4];
	ld.global.f32 	%f3, [%rd35];
	ld.global.f32 	%f4, [%rd35+4];
	add.f32 	%f5, %f2, 0f00000000;
	mov.f32 	%f6, 0f00000000;
	sub.f32 	%f7, %f6, %f1;
	add.f32 	%f8, %f4, 0f00000000;
	sub.f32 	%f9, %f6, %f3;
	mul.f32 	%f10, %f5, %f8;
	fma.rn.f32 	%f11, %f7, %f9, %f10;
	mul.f32 	%f12, %f7, %f8;
	mul.f32 	%f13, %f5, %f9;
	sub.f32 	%f14, %f12, %f13;
	ld.global.f32 	%f15, [%rd29];
	fma.rn.f32 	%f16, %f11, 0f3F000000, %f15;
	st.global.f32 	[%rd29], %f16;
	ld.global.f32 	%f17, [%rd29+4];
	fma.rn.f32 	%f18, %f14, 0f3F000000, %f17;
	st.global.f32 	[%rd29+4], %f18;
$L__BB63_16:
	ret;

}
	// .globl	_Z26MutualIntensExtract_KernelILi4ELb0ELb0ELb0ELi1EEvPfS0_S0_llllll
.visible .entry _Z26MutualIntensExtract_KernelILi4ELb0ELb0ELb0ELi1EEvPfS0_S0_llllll(
	.param .u64 .ptr .align 1 _Z26MutualIntensExtract_KernelILi4ELb0ELb0ELb0ELi1EEvPfS0_S0_llllll_param_0,
	.param .u64 .ptr .align 1 _Z26MutualIntensExtract_KernelILi4ELb0ELb0ELb0ELi1EEvPfS0_S0_llllll_param_1,
	.param .u64 .ptr .align 1 _Z26MutualIntensExtract_KernelILi4ELb0ELb0ELb0ELi1EEvPfS0_S0_llllll_param_2,
	.param .u64 _Z26MutualIntensExtract_KernelILi4ELb0ELb0ELb0ELi1EEvPfS0_S0_llllll_param_3,
	.param .u64 _Z26MutualIntensExtract_KernelILi4ELb0ELb0ELb0ELi1EEvPfS0_S0_llllll_param_4,
	.param .u64 _Z26MutualIntensExtract_KernelILi4ELb0ELb0ELb0ELi1EEvPfS0_S0_llllll_param_5,
	.param .u64 _Z26MutualIntensExtract_KernelILi4ELb0ELb0ELb0ELi1EEvPfS0_S0_llllll_param_6,
	.param .u64 _Z26MutualIntensExtract_KernelILi4ELb0ELb0ELb0ELi1EEvPfS0_S0_llllll_param_7,
	.param .u64 _Z26MutualIntensExtract_KernelILi4ELb0ELb0ELb0ELi1EEvPfS0_S0_llllll_param_8
)
{
	.reg .pred 	%p<11>;
	.reg .b32 	%r<22>;
	.reg .b32 	%f<13>;
	.reg .b64 	%rd<43>;
	.reg .b64 	%fd<3>;

	ld.param.u64 	%rd14, [_Z26MutualIntensExtract_KernelILi4ELb0ELb0ELb0ELi1EEvPfS0_S0_llllll_param_2];
	ld.param.u64 	%rd10, [_Z26MutualIntensExtract_KernelILi4ELb0ELb0ELb0ELi1EEvPfS0_S0_llllll_param_3];
	ld.param.u64 	%rd11, [_Z26MutualIntensExtract_KernelILi4ELb0ELb0ELb0ELi1EEvPfS0_S0_llllll_param_4];
	ld.param.u64 	%rd12, [_Z26MutualIntensExtract_KernelILi4ELb0ELb0ELb0ELi1EEvPfS0_S0_llllll_param_5];
	ld.param.u64 	%rd13, [_Z26MutualIntensExtract_KernelILi4ELb0ELb0ELb0ELi1EEvPfS0_S0_llllll_param_7];
	cvta.to.global.u64 	%rd1, %rd14;
	mov.u32 	%r9, %ctaid.x;
	mov.u32 	%r10, %ntid.x;
	mov.u32 	%r11, %tid.x;
	mad.lo.s32 	%r19, %r9, %r10, %r11;
	mov.u32 	%r12, %ctaid.y;
	mov.u32 	%r13, %ntid.y;
	mov.u32 	%r14, %tid.y;
	mad.lo.s32 	%r2, %r12, %r13, %r14;
	cvt.s64.s32 	%rd15, %r19;
	setp.lt.s64 	%p1, %rd10, %rd15;
	@%p1 bra 	$L__BB64_16;
	cvt.u64.u32 	%rd40, %r2;
	shr.u64 	%rd16, %rd10, 63;
	add.s64 	%rd17, %rd10, %rd16;
	shr.s64 	%rd18, %rd17, 1;
	setp.lt.s64 	%p2, %rd18, %rd40;
	@%p2 bra 	$L__BB64_16;
	shl.b64 	%rd3, %rd10, 1;
	setp.ne.s64 	%p3, %rd13, 0;
	@%p3 bra 	$L__BB64_7;
	setp.ge.s32 	%p9, %r2, %r19;
	@%p9 bra 	$L__BB64_5;
	not.b32 	%r17, %r2;
	cvt.s64.s32 	%rd33, %r17;
	add.s64 	%rd40, %rd10, %rd33;
	add.s32 	%r19, %r19, %r17;
$L__BB64_5:
	setp.ge.s64 	%p10, %rd40, %rd12;
	@%p10 bra 	$L__BB64_16;
	sub.s64 	%rd34, %rd40, %rd11;
	mul.lo.s64 	%rd35, %rd3, %rd34;
	shl.b64 	%rd36, %rd35, 2;
	add.s64 	%rd37, %rd1, %rd36;
	mul.wide.s32 	%rd38, %r19, 8;
	add.s64 	%rd39, %rd37, %rd38;
	mov.b32 	%r18, 0;
	st.global.u32 	[%rd39], %r18;
	st.global.u32 	[%rd39+4], %r18;
	bra.uni 	$L__BB64_16;
$L__BB64_7:
	setp.lt.s64 	%p4, %rd13, 1;
	@%p4 bra 	$L__BB64_12;
	setp.ge.s32 	%p7, %r2, %r19;
	@%p7 bra 	$L__BB64_10;
	not.b32 	%r16, %r2;
	cvt.s64.s32 	%rd26, %r16;
	add.s64 	%rd40, %rd10, %rd26;
	add.s32 	%r19, %r19, %r16;
$L__BB64_10:
	setp.ge.s64 	%p8, %rd40, %rd12;
	@%p8 bra 	$L__BB64_16;
	cvt.rn.f32.u64 	%f5, %rd13;
	cvt.rn.f64.u64 	%fd1, %rd13;
	add.f64 	%fd2, %fd1, 0d3FF0000000000000;
	cvt.rn.f32.f64 	%f6, %fd2;
	sub.s64 	%rd27, %rd40, %rd11;
	mul.lo.s64 	%rd28, %rd3, %rd27;
	shl.b64 	%rd29, %rd28, 2;
	add.s64 	%rd30, %rd1, %rd29;
	mul.wide.s32 	%rd31, %r19, 8;
	add.s64 	%rd32, %rd30, %rd31;
	ld.global.f32 	%f7, [%rd32];
	fma.rn.f32 	%f8, %f7, %f5, 0f00000000;
	div.rn.f32 	%f9, %f8, %f6;
	st.global.f32 	[%rd32], %f9;
	ld.global.f32 	%f10, [%rd32+4];
	fma.rn.f32 	%f11, %f10, %f5, 0f00000000;
	div.rn.f32 	%f12, %f11, %f6;
	st.global.f32 	[%rd32+4], %f12;
	bra.uni 	$L__BB64_16;
$L__BB64_12:
	setp.ge.s32 	%p5, %r2, %r19;
	@%p5 bra 	$L__BB64_14;
	not.b32 	%r15, %r2;
	cvt.s64.s32 	%rd19, %r15;
	add.s64 	%rd40, %rd10, %rd19;
	add.s32 	%r19, %r19, %r15;
$L__BB64_14:
	setp.ge.s64 	%p6, %rd40, %rd12;
	@%p6 bra 	$L__BB64_16;
	sub.s64 	%rd20, %rd40, %rd11;
	mul.lo.s64 	%rd21, %rd3, %rd20;
	shl.b64 	%rd22, %rd21, 2;
	add.s64 	%rd23, %rd1, %rd22;
	mul.wide.s32 	%rd24, %r19, 8;
	add.s64 	%rd25, %rd23, %rd24;
	ld.global.f32 	%f1, [%rd25];
	add.f32 	%f2, %f1, 0f00000000;
	st.global.f32 	[%rd25], %f2;
	ld.global.f32 	%f3, [%rd25+4];
	add.f32 	%f4, %f3, 0f00000000;
	st.global.f32 	[%rd25+4], %f4;
$L__BB64_16:
	ret;

}
	// .globl	_Z26MutualIntensExtract_KernelILi5ELb1ELb1ELb0ELi1EEvPfS0_S0_llllll
.visible .entry _Z26MutualIntensExtract_KernelILi5ELb1ELb1ELb0ELi1EEvPfS0_S0_llllll(
	.param .u64 .ptr .align 1 _Z26MutualIntensExtract_KernelILi5ELb1ELb1ELb0ELi1EEvPfS0_S0_llllll_param_0,
	.param .u64 .ptr .align 1 _Z26MutualIntensExtract_KernelILi5ELb1ELb1ELb0ELi1EEvPfS0_S0_llllll_param_1,
	.param .u64 .ptr .align 1 _Z26MutualIntensExtract_KernelILi5ELb1ELb1ELb0ELi1EEvPfS0_S0_llllll_param_2,
	.param .u64 _Z26MutualIntensExtract_KernelILi5ELb1ELb1ELb0ELi1EEvPfS0_S0_llllll_param_3,
	.param .u64 _Z26MutualIntensExtract_KernelILi5ELb1ELb1ELb0ELi1EEvPfS0_S0_llllll_param_4,
	.param .u64 _Z26MutualIntensExtract_KernelILi5ELb1ELb1ELb0ELi1EEvPfS0_S0_llllll_param_5,
	.param .u64 _Z26MutualIntensExtract_KernelILi5ELb1ELb1ELb0ELi1EEvPfS0_S0_llllll_param_6,
	.param .u64 _Z26MutualIntensExtract_KernelILi5ELb1ELb1ELb0ELi1EEvPfS0_S0_llllll_param_7,
	.param .u64 _Z26MutualIntensExtract_KernelILi5ELb1ELb1ELb0ELi1EEvPfS0_S0_llllll_param_8
)
{
	.reg .pred 	%p<11>;
	.reg .b32 	%r<21>;
	.reg .b32 	%f<68>;
	.reg .b64 	%rd<75>;
	.reg .b64 	%fd<3>;

	ld.param.u64 	%rd17, [_Z26MutualIntensExtract_KernelILi5ELb1ELb1ELb0ELi1EEvPfS0_S0_llllll_param_0];
	ld.param.u64 	%rd18, [_Z26MutualIntensExtract_KernelILi5ELb1ELb1ELb0ELi1EEvPfS0_S0_llllll_param_1];
	ld.param.u64 	%rd19, [_Z26MutualIntensExtract_KernelILi5ELb1ELb1ELb0ELi1EEvPfS0_S0_llllll_param_2];
	ld.param.u64 	%rd12, [_Z26MutualIntensExtract_KernelILi5ELb1ELb1ELb0ELi1EEvPfS0_S0_llllll_param_3];
	ld.param.u64 	%rd13, [_Z26MutualIntensExtract_KernelILi5ELb1ELb1ELb0ELi1EEvPfS0_S0_llllll_param_4];
	ld.param.u64 	%rd14, [_Z26MutualIntensExtract_KernelILi5ELb1ELb1ELb0ELi1EEvPfS0_S0_llllll_param_5];
	ld.param.u64 	%rd15, [_Z26MutualIntensExtract_KernelILi5ELb1ELb1ELb0ELi1EEvPfS0_S0_llllll_param_6];
	ld.param.u64 	%rd16, [_Z26MutualIntensExtract_KernelILi5ELb1ELb1ELb0ELi1EEvPfS0_S0_llllll_param_7];
	cvta.to.global.u64 	%rd1, %rd19;
	cvta.to.global.u64 	%rd2, %rd18;
	cvta.to.global.u64 	%rd3, %rd17;
	mov.u32 	%r9, %ctaid.x;
	mov.u32 	%r10, %ntid.x;
	mov.u32 	%r11, %tid.x;
	mad.lo.s32 	%r18, %r9, %r10, %r11;
	mov.u32 	%r12, %ctaid.y;
	mov.u32 	%r13, %ntid.y;
	mov.u32 	%r14, %tid.y;
	mad.lo.s32 	%r2, %r12, %r13, %r14;
	cvt.s64.s32 	%rd20, %r18;
	setp.lt.s64 	%p1, %rd12, %rd20;
	@%p1 bra 	$L__BB65_16;
	cvt.u64.u32 	%rd72, %r2;
	shr.u64 	%rd21, %rd12, 63;
	add.s64 	%rd22, %rd12, %rd21;
	shr.s64 	%rd23, %rd22, 1;
	setp.lt.s64 	%p2, %rd23, %rd72;
	@%p2 bra 	$L__BB65_16;
	shl.b64 	%rd5, %rd12, 1;
	setp.ne.s64 	%p3, %rd16, 0;
	@%p3 bra 	$L__BB65_7;
	setp.ge.s32 	%p9, %r2, %r18;
	@%p9 bra 	$L__BB65_5;
	not.b32 	%r17, %r2;
	cvt.s64.s32 	%rd56, %r17;
	add.s64 	%rd72, %rd12, %rd56;
	add.s32 	%r18, %r18, %r17;
$L__BB65_5:
	setp.ge.s64 	%p10, %rd72, %rd14;
	@%p10 bra 	$L__BB65_16;
	cvt.s64.s32 	%rd57, %r18;
	sub.s64 	%rd58, %rd72, %rd13;
	mul.lo.s64 	%rd59, %rd5, %rd58;
	shl.b64 	%rd60, %rd59, 2;
	add.s64 	%rd61, %rd1, %rd60;
	mul.wide.s32 	%rd62, %r18, 8;
	add.s64 	%rd63, %rd61, %rd62;
	mul.lo.s64 	%rd64, %rd15, %rd57;
	shl.b64 	%rd65, %rd64, 2;
	add.s64 	%rd66, %rd3, %rd65;
	add.s64 	%rd67, %rd2, %rd65;
	mul.lo.s64 	%rd68, %rd58, %rd15;
	shl.b64 	%rd69, %rd68, 2;
	add.s64 	%rd70, %rd3, %rd69;
	add.s64 	%rd71, %rd2, %rd69;
	ld.global.f32 	%f49, [%rd66];
	ld.global.f32 	%f50, [%rd66+4];
	ld.global.f32 	%f51, [%rd70];
	ld.global.f32 	%f52, [%rd70+4];
	ld.global.f32 	%f53, [%rd67];
	ld.global.f32 	%f54, [%rd67+4];
	ld.global.f32 	%f55, [%rd71];
	ld.global.f32 	%f56, [%rd71+4];
	sub.f32 	%f57, %f49, %f54;
	add.f32 	%f58, %f50, %f53;
	sub.f32 	%f59, %f51, %f56;
	add.f32 	%f60, %f52, %f55;
	mul.f32 	%f61, %f57, %f59;
	fma.rn.f32 	%f62, %f58, %f60, %f61;
	mul.f32 	%f63, %f58, %f59;
	mul.f32 	%f64, %f57, %f60;
	sub.f32 	%f65, %f63, %f64;
	mul.f32 	%f66, %f65, 0f3F000000;
	mul.f32 	%f67, %f62, 0f3F000000;
	st.global.f32 	[%rd63], %f67;
	st.global.f32 	[%rd63+4], %f66;
	bra.uni 	$L__BB65_16;
$L__BB65_7:
	setp.lt.s64 	%p4, %rd16, 1;
	@%p4 bra 	$L__BB65_12;
	setp.ge.s32 	%p7, %r2, %r18;
	@%p7 bra 	$L__BB65_10;
	not.b32 	%r16, %r2;
	cvt.s64.s32 	%rd40, %r16;
	add.s64 	%rd72, %rd12, %rd40;
	add.s32 	%r18, %r18, %r16;
$L__BB65_10:
	setp.ge.s64 	%p8, %rd72, %rd14;
	@%p8 bra 	$L__BB65_16;
	cvt.rn.f32.u64 	%f22, %rd16;
	cvt.rn.f64.u64 	%fd1, %rd16;
	add.f64 	%fd2, %fd1, 0d3FF0000000000000;
	cvt.rn.f32.f64 	%f23, %fd2;
	cvt.s64.s32 	%rd41, %r18;
	sub.s64 	%rd42, %rd72, %rd13;
	mul.lo.s64 	%rd43, %rd5, %rd42;
	shl.b64 	%rd44, %rd43, 2;
	add.s64 	%rd45, %rd1, %rd44;
	mul.wide.s32 	%rd46, %r18, 8;
	add.s64 	%rd47, %rd45, %rd46;
	mul.lo.s64 	%rd48, %rd15, %rd41;
	shl.b64 	%rd49, %rd48, 2;
	add.s64 	%rd50, %rd3, %rd49;
	add.s64 	%rd51, %rd2, %rd49;
	mul.lo.s64 	%rd52, %rd42, %rd15;
	shl.b64 	%rd53, %rd52, 2;
	add.s64 	%rd54, %rd3, %rd53;
	add.s64 	%rd55, %rd2, %rd53;
	ld.global.f32 	%f24, [%rd50];
	ld.global.f32 	%f25, [%rd50+4];
	ld.global.f32 	%f26, [%rd54];
	ld.global.f32 	%f27, [%rd54+4];
	ld.global.f32 	%f28, [%rd51];
	ld.global.f32 	%f29, [%rd51+4];
	ld.global.f32 	%f30, [%rd55];
	ld.global.f32 	%f31, [%rd55+4];
	sub.f32 	%f32, %f24, %f29;
	add.f32 	%f33, %f25, %f28;
	sub.f32 	%f34, %f26, %f31;
	add.f32 	%f35, %f27, %f30;
	mul.f32 	%f36, %f32, %f34;
	fma.rn.f32 	%f37, %f33, %f35, %f36;
	mul.f32 	%f38, %f33, %f34;
	mul.f32 	%f39, %f32, %f35;
	sub.f32 	%f40, %f38, %f39;
	ld.global.f32 	%f41, [%rd47];
	mul.f32 	%f42, %f41, %f22;
	fma.rn.f32 	%f43, %f37, 0f3F000000, %f42;
	div.rn.f32 	%f44, %f43, %f23;
	st.global.f32 	[%rd47], %f44;
	ld.global.f32 	%f45, [%rd47+4];
	mul.f32 	%f46, %f45, %f22;
	fma.rn.f32 	%f47, %f40, 0f3F000000, %f46;
	div.rn.f32 	%f48, %f47, %f23;
	st.global.f32 	[%rd47+4], %f48;
	bra.uni 	$L__BB65_16;
$L__BB65_12:
	setp.ge.s32 	%p5, %r2, %r18;
	@%p5 bra 	$L__BB65_14;
	not.b32 	%r15, %r2;
	cvt.s64.s32 	%rd24, %r15;
	add.s64 	%rd72, %rd12, %rd24;
	add.s32 	%r18, %r18, %r15;
$L__BB65_14:
	setp.ge.s64 	%p6, %rd72, %rd14;
	@%p6 bra 	$L__BB65_16;
	cvt.s64.s32 	%rd25, %r18;
	sub.s64 	%rd26, %rd72, %rd13;
	mul.lo.s64 	%rd27, %rd5, %rd26;
	shl.b64 	%rd28, %rd27, 2;
	add.s64 	%rd29, %rd1, %rd28;
	mul.wide.s32 	%rd30, %r18, 8;
	add.s64 	%rd31, %rd29, %rd30;
	mul.lo.s64 	%rd32, %rd15, %rd25;
	shl.b64 	%rd33, %rd32, 2;
	add.s64 	%rd34, %rd3, %rd33;
	add.s64 	%rd35, %rd2, %rd33;
	mul.lo.s64 	%rd36, %rd26, %rd15;
	shl.b64 	%rd37, %rd36, 2;
	add.s64 	%rd38, %rd3, %rd37;
	add.s64 	%rd39, %rd2, %rd37;
	ld.global.f32 	%f1, [%rd34];
	ld.global.f32 	%f2, [%rd34+4];
	ld.global.f32 	%f3, [%rd38];
	ld.global.f32 	%f4, [%rd38+4];
	ld.global.f32 	%f5, [%rd35];
	ld.global.f32 	%f6, [%rd35+4];
	ld.global.f32 	%f7, [%rd39];
	ld.global.f32 	%f8, [%rd39+4];
	sub.f32 	%f9, %f1, %f6;
	add.f32 	%f10, %f2, %f5;
	sub.f32 	%f11, %f3, %f8;
	add.f32 	%f12, %f4, %f7;
	mul.f32 	%f13, %f9, %f11;
	fma.rn.f32 	%f14, %f10, %f12, %f13;
	mul.f32 	%f15, %f10, %f11;
	mul.f32 	%f16, %f9, %f12;
	sub.f32 	%f17, %f15, %f16;
	ld.global.f32 	%f18, [%rd31];
	fma.rn.f32 	%f19, %f14, 0f3F000000, %f18;
	st.global.f32 	[%rd31], %f19;
	ld.global.f32 	%f20, [%rd31+4];
	fma.rn.f32 	%f21, %f17, 0f3F000000, %f20;
	st.global.f32 	[%rd31+4], %f21;
$L__BB65_16:
	ret;

}
	// .globl	_Z26MutualIntensExtract_KernelILi5ELb1ELb0ELb0ELi1EEvPfS0_S0_llllll
.visible .entry _Z26MutualIntensExtract_KernelILi5ELb1ELb0ELb0ELi1EEvPfS0_S0_llllll(
	.param .u64 .ptr .align 1 _Z26MutualIntensExtract_KernelILi5ELb1ELb0ELb0ELi1EEvPfS0_S0_llllll_param_0,
	.param .u64 .ptr .align 1 _Z26MutualIntensExtract_KernelILi5ELb1ELb0ELb0ELi1EEvPfS0_S0_llllll_param_1,
	.param .u64 .ptr .align 1 _Z26MutualIntensExtract_KernelILi5ELb1ELb0ELb0ELi1EEvPfS0_S0_llllll_param_2,
	.param .u64 _Z26MutualIntensExtract_KernelILi5ELb1ELb0ELb0ELi1EEvPfS0_S0_llllll_param_3,
	.param .u64 _Z26MutualIntensExtract_KernelILi5ELb1ELb0ELb0ELi1EEvPfS0_S0_llllll_param_4,
	.param .u64 _Z26MutualIntensExtract_KernelILi5ELb1ELb0ELb0ELi1EEvPfS0_S0_llllll_param_5,
	.param .u64 _Z26MutualIntensExtract_KernelILi5ELb1ELb0ELb0ELi1EEvPfS0_S0_llllll_param_6,
	.param .u64 _Z26MutualIntensExtract_KernelILi5ELb1ELb0ELb0ELi1EEvPfS0_S0_llllll_param_7,
	.param .u64 _Z26MutualIntensExtract_KernelILi5ELb1ELb0ELb0ELi1EEvPfS0_S0_llllll_param_8
)
{
	.reg .pred 	%p<11>;
	.reg .b32 	%r<21>;
	.reg .b32 	%f<50>;
	.reg .b64 	%rd<67>;
	.reg .b64 	%fd<3>;

	ld.param.u64 	%rd16, [_Z26MutualIntensExtract_KernelILi5ELb1ELb0ELb0ELi1EEvPfS0_S0_llllll_param_0];
	ld.param.u64 	%rd17, [_Z26MutualIntensExtract_KernelILi5ELb1ELb0ELb0ELi1EEvPfS0_S0_llllll_param_2];
	ld.param.u64 	%rd11, [_Z26MutualIntensExtract_KernelILi5ELb1ELb0ELb0ELi1EEvPfS0_S0_llllll_param_3];
	ld.param.u64 	%rd12, [_Z26MutualIntensExtract_KernelILi5ELb1ELb0ELb0ELi1EEvPfS0_S0_llllll_param_4];
	ld.param.u64 	%rd13, [_Z26MutualIntensExtract_KernelILi5ELb1ELb0ELb0ELi1EEvPfS0_S0_llllll_param_5];
	ld.param.u64 	%rd14, [_Z26MutualIntensExtract_KernelILi5ELb1ELb0ELb0ELi1EEvPfS0_S0_llllll_param_6];
	ld.param.u64 	%rd15, [_Z26MutualIntensExtract_KernelILi5ELb1ELb0ELb0ELi1EEvPfS0_S0_llllll_param_7];
	cvta.to.global.u64 	%rd1, %rd17;
	cvta.to.global.u64 	%rd2, %rd16;
	mov.u32 	%r9, %ctaid.x;
	mov.u32 	%r10, %ntid.x;
	mov.u32 	%r11, %tid.x;
	mad.lo.s32 	%r18, %r9, %r10, %r11;
	mov.u32 	%r12, %ctaid.y;
	mov.u32 	%r13, %ntid.y;
	mov.u32 	%r14, %tid.y;
	mad.lo.s32 	%r2, %r12, %r13, %r14;
	cvt.s64.s32 	%rd18, %r18;
	setp.lt.s64 	%p1, %rd11, %rd18;
	@%p1 bra 	$L__BB66_16;
	cvt.u64.u32 	%rd64, %r2;
	shr.u64 	%rd19, %rd11, 63;
	add.s64 	%rd20, %rd11, %rd19;
	shr.s64 	%rd21, %rd20, 1;
	setp.lt.s64 	%p2, %rd21, %rd64;
	@%p2 bra 	$L__BB66_16;
	shl.b64 	%rd4, %rd11, 1;
	setp.ne.s64 	%p3, %rd15, 0;
	@%p3 bra 	$L__BB66_7;
	setp.ge.s32 	%p9, %r2, %r18;
	@%p9 bra 	$L__BB66_5;
	not.b32 	%r17, %r2;
	cvt.s64.s32 	%rd50, %r17;
	add.s64 	%rd64, %rd11, %rd50;
	add.s32 	%r18, %r18, %r17;
$L__BB66_5:
	setp.ge.s64 	%p10, %rd64, %rd13;
	@%p10 bra 	$L__BB66_16;
	cvt.s64.s32 	%rd51, %r18;
	sub.s64 	%rd52, %rd64, %rd12;
	mul.lo.s64 	%rd53, %rd4, %rd52;
	shl.b64 	%rd54, %rd53, 2;
	add.s64 	%rd55, %rd1, %rd54;
	mul.wide.s32 	%rd56, %r18, 8;
	add.s64 	%rd57, %rd55, %rd56;
	mul.lo.s64 	%rd58, %rd14, %rd51;
	shl.b64 	%rd59, %rd58, 2;
	add.s64 	%rd60, %rd2, %rd59;
	mul.lo.s64 	%rd61, %rd52, %rd14;
	shl.b64 	%rd62, %rd61, 2;
	add.s64 	%rd63, %rd2, %rd62;
	ld.global.f32 	%f37, [%rd60];
	ld.global.f32 	%f38, [%rd60+4];
	ld.global.f32 	%f39, [%rd63];
	ld.global.f32 	%f40, [%rd63+4];
	add.f32 	%f41, %f38, 0f00000000;
	add.f32 	%f42, %f40, 0f00000000;
	mul.f32 	%f43, %f41, %f42;
	fma.rn.f32 	%f44, %f37, %f39, %f43;
	mul.f32 	%f45, %f41, %f39;
	mul.f32 	%f46, %f37, %f42;
	sub.f32 	%f47, %f45, %f46;
	mul.f32 	%f48, %f47, 0f3F000000;
	mul.f32 	%f49, %f44, 0f3F000000;
	st.global.f32 	[%rd57], %f49;
	st.global.f32 	[%rd57+4], %f48;
	bra.uni 	$L__BB66_16;
$L__BB66_7:
	setp.lt.s64 	%p4, %rd15, 1;
	@%p4 bra 	$L__BB66_12;
	setp.ge.s32 	%p7, %r2, %r18;
	@%p7 bra 	$L__BB66_10;
	not.b32 	%r16, %r2;
	cvt.s64.s32 	%rd36, %r16;
	add.s64 	%rd64, %rd11, %rd36;
	add.s32 	%r18, %r18, %r16;
$L__BB66_10:
	setp.ge.s64 	%p8, %rd64, %rd13;
	@%p8 bra 	$L__BB66_16;
	cvt.rn.f32.u64 	%f16, %rd15;
	cvt.rn.f64.u64 	%fd1, %rd15;
	add.f64 	%fd2, %fd1, 0d3FF0000000000000;
	cvt.rn.f32.f64 	%f17, %fd2;
	cvt.s64.s32 	%rd37, %r18;
	sub.s64 	%rd38, %rd64, %rd12;
	mul.lo.s64 	%rd39, %rd4, %rd38;
	shl.b64 	%rd40, %rd39, 2;
	add.s64 	%rd41, %rd1, %rd40;
	mul.wide.s32 	%rd42, %r18, 8;
	add.s64 	%rd43, %rd41, %rd42;
	mul.lo.s64 	%rd44, %rd14, %rd37;
	shl.b64 	%rd45, %rd44, 2;
	add.s64 	%rd46, %rd2, %rd45;
	mul.lo.s64 	%rd47, %rd38, %rd14;
	shl.b64 	%rd48, %rd47, 2;
	add.s64 	%rd49, %rd2, %rd48;
	ld.global.f32 	%f18, [%rd46];
	ld.global.f32 	%f19, [%rd46+4];
	ld.global.f32 	%f20, [%rd49];
	ld.global.f32 	%f21, [%rd49+4];
	add.f32 	%f22, %f19, 0f00000000;
	add.f32 	%f23, %f21, 0f00000000;
	mul.f32 	%f24, %f22, %f23;
	fma.rn.f32 	%f25, %f18, %f20, %f24;
	mul.f32 	%f26, %f22, %f20;
	mul.f32 	%f27, %f18, %f23;
	sub.f32 	%f28, %f26, %f27;
	ld.global.f32 	%f29, [%rd43];
	mul.f32 	%f30, %f29, %f16;
	fma.rn.f32 	%f31, %f25, 0f3F000000, %f30;
	div.rn.f32 	%f32, %f31, %f17;
	st.global.f32 	[%rd43], %f32;
	ld.global.f32 	%f33, [%rd43+4];
	mul.f32 	%f34, %f33, %f16;
	fma.rn.f32 	%f35, %f28, 0f3F000000, %f34;
	div.rn.f32 	%f36, %f35, %f17;
	st.global.f32 	[%rd43+4], %f36;
	bra.uni 	$L__BB66_16;
$L__BB66_12:
	setp.ge.s32 	%p5, %r2, %r18;
	@%p5 bra 	$L__BB66_14;
	not.b32 	%r15, %r2;
	cvt.s64.s32 	%rd22, %r15;
	add.s64 	%rd64, %rd11, %rd22;
	add.s32 	%r18, %r18, %r15;
$L__BB66_14:
	setp.ge.s64 	%p6, %rd64, %rd13;
	@%p6 bra 	$L__BB66_16;
	cvt.s64.s32 	%rd23, %r18;
	sub.s64 	%rd24, %rd64, %rd12;
	mul.lo.s64 	%rd25, %rd4, %rd24;
	shl.b64 	%rd26, %rd25, 2;
	add.s64 	%rd27, %rd1, %rd26;
	mul.wide.s32 	%rd28, %r18, 8;
	add.s64 	%rd29, %rd27, %rd28;
	mul.lo.s64 	%rd30, %rd14, %rd23;
	shl.b64 	%rd31, %rd30, 2;
	add.s64 	%rd32, %rd2, %rd31;
	mul.lo.s64 	%rd33, %rd24, %rd14;
	shl.b64 	%rd34, %rd33, 2;
	add.s64 	%rd35, %rd2, %rd34;
	ld.global.f32 	%f1, [%rd32];
	ld.global.f32 	%f2, [%rd32+4];
	ld.global.f32 	%f3, [%rd35];
	ld.global.f32 	%f4, [%rd35+4];
	add.f32 	%f5, %f2, 0f00000000;
	add.f32 	%f6, %f4, 0f00000000;
	mul.f32 	%f7, %f5, %f6;
	fma.rn.f32 	%f8, %f1, %f3, %f7;
	mul.f32 	%f9, %f5, %f3;
	mul.f32 	%f10, %f1, %f6;
	sub.f32 	%f11, %f9, %f10;
	ld.global.f32 	%f12, [%rd29];
	fma.rn.f32 	%f13, %f8, 0f3F000000, %f12;
	st.global.f32 	[%rd29], %f13;
	ld.global.f32 	%f14, [%rd29+4];
	fma.rn.f32 	%f15, %f11, 0f3F000000, %f14;
	st.global.f32 	[%rd29+4], %f15;
$L__BB66_16:
	ret;

}
	// .globl	_Z26MutualIntensExtract_KernelILi5ELb0ELb1ELb0ELi1EEvPfS0_S0_llllll
.visible .entry _Z26MutualIntensExtract_KernelILi5ELb0ELb1ELb0ELi1EEvPfS0_S0_llllll(
	.param .u64 .ptr .align 1 _Z26MutualIntensExtract_KernelILi5ELb0ELb1ELb0ELi1EEvPfS0_S0_llllll_param_0,
	.param .u64 .ptr .align 1 _Z26MutualIntensExtract_KernelILi5ELb0ELb1ELb0ELi1EEvPfS0_S0_llllll_param_1,
	.param .u64 .ptr .align 1 _Z26MutualIntensExtract_KernelILi5ELb0ELb1ELb0ELi1EEvPfS0_S0_llllll_param_2,
	.param .u64 _Z26MutualIntensExtract_KernelILi5ELb0ELb1ELb0ELi1EEvPfS0_S0_llllll_param_3,
	.param .u64 _Z26MutualIntensExtract_KernelILi5ELb0ELb1ELb0ELi1EEvPfS0_S0_llllll_param_4,
	.param .u64 _Z26MutualIntensExtract_KernelILi5ELb0ELb1ELb0ELi1EEvPfS0_S0_llllll_param_5,
	.param .u64 _Z26MutualIntensExtract_KernelILi5ELb0ELb1ELb0ELi1EEvPfS0_S0_llllll_param_6,
	.param .u64 _Z26MutualIntensExtract_KernelILi5ELb0ELb1ELb0ELi1EEvPfS0_S0_llllll_param_7,
	.param .u64 _Z26MutualIntensExtract_KernelILi5ELb0ELb1ELb0ELi1EEvPfS0_S0_llllll_param_8
)
{
	.reg .pred 	%p<11>;
	.reg .b32 	%r<21>;
	.reg .b32 	%f<59>;
	.reg .b64 	%rd<67>;
	.reg .b64 	%fd<3>;

	ld.param.u64 	%rd16, [_Z26MutualIntensExtract_KernelILi5ELb0ELb1ELb0ELi1EEvPfS0_S0_llllll_param_1];
	ld.param.u64 	%rd17, [_Z26MutualIntensExtract_KernelILi5ELb0ELb1ELb0ELi1EEvPfS0_S0_llllll_param_2];
	ld.param.u64 	%rd11, [_Z26MutualIntensExtract_KernelILi5ELb0ELb1ELb0ELi1EEvPfS0_S0_llllll_param_3];
	ld.param.u64 	%rd12, [_Z26MutualIntensExtract_KernelILi5ELb0ELb1ELb0ELi1EEvPfS0_S0_llllll_param_4];
	ld.param.u64 	%rd13, [_Z26MutualIntensExtract_KernelILi5ELb0ELb1ELb0ELi1EEvPfS0_S0_llllll_param_5];
	ld.param.u64 	%rd14, [_Z26MutualIntensExtract_KernelILi5ELb0ELb1ELb0ELi1EEvPfS0_S0_llllll_param_6];
	ld.param.u64 	%rd15, [_Z26MutualIntensExtract_KernelILi5ELb0ELb1ELb0ELi1EEvPfS0_S0_llllll_param_7];
	cvta.to.global.u64 	%rd1, %rd17;
	cvta.to.global.u64 	%rd2, %rd16;
	mov.u32 	%r9, %ctaid.x;
	mov.u32 	%r10, %ntid.x;
	mov.u32 	%r11, %tid.x;
	mad.lo.s32 	%r18, %r9, %r10, %r11;
	mov.u32 	%r12, %ctaid.y;
	mov.u32 	%r13, %ntid.y;
	mov.u32 	%r14, %tid.y;
	mad.lo.s32 	%r2, %r12, %r13, %r14;
	cvt.s64.s32 	%rd18, %r18;
	setp.lt.s64 	%p1, %rd11, %rd18;
	@%p1 bra 	$L__BB67_16;
	cvt.u64.u32 	%rd64, %r2;
	shr.u64 	%rd19, %rd11, 63;
	add.s64 	%rd20, %rd11, %rd19;
	shr.s64 	%rd21, %rd20, 1;
	setp.lt.s64 	%p2, %rd21, %rd64;
	@%p2 bra 	$L__BB67_16;
	shl.b64 	%rd4, %rd11, 1;
	setp.ne.s64 	%p3, %rd15, 0;
	@%p3 bra 	$L__BB67_7;
	setp.ge.s32 	%p9, %r2, %r18;
	@%p9 bra 	$L__BB67_5;
	not.b32 	%r17, %r2;
	cvt.s64.s32 	%rd50, %r17;
	add.s64 	%rd64, %rd11, %rd50;
	add.s32 	%r18, %r18, %r17;
$L__BB67_5:
	setp.ge.s64 	%p10, %rd64, %rd13;
	@%p10 bra 	$L__BB67_16;
	cvt.s64.s32 	%rd51, %r18;
	sub.s64 	%rd52, %rd64, %rd12;
	mul.lo.s64 	%rd53, %rd4, %rd52;
	shl.b64 	%rd54, %rd53, 2;
	add.s64 	%rd55, %rd1, %rd54;
	mul.wide.s32 	%rd56, %r18, 8;
	add.s64 	%rd57, %rd55, %rd56;
	mul.lo.s64 	%rd58, %rd14, %rd51;
	shl.b64 	%rd59, %rd58, 2;
	add.s64 	%rd60, %rd2, %rd59;
	mul.lo.s64 	%rd61, %rd52, %rd14;
	shl.b64 	%rd62, %rd61, 2;
	add.s64 	%rd63, %rd2, %rd62;
	ld.global.f32 	%f43, [%rd60];
	ld.global.f32 	%f44, [%rd60+4];
	ld.global.f32 	%f45, [%rd63];
	ld.global.f32 	%f46, [%rd63+4];
	mov.f32 	%f47, 0f00000000;
	sub.f32 	%f48, %f47, %f44;
	add.f32 	%f49, %f43, 0f00000000;
	sub.f32 	%f50, %f47, %f46;
	add.f32 	%f51, %f45, 0f00000000;
	mul.f32 	%f52, %f48, %f50;
	fma.rn.f32 	%f53, %f49, %f51, %f52;
	mul.f32 	%f54, %f49, %f50;
	mul.f32 	%f55, %f48, %f51;
	sub.f32 	%f56, %f54, %f55;
	mul.f32 	%f57, %f56, 0f3F000000;
	mul.f32 	%f58, %f53, 0f3F000000;
	st.global.f32 	[%rd57], %f58;
	st.global.f32 	[%rd57+4], %f57;
	bra.uni 	$L__BB67_16;
$L__BB67_7:
	setp.lt.s64 	%p4, %rd15, 1;
	@%p4 bra 	$L__BB67_12;
	setp.ge.s32 	%p7, %r2, %r18;
	@%p7 bra 	$L__BB67_10;
	not.b32 	%r16, %r2;
	cvt.s64.s32 	%rd36, %r16;
	add.s64 	%rd64, %rd11, %rd36;
	add.s32 	%r18, %r18, %r16;
$L__BB67_10:
	setp.ge.s64 	%p8, %rd64, %rd13;
	@%p8 bra 	$L__BB67_16;
	cvt.rn.f32.u64 	%f19, %rd15;
	cvt.rn.f64.u64 	%fd1, %rd15;
	add.f64 	%fd2, %fd1, 0d3FF0000000000000;
	cvt.rn.f32.f64 	%f20, %fd2;
	cvt.s64.s32 	%rd37, %r18;
	sub.s64 	%rd38, %rd64, %rd12;
	mul.lo.s64 	%rd39, %rd4, %rd38;
	shl.b64 	%rd40, %rd39, 2;
	add.s64 	%rd41, %rd1, %rd40;
	mul.wide.s32 	%rd42, %r18, 8;
	add.s64 	%rd43, %rd41, %rd42;
	mul.lo.s64 	%rd44, %rd14, %rd37;
	shl.b64 	%rd45, %rd44, 2;
	add.s64 	%rd46, %rd2, %rd45;
	mul.lo.s64 	%rd47, %rd38, %rd14;
	shl.b64 	%rd48, %rd47, 2;
	add.s64 	%rd49, %rd2, %rd48;
	ld.global.f32 	%f21, [%rd46];
	ld.global.f32 	%f22, [%rd46+4];
	ld.global.f32 	%f23, [%rd49];
	ld.global.f32 	%f24, [%rd49+4];
	mov.f32 	%f25, 0f00000000;
	sub.f32 	%f26, %f25, %f22;
	add.f32 	%f27, %f21, 0f00000000;
	sub.f32 	%f28, %f25, %f24;
	add.f32 	%f29, %f23, 0f00000000;
	mul.f32 	%f30, %f26, %f28;
	fma.rn.f32 	%f31, %f27, %f29, %f30;
	mul.f32 	%f32, %f27, %f28;
	mul.f32 	%f33, %f26, %f29;
	sub.f32 	%f34, %f32, %f33;
	ld.global.f32 	%f35, [%rd43];
	mul.f32 	%f36, %f35, %f19;
	fma.rn.f32 	%f37, %f31, 0f3F000000, %f36;
	div.rn.f32 	%f38, %f37, %f20;
	st.global.f32 	[%rd43], %f38;
	ld.global.f32 	%f39, [%rd43+4];
	mul.f32 	%f40, %f39, %f19;
	fma.rn.f32 	%f41, %f34, 0f3F000000, %f40;
	div.rn.f32 	%f42, %f41, %f20;
	st.global.f32 	[%rd43+4], %f42;
	bra.uni 	$L__BB67_16;
$L__BB67_12:
	setp.ge.s32 	%p5, %r2, %r18;
	@%p5 bra 	$L__BB67_14;
	not.b32 	%r15, %r2;
	cvt.s64.s32 	%rd22, %r15;
	add.s64 	%rd64, %rd11, %rd22;
	add.s32 	%r18, %r18, %r15;
$L__BB67_14:
	setp.ge.s64 	%p6, %rd64, %rd13;
	@%p6 bra 	$L__BB67_16;
	cvt.s64.s32 	%rd23, %r18;
	sub.s64 	%rd24, %rd64, %rd12;
	mul.lo.s64 	%rd25, %rd4, %rd24;
	shl.b64 	%rd26, %rd25, 2;
	add.s64 	%rd27, %rd1, %rd26;
	mul.wide.s32 	%rd28, %r18, 8;
	add.s64 	%rd29, %rd27, %rd28;
	mul.lo.s64 	%rd30, %rd14, %rd23;
	shl.b64 	%rd31, %rd30, 2;
	add.s64 	%rd32, %rd2, %rd31;
	mul.lo.s64 	%rd33, %rd24, %rd14;
	shl.b64 	%rd34, %rd33, 2;
	add.s64 	%rd35, %rd2, %rd34;
	ld.global.f32 	%f1, [%rd32];
	ld.global.f32 	%f2, [%rd32+4];
	ld.global.f32 	%f3, [%rd35];
	ld.global.f32 	%f4, [%rd35+4];
	mov.f32 	%f5, 0f00000000;
	sub.f32 	%f6, %f5, %f2;
	add.f32 	%f7, %f1, 0f00000000;
	sub.f32 	%f8, %f5, %f4;
	add.f32 	%f9, %f3, 0f00000000;
	mul.f32 	%f10, %f6, %f8;
	fma.rn.f32 	%f11, %f7, %f9, %f10;
	mul.f32 	%f12, %f7, %f8;
	mul.f32 	%f13, %f6, %f9;
	sub.f32 	%f14, %f12, %f13;
	ld.global.f32 	%f15, [%rd29];
	fma.rn.f32 	%f16, %f11, 0f3F000000, %f15;
	st.global.f32 	[%rd29], %f16;
	ld.global.f32 	%f17, [%rd29+4];
	fma.rn.f32 	%f18, %f14, 0f3F000000, %f17;
	st.global.f32 	[%rd29+4], %f18;
$L__BB67_16:
	ret;

}
	// .globl	_Z26MutualIntensExtract_KernelILi5ELb0ELb0ELb0ELi1EEvPfS0_S0_llllll
.visible .entry _Z26MutualIntensExtract_KernelILi5ELb0ELb0ELb0ELi1EEvPfS0_S0_llllll(
	.param .u64 .ptr .align 1 _Z26MutualIntensExtract_KernelILi5ELb0ELb0ELb0ELi1EEvPfS0_S0_llllll_param_0,
	.param .u64 .ptr .align 1 _Z26MutualIntensExtract_KernelILi5ELb0ELb0ELb0ELi1EEvPfS0_S0_llllll_param_1,
	.param .u64 .ptr .align 1 _Z26MutualIntensExtract_KernelILi5ELb0ELb0ELb0ELi1EEvPfS0_S0_llllll_param_2,
	.param .u64 _Z26MutualIntensExtract_KernelILi5ELb0ELb0ELb0ELi1EEvPfS0_S0_llllll_param_3,
	.param .u64 _Z26MutualIntensExtract_KernelILi5ELb0ELb0ELb0ELi1EEvPfS0_S0_llllll_param_4,
	.param .u64 _Z26MutualIntensExtract_KernelILi5ELb0ELb0ELb0ELi1EEvPfS0_S0_llllll_param_5,
	.param .u64 _Z26MutualIntensExtract_KernelILi5ELb0ELb0ELb0ELi1EEvPfS0_S0_llllll_param_6,
	.param .u64 _Z26MutualIntensExtract_KernelILi5ELb0ELb0ELb0ELi1EEvPfS0_S0_llllll_param_7,
	.param .u64 _Z26MutualIntensExtract_KernelILi5ELb0ELb0ELb0ELi1EEvPfS0_S0_llllll_param_8
)
{
	.reg .pred 	%p<11>;
	.reg .b32 	%r<22>;
	.reg .b32 	%f<13>;
	.reg .b64 	%rd<43>;
	.reg .b64 	%fd<3>;

	ld.param.u64 	%rd14, [_Z26MutualIntensExtract_KernelILi5ELb0ELb0ELb0ELi1EEvPfS0_S0_llllll_param_2];
	ld.param.u64 	%rd10, [_Z26MutualIntensExtract_KernelILi5ELb0ELb0ELb0ELi1EEvPfS0_S0_llllll_param_3];
	ld.param.u64 	%rd11, [_Z26MutualIntensExtract_KernelILi5ELb0ELb0ELb0ELi1EEvPfS0_S0_llllll_param_4];
	ld.param.u64 	%rd12, [_Z26MutualIntensExtract_KernelILi5ELb0ELb0ELb0ELi1EEvPfS0_S0_llllll_param_5];
	ld.param.u64 	%rd13, [_Z26MutualIntensExtract_KernelILi5ELb0ELb0ELb0ELi1EEvPfS0_S0_llllll_param_7];
	cvta.to.global.u64 	%rd1, %rd14;
	mov.u32 	%r9, %ctaid.x;
	mov.u32 	%r10, %ntid.x;
	mov.u32 	%r11, %tid.x;
	mad.lo.s32 	%r19, %r9, %r10, %r11;
	mov.u32 	%r12, %ctaid.y;
	mov.u32 	%r13, %ntid.y;
	mov.u32 	%r14, %tid.y;
	mad.lo.s32 	%r2, %r12, %r13, %r14;
	cvt.s64.s32 	%rd15, %r19;
	setp.lt.s64 	%p1, %rd10, %rd15;
	@%p1 bra 	$L__BB68_16;
	cvt.u64.u32 	%rd40, %r2;
	shr.u64 	%rd16, %rd10, 63;
	add.s64 	%rd17, %rd10, %rd16;
	shr.s64 	%rd18, %rd17, 1;
	setp.lt.s64 	%p2, %rd18, %rd40;
	@%p2 bra 	$L__BB68_16;
	shl.b64 	%rd3, %rd10, 1;
	setp.ne.s64 	%p3, %rd13, 0;
	@%p3 bra 	$L__BB68_7;
	setp.ge.s32 	%p9, %r2, %r19;
	@%p9 bra 	$L__BB68_5;
	not.b32 	%r17, %r2;
	cvt.s64.s32 	%rd33, %r17;
	add.s64 	%rd40, %rd10, %rd33;
	add.s32 	%r19, %r19, %r17;
$L__BB68_5:
	setp.ge.s64 	%p10, %rd40, %rd12;
	@%p10 bra 	$L__BB68_16;
	sub.s64 	%rd34, %rd40, %rd11;
	mul.lo.s64 	%rd35, %rd3, %rd34;
	shl.b64 	%rd36, %rd35, 2;
	add.s64 	%rd37, %rd1, %rd36;
	mul.wide.s32 	%rd38, %r19, 8;
	add.s64 	%rd39, %rd37, %rd38;
	mov.b32 	%r18, 0;
	st.global.u32 	[%rd39], %r18;
	st.global.u32 	[%rd39+4], %r18;
	bra.uni 	$L__BB68_16;
$L__BB68_7:
	setp.lt.s64 	%p4, %rd13, 1;
	@%p4 bra 	$L__BB68_12;
	setp.ge.s32 	%p7, %r2, %r19;
	@%p7 bra 	$L__BB68_10;
	not.b32 	%r16, %r2;
	cvt.s64.s32 	%rd26, %r16;
	add.s64 	%rd40, %rd10, %rd26;
	add.s32 	%r19, %r19, %r16;
$L__BB68_10:
	setp.ge.s64 	%p8, %rd40, %rd12;
	@%p8 bra 	$L__BB68_16;
	cvt.rn.f32.u64 	%f5, %rd13;
	cvt.rn.f64.u64 	%fd1, %rd13;
	add.f64 	%fd2, %fd1, 0d3FF0000000000000;
	cvt.rn.f32.f64 	%f6, %fd2;
	sub.s64 	%rd27, %rd40, %rd11;
	mul.lo.s64 	%rd28, %rd3, %rd27;
	shl.b64 	%rd29, %rd28, 2;
	add.s64 	%rd30, %rd1, %rd29;
	mul.wide.s32 	%rd31, %r19, 8;
	add.s64 	%rd32, %rd30, %rd31;
	ld.global.f32 	%f7, [%rd32];
	fma.rn.f32 	%f8, %f7, %f5, 0f00000000;
	div.rn.f32 	%f9, %f8, %f6;
	st.global.f32 	[%rd32], %f9;
	ld.global.f32 	%f10, [%rd32+4];
	fma.rn.f32 	%f11, %f10, %f5, 0f00000000;
	div.rn.f32 	%f12, %f11, %f6;
	st.global.f32 	[%rd32+4], %f12;
	bra.uni 	$L__BB68_16;
$L__BB68_12:
	setp.ge.s32 	%p5, %r2, %r19;
	@%p5 bra 	$L__BB68_14;
	not.b32 	%r15, %r2;
	cvt.s64.s32 	%rd19, %r15;
	add.s64 	%rd40, %rd10, %rd19;
	add.s32 	%r19, %r19, %r15;
$L__BB68_14:
	setp.ge.s64 	%p6, %rd40, %rd12;
	@%p6 bra 	$L__BB68_16;
	sub.s64 	%rd20, %rd40, %rd11;
	mul.lo.s64 	%rd21, %rd3, %rd20;
	shl.b64 	%rd22, %rd21, 2;
	add.s64 	%rd23, %rd1, %rd22;
	mul.wide.s32 	%rd24, %r19, 8;
	add.s64 	%rd25, %rd23, %rd24;
	ld.global.f32 	%f1, [%rd25];
	add.f32 	%f2, %f1, 0f00000000;
	st.global.f32 	[%rd25], %f2;
	ld.global.f32 	%f3, [%rd25+4];
	add.f32 	%f4, %f3, 0f00000000;
	st.global.f32 	[%rd25+4], %f4;
$L__BB68_16:
	ret;

}
	// .globl	_Z26MutualIntensExtract_KernelILin1ELb1ELb1ELb0ELi1EEvPfS0_S0_llllll
.visible .entry _Z26MutualIntensExtract_KernelILin1ELb1ELb1ELb0ELi1EEvPfS0_S0_llllll(
	.param .u64 .ptr .align 1 _Z26MutualIntensExtract_KernelILin1ELb1ELb1ELb0ELi1EEvPfS0_S0_llllll_param_0,
	.param .u64 .ptr .align 1 _Z26MutualIntensExtract_KernelILin1ELb1ELb1ELb0ELi1EEvPfS0_S0_llllll_param_1,
	.param .u64 .ptr .align 1 _Z26MutualIntensExtract_KernelILin1ELb1ELb1ELb0ELi1EEvPfS0_S0_llllll_param_2,
	.param .u64 _Z26MutualIntensExtract_KernelILin1ELb1ELb1ELb0ELi1EEvPfS0_S0_llllll_param_3,
	.param .u64 _Z26MutualIntensExtract_KernelILin1ELb1ELb1ELb0ELi1EEvPfS0_S0_llllll_param_4,
	.param .u64 _Z26MutualIntensExtract_KernelILin1ELb1ELb1ELb0ELi1EEvPfS0_S0_llllll_param_5,
	.param .u64 _Z26MutualIntensExtract_KernelILin1ELb1ELb1ELb0ELi1EEvPfS0_S0_llllll_param_6,
	.param .u64 _Z26MutualIntensExtract_KernelILin1ELb1ELb1ELb0ELi1EEvPfS0_S0_llllll_param_7,
	.param .u64 _Z26MutualIntensExtract_KernelILin1ELb1ELb1ELb0ELi1EEvPfS0_S0_llllll_param_8
)
{
	.reg .pred 	%p<11>;
	.reg .b32 	%r<21>;
	.reg .b32 	%f<67>;
	.reg .b64 	%rd<75>;
	.reg .b64 	%fd<3>;

	ld.param.u64 	%rd17, [_Z26MutualIntensExtract_KernelILin1ELb1ELb1ELb0ELi1EEvPfS0_S0_llllll_param_0];
	ld.param.u64 	%rd18, [_Z26MutualIntensExtract_KernelILin1ELb1ELb1ELb0ELi1EEvPfS0_S0_llllll_param_1];
	ld.param.u64 	%rd19, [_Z26MutualIntensExtract_KernelILin1ELb1ELb1ELb0ELi1EEvPfS0_S0_llllll_param_2];
	ld.param.u64 	%rd12, [_Z26MutualIntensExtract_KernelILin1ELb1ELb1ELb0ELi1EEvPfS0_S0_llllll_param_3];
	ld.param.u64 	%rd13, [_Z26MutualIntensExtract_KernelILin1ELb1ELb1ELb0ELi1EEvPfS0_S0_llllll_param_4];
	ld.param.u64 	%rd14, [_Z26MutualIntensExtract_KernelILin1ELb1ELb1ELb0ELi1EEvPfS0_S0_llllll_param_5];
	ld.param.u64 	%rd15, [_Z26MutualIntensExtract_KernelILin1ELb1ELb1ELb0ELi1EEvPfS0_S0_llllll_param_6];
	ld.param.u64 	%rd16, [_Z26MutualIntensExtract_KernelILin1ELb1ELb1ELb0ELi1EEvPfS0_S0_llllll_param_7];
	cvta.to.global.u64 	%rd1, %rd19;
	cvta.to.global.u64 	%rd2, %rd18;
	cvta.to.global.u64 	%rd3, %rd17;
	mov.u32 	%r9, %ctaid.x;
	mov.u32 	%r10, %ntid.x;
	mov.u32 	%r11, %tid.x;
	mad.lo.s32 	%r18, %r9, %r10, %r11;
	mov.u32 	%r12, %ctaid.y;
	mov.u32 	%r13, %ntid.y;
	mov.u32 	%r14, %tid.y;
	mad.lo.s32 	%r2, %r12, %r13, %r14;
	cvt.s64.s32 	%rd20, %r18;
	setp.lt.s64 	%p1, %rd12, %rd20;
	@%p1 bra 	$L__BB69_16;
	cvt.u64.u32 	%rd72, %r2;
	shr.u64 	%rd21, %rd12, 63;
	add.s64 	%rd22, %rd12, %rd21;
	shr.s64 	%rd23, %rd22, 1;
	setp.lt.s64 	%p2, %rd23, %rd72;
	@%p2 bra 	$L__BB69_16;
	shl.b64 	%rd5, %rd12, 1;
	setp.ne.s64 	%p3, %rd16, 0;
	@%p3 bra 	$L__BB69_7;
	setp.ge.s32 	%p9, %r2, %r18;
	@%p9 bra 	$L__BB69_5;
	not.b32 	%r17, %r2;
	cvt.s64.s32 	%rd56, %r17;
	add.s64 	%rd72, %rd12, %rd56;
	add.s32 	%r18, %r18, %r17;
$L__BB69_5:
	setp.ge.s64 	%p10, %rd72, %rd14;
	@%p10 bra 	$L__BB69_16;
	cvt.s64.s32 	%rd57, %r18;
	sub.s64 	%rd58, %rd72, %rd13;
	mul.lo.s64 	%rd59, %rd5, %rd58;
	shl.b64 	%rd60, %rd59, 2;
	add.s64 	%rd61, %rd1, %rd60;
	mul.wide.s32 	%rd62, %r18, 8;
	add.s64 	%rd63, %rd61, %rd62;
	mul.lo.s64 	%rd64, %rd15, %rd57;
	shl.b64 	%rd65, %rd64, 2;
	add.s64 	%rd66, %rd3, %rd65;
	add.s64 	%rd67, %rd2, %rd65;
	mul.lo.s64 	%rd68, %rd58, %rd15;
	shl.b64 	%rd69, %rd68, 2;
	add.s64 	%rd70, %rd3, %rd69;
	add.s64 	%rd71, %rd2, %rd69;
	ld.global.f32 	%f49, [%rd66];
	ld.global.f32 	%f50, [%rd66+4];
	ld.global.f32 	%f51, [%rd70];
	ld.global.f32 	%f52, [%rd70+4];
	ld.global.f32 	%f53, [%rd67];
	ld.global.f32 	%f54, [%rd67+4];
	ld.global.f32 	%f55, [%rd71];
	ld.global.f32 	%f56, [%rd71+4];
	mul.f32 	%f57, %f50, %f52;
	fma.rn.f32 	%f58, %f49, %f51, %f57;
	fma.rn.f32 	%f59, %f53, %f55, %f58;
	fma.rn.f32 	%f60, %f54, %f56, %f59;
	mul.f32 	%f61, %f50, %f51;
	mul.f32 	%f62, %f49, %f52;
	sub.f32 	%f63, %f61, %f62;
	fma.rn.f32 	%f64, %f54, %f55, %f63;
	mul.f32 	%f65, %f53, %f56;
	sub.f32 	%f66, %f64, %f65;
	st.global.f32 	[%rd63], %f60;
	st.global.f32 	[%rd63+4], %f66;
	bra.uni 	$L__BB69_16;
$L__BB69_7:
	setp.lt.s64 	%p4, %rd16, 1;
	@%p4 bra 	$L__BB69_12;
	setp.ge.s32 	%p7, %r2, %r18;
	@%p7 bra 	$L__BB69_10;
	not.b32 	%r16, %r2;
	cvt.s64.s32 	%rd40, %r16;
	add.s64 	%rd72, %rd12, %rd40;
	add.s32 	%r18, %r18, %r16;
$L__BB69_10:
	setp.ge.s64 	%p8, %rd72, %rd14;
	@%p8 bra 	$L__BB69_16;
	cvt.rn.f32.u64 	%f23, %rd16;
	cvt.rn.f64.u64 	%fd1, %rd16;
	add.f64 	%fd2, %fd1, 0d3FF0000000000000;
	cvt.rn.f32.f64 	%f24, %fd2;
	cvt.s64.s32 	%rd41, %r18;
	sub.s64 	%rd42, %rd72, %rd13;
	mul.lo.s64 	%rd43, %rd5, %rd42;
	shl.b64 	%rd44, %rd43, 2;
	add.s64 	%rd45, %rd1, %rd44;
	mul.wide.s32 	%rd46, %r18, 8;
	add.s64 	%rd47, %rd45, %rd46;
	mul.lo.s64 	%rd48, %rd15, %rd41;
	shl.b64 	%rd49, %rd48, 2;
	add.s64 	%rd50, %rd3, %rd49;
	add.s64 	%rd51, %rd2, %rd49;
	mul.lo.s64 	%rd52, %rd42, %rd15;
	shl.b64 	%rd53, %rd52, 2;
	add.s64 	%rd54, %rd3, %rd53;
	add.s64 	%rd55, %rd2, %rd53;
	ld.global.f32 	%f25, [%rd50];
	ld.global.f32 	%f26, [%rd50+4];
	ld.global.f32 	%f27, [%rd54];
	ld.global.f32 	%f28, [%rd54+4];
	ld.global.f32 	%f29, [%rd51];
	ld.global.f32 	%f30, [%rd51+4];
	ld.global.f32 	%f31, [%rd55];
	ld.global.f32 	%f32, [%rd55+4];
	mul.f32 	%f33, %f26, %f28;
	fma.rn.f32 	%f34, %f25, %f27, %f33;
	fma.rn.f32 	%f35, %f29, %f31, %f34;
	fma.rn.f32 	%f36, %f30, %f32, %f35;
	mul.f32 	%f37, %f26, %f27;
	mul.f32 	%f38, %f25, %f28;
	sub.f32 	%f39, %f37, %f38;
	fma.rn.f32 	%f40, %f30, %f31, %f39;
	mul.f32 	%f41, %f29, %f32;
	sub.f32 	%f42, %f40, %f41;
	ld.global.f32 	%f43, [%rd47];
	fma.rn.f32 	%f44, %f43, %f23, %f36;
	div.rn.f32 	%f45, %f44, %f24;
	st.global.f32 	[%rd47], %f45;
	ld.global.f32 	%f46, [%rd47+4];
	fma.rn.f32 	%f47, %f46, %f23, %f42;
	div.rn.f32 	%f48, %f47, %f24;
	st.global.f32 	[%rd47+4], %f48;
	bra.uni 	$L__BB69_16;
$L__BB69_12:
	setp.ge.s32 	%p5, %r2, %r18;
	@%p5 bra 	$L__BB69_14;
	not.b32 	%r15, %r2;
	cvt.s64.s32 	%rd24, %r15;
	add.s64 	%rd72, %rd12, %rd24;
	add.s32 	%r18, %r18, %r15;
$L__BB69_14:
	setp.ge.s64 	%p6, %rd72, %rd14;
	@%p6 bra 	$L__BB69_16;
	cvt.s64.s32 	%rd25, %r18;
	sub.s64 	%rd26, %rd72, %rd13;
	mul.lo.s64 	%rd27, %rd5, %rd26;
	shl.b64 	%rd28, %rd27, 2;
	add.s64 	%rd29, %rd1, %rd28;
	mul.wide.s32 	%rd30, %r18, 8;
	add.s64 	%rd31, %rd29, %rd30;
	mul.lo.s64 	%rd32, %rd15, %rd25;
	shl.b64 	%rd33, %rd32, 2;
	add.s64 	%rd34, %rd3, %rd33;
	add.s64 	%rd35, %rd2, %rd33;
	mul.lo.s64 	%rd36, %rd26, %rd15;
	shl.b64 	%rd37, %rd36, 2;
	add.s64 	%rd38, %rd3, %rd37;
	add.s64 	%rd39, %rd2, %rd37;
	ld.global.f32 	%f1, [%rd34];
	ld.global.f32 	%f2, [%rd34+4];
	ld.global.f32 	%f3, [%rd38];
	ld.global.f32 	%f4, [%rd38+4];
	ld.global.f32 	%f5, [%rd35];
	ld.global.f32 	%f6, [%rd35+4];
	ld.global.f32 	%f7, [%rd39];
	ld.global.f32 	%f8, [%rd39+4];
	mul.f32 	%f9, %f2, %f4;
	fma.rn.f32 	%f10, %f1, %f3, %f9;
	fma.rn.f32 	%f11, %f5, %f7, %f10;
	fma.rn.f32 	%f12, %f6, %f8, %f11;
	mul.f32 	%f13, %f2, %f3;
	mul.f32 	%f14, %f1, %f4;
	sub.f32 	%f15, %f13, %f14;
	fma.rn.f32 	%f16, %f6, %f7, %f15;
	mul.f32 	%f17, %f5, %f8;
	sub.f32 	%f18, %f16, %f17;
	ld.global.f32 	%f19, [%rd31];
	add.f32 	%f20, %f12, %f19;
	st.global.f32 	[%rd31], %f20;
	ld.global.f32 	%f21, [%rd31+4];
	add.f32 	%f22, %f18, %f21;
	st.global.f32 	[%rd31+4], %f22;
$L__BB69_16:
	ret;

}
	// .globl	_Z26MutualIntensExtract_KernelILin1ELb1ELb0ELb0ELi1EEvPfS0_S0_llllll
.visible .entry _Z26MutualIntensExtract_KernelILin1ELb1ELb0ELb0ELi1EEvPfS0_S0_llllll(
	.param .u64 .ptr .align 1 _Z26MutualIntensExtract_KernelILin1ELb1ELb0ELb0ELi1EEvPfS0_S0_llllll_param_0,
	.param .u64 .ptr .align 1 _Z26MutualIntensExtract_KernelILin1ELb1ELb0ELb0ELi1EEvPfS0_S0_llllll_param_1,
	.param .u64 .ptr .align 1 _Z26MutualIntensExtract_KernelILin1ELb1ELb0ELb0ELi1EEvPfS0_S0_llllll_param_2,
	.param .u64 _Z26MutualIntensExtract_KernelILin1ELb1ELb0ELb0ELi1EEvPfS0_S0_llllll_param_3,
	.param .u64 _Z26MutualIntensExtract_KernelILin1ELb1ELb0ELb0ELi1EEvPfS0_S0_llllll_param_4,
	.param .u64 _Z26MutualIntensExtract_KernelILin1ELb1ELb0ELb0ELi1EEvPfS0_S0_llllll_param_5,
	.param .u64 _Z26MutualIntensExtract_KernelILin1ELb1ELb0ELb0ELi1EEvPfS0_S0_llllll_param_6,
	.param .u64 _Z26MutualIntensExtract_KernelILin1ELb1ELb0ELb0ELi1EEvPfS0_S0_llllll_param_7,
	.param .u64 _Z26MutualIntensExtract_KernelILin1ELb1ELb0ELb0ELi1EEvPfS0_S0_llllll_param_8
)
{
	.reg .pred 	%p<11>;
	.reg .b32 	%r<21>;
	.reg .b32 	%f<49>;
	.reg .b64 	%rd<67>;
	.reg .b64 	%fd<3>;

	ld.param.u64 	%rd16, [_Z26MutualIntensExtract_KernelILin1ELb1ELb0ELb0ELi1EEvPfS0_S0_llllll_param_0];
	ld.param.u64 	%rd17, [_Z26MutualIntensExtract_KernelILin1ELb1ELb0ELb0ELi1EEvPfS0_S0_llllll_param_2];
	ld.param.u64 	%rd11, [_Z26MutualIntensExtract_KernelILin1ELb1ELb0ELb0ELi1EEvPfS0_S0_llllll_param_3];
	ld.param.u64 	%rd12, [_Z26MutualIntensExtract_KernelILin1ELb1ELb0ELb0ELi1EEvPfS0_S0_llllll_param_4];
	ld.param.u64 	%rd13, [_Z26MutualIntensExtract_KernelILin1ELb1ELb0ELb0ELi1EEvPfS0_S0_llllll_param_5];
	ld.param.u64 	%rd14, [_Z26MutualIntensExtract_KernelILin1ELb1ELb0ELb0ELi1EEvPfS0_S0_llllll_param_6];
	ld.param.u64 	%rd15, [_Z26MutualIntensExtract_KernelILin1ELb1ELb0ELb0ELi1EEvPfS0_S0_llllll_param_7];
	cvta.to.global.u64 	%rd1, %rd17;
	cvta.to.global.u64 	%rd2, %rd16;
	mov.u32 	%r9, %ctaid.x;
	mov.u32 	%r10, %ntid.x;
	mov.u32 	%r11, %tid.x;
	mad.lo.s32 	%r18, %r9, %r10, %r11;
	mov.u32 	%r12, %ctaid.y;
	mov.u32 	%r13, %ntid.y;
	mov.u32 	%r14, %tid.y;
	mad.lo.s32 	%r2, %r12, %r13, %r14;
	cvt.s64.s32 	%rd18, %r18;
	setp.lt.s64 	%p1, %rd11, %rd18;
	@%p1 bra 	$L__BB70_16;
	cvt.u64.u32 	%rd64, %r2;
	shr.u64 	%rd19, %rd11, 63;
	add.s64 	%rd20, %rd11, %rd19;
	shr.s64 	%rd21, %rd20, 1;
	setp.lt.s64 	%p2, %rd21, %rd64;
	@%p2 bra 	$L__BB70_16;
	shl.b64 	%rd4, %rd11, 1;
	setp.ne.s64 	%p3, %rd15, 0;
	@%p3 bra 	$L__BB70_7;
	setp.ge.s32 	%p9, %r2, %r18;
	@%p9 bra 	$L__BB70_5;
	not.b32 	%r17, %r2;
	cvt.s64.s32 	%rd50, %r17;
	add.s64 	%rd64, %rd11, %rd50;
	add.s32 	%r18, %r18, %r17;
$L__BB70_5:
	setp.ge.s64 	%p10, %rd64, %rd13;
	@%p10 bra 	$L__BB70_16;
	cvt.s64.s32 	%rd51, %r18;
	sub.s64 	%rd52, %rd64, %rd12;
	mul.lo.s64 	%rd53, %rd4, %rd52;
	shl.b64 	%rd54, %rd53, 2;
	add.s64 	%rd55, %rd1, %rd54;
	mul.wide.s32 	%rd56, %r18, 8;
	add.s64 	%rd57, %rd55, %rd56;
	mul.lo.s64 	%rd58, %rd14, %rd51;
	shl.b64 	%rd59, %rd58, 2;
	add.s64 	%rd60, %rd2, %rd59;
	mul.lo.s64 	%rd61, %rd52, %rd14;
	shl.b64 	%rd62, %rd61, 2;
	add.s64 	%rd63, %rd2, %rd62;
	ld.global.f32 	%f37, [%rd60];
	ld.global.f32 	%f38, [%rd60+4];
	ld.global.f32 	%f39, [%rd63];
	ld.global.f32 	%f40, [%rd63+4];
	mul.f32 	%f41, %f38, %f40;
	fma.rn.f32 	%f42, %f37, %f39, %f41;
	mul.f32 	%f43, %f38, %f39;
	mul.f32 	%f44, %f37, %f40;
	sub.f32 	%f45, %f43, %f44;
	add.f32 	%f46, %f45, 0f00000000;
	add.f32 	%f47, %f42, 0f00000000;
	add.f32 	%f48, %f47, 0f00000000;
	st.global.f32 	[%rd57], %f48;
	st.global.f32 	[%rd57+4], %f46;
	bra.uni 	$L__BB70_16;
$L__BB70_7:
	setp.lt.s64 	%p4, %rd15, 1;
	@%p4 bra 	$L__BB70_12;
	setp.ge.s32 	%p7, %r2, %r18;
	@%p7 bra 	$L__BB70_10;
	not.b32 	%r16, %r2;
	cvt.s64.s32 	%rd36, %r16;
	add.s64 	%rd64, %rd11, %rd36;
	add.s32 	%r18, %r18, %r16;
$L__BB70_10:
	setp.ge.s64 	%p8, %rd64, %rd13;
	@%p8 bra 	$L__BB70_16;
	cvt.rn.f32.u64 	%f17, %rd15;
	cvt.rn.f64.u64 	%fd1, %rd15;
	add.f64 	%fd2, %fd1, 0d3FF0000000000000;
	cvt.rn.f32.f64 	%f18, %fd2;
	cvt.s64.s32 	%rd37, %r18;
	sub.s64 	%rd38, %rd64, %rd12;
	mul.lo.s64 	%rd39, %rd4, %rd38;
	shl.b64 	%rd40, %rd39, 2;
	add.s64 	%rd41, %rd1, %rd40;
	mul.wide.s32 	%rd42, %r18, 8;
	add.s64 	%rd43, %rd41, %rd42;
	mul.lo.s64 	%rd44, %rd14, %rd37;
	shl.b64 	%rd45, %rd44, 2;
	add.s64 	%rd46, %rd2, %rd45;
	mul.lo.s64 	%rd47, %rd38, %rd14;
	shl.b64 	%rd48, %rd47, 2;
	add.s64 	%rd49, %rd2, %rd48;
	ld.global.f32 	%f19, [%rd46];
	ld.global.f32 	%f20, [%rd46+4];
	ld.global.f32 	%f21, [%rd49];
	ld.global.f32 	%f22, [%rd49+4];
	mul.f32 	%f23, %f20, %f22;
	fma.rn.f32 	%f24, %f19, %f21, %f23;
	add.f32 	%f25, %f24, 0f00000000;
	add.f32 	%f26, %f25, 0f00000000;
	mul.f32 	%f27, %f20, %f21;
	mul.f32 	%f28, %f19, %f22;
	sub.f32 	%f29, %f27, %f28;
	add.f32 	%f30, %f29, 0f00000000;
	ld.global.f32 	%f31, [%rd43];
	fma.rn.f32 	%f32, %f31, %f17, %f26;
	div.rn.f32 	%f33, %f32, %f18;
	st.global.f32 	[%rd43], %f33;
	ld.global.f32 	%f34, [%rd43+4];
	fma.rn.f32 	%f35, %f34, %f17, %f30;
	div.rn.f32 	%f36, %f35, %f18;
	st.global.f32 	[%rd43+4], %f36;
	bra.uni 	$L__BB70_16;
$L__BB70_12:
	setp.ge.s32 	%p5, %r2, %r18;
	@%p5 bra 	$L__BB70_14;
	not.b32 	%r15, %r2;
	cvt.s64.s32 	%rd22, %r15;
	add.s64 	%rd64, %rd11, %rd22;
	add.s32 	%r18, %r18, %r15;
$L__BB70_14:
	setp.ge.s64 	%p6, %rd64, %rd13;
	@%p6 bra 	$L__BB70_16;
	cvt.s64.s32 	%rd23, %r18;
	sub.s64 	%rd24, %rd64, %rd12;
	mul.lo.s64 	%rd25, %rd4, %rd24;
	shl.b64 	%rd26, %rd25, 2;
	add.s64 	%rd27, %rd1, %rd26;
	mul.wide.s32 	%rd28, %r18, 8;
	add.s64 	%rd29, %rd27, %rd28;
	mul.lo.s64 	%rd30, %rd14, %rd23;
	shl.b64 	%rd31, %rd30, 2;
	add.s64 	%rd32, %rd2, %rd31;
	mul.lo.s64 	%rd33, %rd24, %rd14;
	shl.b64 	%rd34, %rd33, 2;
	add.s64 	%rd35, %rd2, %rd34;
	ld.global.f32 	%f1, [%rd32];
	ld.global.f32 	%f2, [%rd32+4];
	ld.global.f32 	%f3, [%rd35];
	ld.global.f32 	%f4, [%rd35+4];
	mul.f32 	%f5, %f2, %f4;
	fma.rn.f32 	%f6, %f1, %f3, %f5;
	add.f32 	%f7, %f6, 0f00000000;
	add.f32 	%f8, %f7, 0f00000000;
	mul.f32 	%f9, %f2, %f3;
	mul.f32 	%f10, %f1, %f4;
	sub.f32 	%f11, %f9, %f10;
	add.f32 	%f12, %f11, 0f00000000;
	ld.global.f32 	%f13, [%rd29];
	add.f32 	%f14, %f8, %f13;
	st.global.f32 	[%rd29], %f14;
	ld.global.f32 	%f15, [%rd29+4];
	add.f32 	%f16, %f12, %f15;
	st.global.f32 	[%rd29+4], %f16;
$L__BB70_16:
	ret;

}
	// .globl	_Z26MutualIntensExtract_KernelILin1ELb0ELb1ELb0ELi1EEvPfS0_S0_llllll
.visible .entry _Z26MutualIntensExtract_KernelILin1ELb0ELb1ELb0ELi1EEvPfS0_S0_llllll(
	.param .u64 .ptr .align 1 _Z26MutualIntensExtract_KernelILin1ELb0ELb1ELb0ELi1EEvPfS0_S0_llllll_param_0,
	.param .u64 .ptr .align 1 _Z26MutualIntensExtract_KernelILin1ELb0ELb1ELb0ELi1EEvPfS0_S0_llllll_param_1,
	.param .u64 .ptr .align 1 _Z26MutualIntensExtract_KernelILin1ELb0ELb1ELb0ELi1EEvPfS0_S0_llllll_param_2,
	.param .u64 _Z26MutualIntensExtract_KernelILin1ELb0ELb1ELb0ELi1EEvPfS0_S0_llllll_param_3,
	.param .u64 _Z26MutualIntensExtract_KernelILin1ELb0ELb1ELb0ELi1EEvPfS0_S0_llllll_param_4,
	.param .u64 _Z26MutualIntensExtract_KernelILin1ELb0ELb1ELb0ELi1EEvPfS0_S0_llllll_param_5,
	.param .u64 _Z26MutualIntensExtract_KernelILin1ELb0ELb1ELb0ELi1EEvPfS0_S0_llllll_param_6,
	.param .u64 _Z26MutualIntensExtract_KernelILin1ELb0ELb1ELb0ELi1EEvPfS0_S0_llllll_param_7,
	.param .u64 _Z26MutualIntensExtract_KernelILin1ELb0ELb1ELb0ELi1EEvPfS0_S0_llllll_param_8
)
{
	.reg .pred 	%p<11>;
	.reg .b32 	%r<21>;
	.reg .b32 	%f<40>;
	.reg .b64 	%rd<67>;
	.reg .b64 	%fd<3>;

	ld.param.u64 	%rd16, [_Z26MutualIntensExtract_KernelILin1ELb0ELb1ELb0ELi1EEvPfS0_S0_llllll_param_1];
	ld.param.u64 	%rd17, [_Z26MutualIntensExtract_KernelILin1ELb0ELb1ELb0ELi1EEvPfS0_S0_llllll_param_2];
	ld.param.u64 	%rd11, [_Z26MutualIntensExtract_KernelILin1ELb0ELb1ELb0ELi1EEvPfS0_S0_llllll_param_3];
	ld.param.u64 	%rd12, [_Z26MutualIntensExtract_KernelILin1ELb0ELb1ELb0ELi1EEvPfS0_S0_llllll_param_4];
	ld.param.u64 	%rd13, [_Z26MutualIntensExtract_KernelILin1ELb0ELb1ELb0ELi1EEvPfS0_S0_llllll_param_5];
	ld.param.u64 	%rd14, [_Z26MutualIntensExtract_KernelILin1ELb0ELb1ELb0ELi1EEvPfS0_S0_llllll_param_6];
	ld.param.u64 	%rd15, [_Z26MutualIntensExtract_KernelILin1ELb0ELb1ELb0ELi1EEvPfS0_S0_llllll_param_7];
	cvta.to.global.u64 	%rd1, %rd17;
	cvta.to.global.u64 	%rd2, %rd16;
	mov.u32 	%r9, %ctaid.x;
	mov.u32 	%r10, %ntid.x;
	mov.u32 	%r11, %tid.x;
	mad.lo.s32 	%r18, %r9, %r10, %r11;
	mov.u32 	%r12, %ctaid.y;
	mov.u32 	%r13, %ntid.y;
	mov.u32 	%r14, %tid.y;
	mad.lo.s32 	%r2, %r12, %r13, %r14;
	cvt.s64.s32 	%rd18, %r18;
	setp.lt.s64 	%p1, %rd11, %rd18;
	@%p1 bra 	$L__BB71_16;
	cvt.u64.u32 	%rd64, %r2;
	shr.u64 	%rd19, %rd11, 63;
	add.s64 	%rd20, %rd11, %rd19;
	shr.s64 	%rd21, %rd20, 1;
	setp.lt.s64 	%p2, %rd21, %rd64;
	@%p2 bra 	$L__BB71_16;
	shl.b64 	%rd4, %rd11, 1;
	setp.ne.s64 	%p3, %rd15, 0;
	@%p3 bra 	$L__BB71_7;
	setp.ge.s32 	%p9, %r2, %r18;
	@%p9 bra 	$L__BB71_5;
	not.b32 	%r17, %r2;
	cvt.s64.s32 	%rd50, %r17;
	add.s64 	%rd64, %rd11, %rd50;
	add.s32 	%r18, %r18, %r17;
$L__BB71_5:
	setp.ge.s64 	%p10, %rd64, %rd13;
	@%p10 bra 	$L__BB71_16;
	cvt.s64.s32 	%rd51, %r18;
	sub.s64 	%rd52, %rd64, %rd12;
	mul.lo.s64 	%rd53, %rd4, %rd52;
	shl.b64 	%rd54, %rd53, 2;
	add.s64 	%rd55, %rd1, %rd54;
	mul.wide.s32 	%rd56, %r18, 8;
	add.s64 	%rd57, %rd55, %rd56;
	mul.lo.s64 	%rd58, %rd14, %rd51;
	shl.b64 	%rd59, %rd58, 2;
	add.s64 	%rd60, %rd2, %rd59;
	mul.lo.s64 	%rd61, %rd52, %rd14;
	shl.b64 	%rd62, %rd61, 2;
	add.s64 	%rd63, %rd2, %rd62;
	ld.global.f32 	%f31, [%rd60];
	ld.global.f32 	%f32, [%rd60+4];
	ld.global.f32 	%f33, [%rd63];
	ld.global.f32 	%f34, [%rd63+4];
	fma.rn.f32 	%f35, %f31, %f33, 0f00000000;
	fma.rn.f32 	%f36, %f32, %f34, %f35;
	fma.rn.f32 	%f37, %f32, %f33, 0f00000000;
	mul.f32 	%f38, %f31, %f34;
	sub.f32 	%f39, %f37, %f38;
	st.global.f32 	[%rd57], %f36;
	st.global.f32 	[%rd57+4], %f39;
	bra.uni 	$L__BB71_16;
$L__BB71_7:
	setp.lt.s64 	%p4, %rd15, 1;
	@%p4 bra 	$L__BB71_12;
	setp.ge.s32 	%p7, %r2, %r18;
	@%p7 bra 	$L__BB71_10;
	not.b32 	%r16, %r2;
	cvt.s64.s32 	%rd36, %r16;
	add.s64 	%rd64, %rd11, %rd36;
	add.s32 	%r18, %r18, %r16;
$L__BB71_10:
	setp.ge.s64 	%p8, %rd64, %rd13;
	@%p8 bra 	$L__BB71_16;
	cvt.rn.f32.u64 	%f14, %rd15;
	cvt.rn.f64.u64 	%fd1, %rd15;
	add.f64 	%fd2, %fd1, 0d3FF0000000000000;
	cvt.rn.f32.f64 	%f15, %fd2;
	cvt.s64.s32 	%rd37, %r18;
	sub.s64 	%rd38, %rd64, %rd12;
	mul.lo.s64 	%rd39, %rd4, %rd38;
	shl.b64 	%rd40, %rd39, 2;
	add.s64 	%rd41, %rd1, %rd40;
	mul.wide.s32 	%rd42, %r18, 8;
	add.s64 	%rd43, %rd41, %rd42;
	mul.lo.s64 	%rd44, %rd14, %rd37;
	shl.b64 	%rd45, %rd44, 2;
	add.s64 	%rd46, %rd2, %rd45;
	mul.lo.s64 	%rd47, %rd38, %rd14;
	shl.b64 	%rd48, %rd47, 2;
	add.s64 	%rd49, %rd2, %rd48;
	ld.global.f32 	%f16, [%rd46];
	ld.global.f32 	%f17, [%rd46+4];
	ld.global.f32 	%f18, [%rd49];
	ld.global.f32 	%f19, [%rd49+4];
	fma.rn.f32 	%f20, %f16, %f18, 0f00000000;
	fma.rn.f32 	%f21, %f17, %f19, %f20;
	fma.rn.f32 	%f22, %f17, %f18, 0f00000000;
	mul.f32 	%f23, %f16, %f19;
	sub.f32 	%f24, %f22, %f23;
	ld.global.f32 	%f25, [%rd43];
	fma.rn.f32 	%f26, %f25, %f14, %f21;
	div.rn.f32 	%f27, %f26, %f15;
	st.global.f32 	[%rd43], %f27;
	ld.global.f32 	%f28, [%rd43+4];
	fma.rn.f32 	%f29, %f28, %f14, %f24;
	div.rn.f32 	%f30, %f29, %f15;
	st.global.f32 	[%rd43+4], %f30;
	bra.uni 	$L__BB71_16;
$L__BB71_12:
	setp.ge.s32 	%p5, %r2, %r18;
	@%p5 bra 	$L__BB71_14;
	not.b32 	%r15, %r2;
	cvt.s64.s32 	%rd22, %r15;
	add.s64 	%rd64, %rd11, %rd22;
	add.s32 	%r18, %r18, %r15;
$L__BB71_14:
	setp.ge.s64 	%p6, %rd64, %rd13;
	@%p6 bra 	$L__BB71_16;
	cvt.s64.s32 	%rd23, %r18;
	sub.s64 	%rd24, %rd64, %rd12;
	mul.lo.s64 	%rd25, %rd4, %rd24;
	shl.b64 	%rd26, %rd25, 2;
	add.s64 	%rd27, %rd1, %rd26;
	mul.wide.s32 	%rd28, %r18, 8;
	add.s64 	%rd29, %rd27, %rd28;
	mul.lo.s64 	%rd30, %rd14, %rd23;
	shl.b64 	%rd31, %rd30, 2;
	add.s64 	%rd32, %rd2, %rd31;
	mul.lo.s64 	%rd33, %rd24, %rd14;
	shl.b64 	%rd34, %rd33, 2;
	add.s64 	%rd35, %rd2, %rd34;
	ld.global.f32 	%f1, [%rd32];
	ld.global.f32 	%f2, [%rd32+4];
	ld.global.f32 	%f3, [%rd35];
	ld.global.f32 	%f4, [%rd35+4];
	fma.rn.f32 	%f5, %f1, %f3, 0f00000000;
	fma.rn.f32 	%f6, %f2, %f4, %f5;
	fma.rn.f32 	%f7, %f2, %f3, 0f00000000;
	mul.f32 	%f8, %f1, %f4;
	sub.f32 	%f9, %f7, %f8;
	ld.global.f32 	%f10, [%rd29];
	add.f32 	%f11, %f6, %f10;
	st.global.f32 	[%rd29], %f11;
	ld.global.f32 	%f12, [%rd29+4];
	add.f32 	%f13, %f9, %f12;
	st.global.f32 	[%rd29+4], %f13;
$L__BB71_16:
	ret;

}
	// .globl	_Z26MutualIntensExtract_KernelILin1ELb0ELb0ELb0ELi1EEvPfS0_S0_llllll
.visible .entry _Z26MutualIntensExtract_KernelILin1ELb0ELb0ELb0ELi1EEvPfS0_S0_llllll(
	.param .u64 .ptr .align 1 _Z26MutualIntensExtract_KernelILin1ELb0ELb0ELb0ELi1EEvPfS0_S0_llllll_param_0,
	.param .u64 .ptr .align 1 _Z26MutualIntensExtract_KernelILin1ELb0ELb0ELb0ELi1EEvPfS0_S0_llllll_param_1,
	.param .u64 .ptr .align 1 _Z26MutualIntensExtract_KernelILin1ELb0ELb0ELb0ELi1EEvPfS0_S0_llllll_param_2,
	.param .u64 _Z26MutualIntensExtract_KernelILin1ELb0ELb0ELb0ELi1EEvPfS0_S0_llllll_param_3,
	.param .u64 _Z26MutualIntensExtract_KernelILin1ELb0ELb0ELb0ELi1EEvPfS0_S0_llllll_param_4,
	.param .u64 _Z26MutualIntensExtract_KernelILin1ELb0ELb0ELb0ELi1EEvPfS0_S0_llllll_param_5,
	.param .u64 _Z26MutualIntensExtract_KernelILin1ELb0ELb0ELb0ELi1EEvPfS0_S0_llllll_param_6,
	.param .u64 _Z26MutualIntensExtract_KernelILin1ELb0ELb0ELb0ELi1EEvPfS0_S0_llllll_param_7,
	.param .u64 _Z26MutualIntensExtract_KernelILin1ELb0ELb0ELb0ELi1EEvPfS0_S0_llllll_param_8
)
{
	.reg .pred 	%p<11>;
	.reg .b32 	%r<22>;
	.reg .b32 	%f<13>;
	.reg .b64 	%rd<43>;
	.reg .b64 	%fd<3>;

	ld.param.u64 	%rd14, [_Z26MutualIntensExtract_KernelILin1ELb0ELb0ELb0ELi1EEvPfS0_S0_llllll_param_2];
	ld.param.u64 	%rd10, [_Z26MutualIntensExtract_KernelILin1ELb0ELb0ELb0ELi1EEvPfS0_S0_llllll_param_3];
	ld.param.u64 	%rd11, [_Z26MutualIntensExtract_KernelILin1ELb0ELb0ELb0ELi1EEvPfS0_S0_llllll_param_4];
	ld.param.u64 	%rd12, [_Z26MutualIntensExtract_KernelILin1ELb0ELb0ELb0ELi1EEvPfS0_S0_llllll_param_5];
	ld.param.u64 	%rd13, [_Z26MutualIntensExtract_KernelILin1ELb0ELb0ELb0ELi1EEvPfS0_S0_llllll_param_7];
	cvta.to.global.u64 	%rd1, %rd14;
	mov.u32 	%r9, %ctaid.x;
	mov.u32 	%r10, %ntid.x;
	mov.u32 	%r11, %tid.x;
	mad.lo.s32 	%r19, %r9, %r10, %r11;
	mov.u32 	%r12, %ctaid.y;
	mov.u32 	%r13, %ntid.y;
	mov.u32 	%r14, %tid.y;
	mad.lo.s32 	%r2, %r12, %r13, %r14;
	cvt.s64.s32 	%rd15, %r19;
	setp.lt.s64 	%p1, %rd10, %rd15;
	@%p1 bra 	$L__BB72_16;
	cvt.u64.u32 	%rd40, %r2;
	shr.u64 	%rd16, %rd10, 63;
	add.s64 	%rd17, %rd10, %rd16;
	shr.s64 	%rd18, %rd17, 1;
	setp.lt.s64 	%p2, %rd18, %rd40;
	@%p2 bra 	$L__BB72_16;
	shl.b64 	%rd3, %rd10, 1;
	setp.ne.s64 	%p3, %rd13, 0;
	@%p3 bra 	$L__BB72_7;
	setp.ge.s32 	%p9, %r2, %r19;
	@%p9 bra 	$L__BB72_5;
	not.b32 	%r17, %r2;
	cvt.s64.s32 	%rd33, %r17;
	add.s64 	%rd40, %rd10, %rd33;
	add.s32 	%r19, %r19, %r17;
$L__BB72_5:
	setp.ge.s64 	%p10, %rd40, %rd12;
	@%p10 bra 	$L__BB72_16;
	sub.s64 	%rd34, %rd40, %rd11;
	mul.lo.s64 	%rd35, %rd3, %rd34;
	shl.b64 	%rd36, %rd35, 2;
	add.s64 	%rd37, %rd1, %rd36;
	mul.wide.s32 	%rd38, %r19, 8;
	add.s64 	%rd39, %rd37, %rd38;
	mov.b32 	%r18, 0;
	st.global.u32 	[%rd39], %r18;
	st.global.u32 	[%rd39+4], %r18;
	bra.uni 	$L__BB72_16;
$L__BB72_7:
	setp.lt.s64 	%p4, %rd13, 1;
	@%p4 bra 	$L__BB72_12;
	setp.ge.s32 	%p7, %r2, %r19;
	@%p7 bra 	$L__BB72_10;
	not.b32 	%r16, %r2;
	cvt.s64.s32 	%rd26, %r16;
	add.s64 	%rd40, %rd10, %rd26;
	add.s32 	%r19, %r19, %r16;
$L__BB72_10:
	setp.ge.s64 	%p8, %rd40, %rd12;
	@%p8 bra 	$L__BB72_16;
	cvt.rn.f32.u64 	%f5, %rd13;
	cvt.rn.f64.u64 	%fd1, %rd13;
	add.f64 	%fd2, %fd1, 0d3FF0000000000000;
	cvt.rn.f32.f64 	%f6, %fd2;
	sub.s64 	%rd27, %rd40, %rd11;
	mul.lo.s64 	%rd28, %rd3, %rd27;
	shl.b64 	%rd29, %rd28, 2;
	add.s64 	%rd30, %rd1, %rd29;
	mul.wide.s32 	%rd31, %r19, 8;
	add.s64 	%rd32, %rd30, %rd31;
	ld.global.f32 	%f7, [%rd32];
	fma.rn.f32 	%f8, %f7, %f5, 0f00000000;
	div.rn.f32 	%f9, %f8, %f6;
	st.global.f32 	[%rd32], %f9;
	ld.global.f32 	%f10, [%rd32+4];
	fma.rn.f32 	%f11, %f10, %f5, 0f00000000;
	div.rn.f32 	%f12, %f11, %f6;
	st.global.f32 	[%rd32+4], %f12;
	bra.uni 	$L__BB72_16;
$L__BB72_12:
	setp.ge.s32 	%p5, %r2, %r19;
	@%p5 bra 	$L__BB72_14;
	not.b32 	%r15, %r2;
	cvt.s64.s32 	%rd19, %r15;
	add.s64 	%rd40, %rd10, %rd19;
	add.s32 	%r19, %r19, %r15;
$L__BB72_14:
	setp.ge.s64 	%p6, %rd40, %rd12;
	@%p6 bra 	$L__BB72_16;
	sub.s64 	%rd20, %rd40, %rd11;
	mul.lo.s64 	%rd21, %rd3, %rd20;
	shl.b64 	%rd22, %rd21, 2;
	add.s64 	%rd23, %rd1, %rd22;
	mul.wide.s32 	%rd24, %r19, 8;
	add.s64 	%rd25, %rd23, %rd24;
	ld.global.f32 	%f1, [%rd25];
	add.f32 	%f2, %f1, 0f00000000;
	st.global.f32 	[%rd25], %f2;
	ld.global.f32 	%f3, [%rd25+4];
	add.f32 	%f4, %f3, 0f00000000;
	st.global.f32 	[%rd25+4], %f4;
$L__BB72_16:
	ret;

}
	// .globl	_Z26MutualIntensExtract_KernelILin2ELb1ELb1ELb0ELi1EEvPfS0_S0_llllll
.visible .entry _Z26MutualIntensExtract_KernelILin2ELb1ELb1ELb0ELi1EEvPfS0_S0_llllll(
	.param .u64 .ptr .align 1 _Z26MutualIntensExtract_KernelILin2ELb1ELb1ELb0ELi1EEvPfS0_S0_llllll_param_0,
	.param .u64 .ptr .align 1 _Z26MutualIntensExtract_KernelILin2ELb1ELb1ELb0ELi1EEvPfS0_S0_llllll_param_1,
	.param .u64 .ptr .align 1 _Z26MutualIntensExtract_KernelILin2ELb1ELb1ELb0ELi1EEvPfS0_S0_llllll_param_2,
	.param .u64 _Z26MutualIntensExtract_KernelILin2ELb1ELb1ELb0ELi1EEvPfS0_S0_llllll_param_3,
	.param .u64 _Z26MutualIntensExtract_KernelILin2ELb1ELb1ELb0ELi1EEvPfS0_S0_llllll_param_4,
	.param .u64 _Z26MutualIntensExtract_KernelILin2ELb1ELb1ELb0ELi1EEvPfS0_S0_llllll_param_5,
	.param .u64 _Z26MutualIntensExtract_KernelILin2ELb1ELb1ELb0ELi1EEvPfS0_S0_llllll_param_6,
	.param .u64 _Z26MutualIntensExtract_KernelILin2ELb1ELb1ELb0ELi1EEvPfS0_S0_llllll_param_7,
	.param .u64 _Z26MutualIntensExtract_KernelILin2ELb1ELb1ELb0ELi1EEvPfS0_S0_llllll_param_8
)
{
	.reg .pred 	%p<11>;
	.reg .b32 	%r<21>;
	.reg .b32 	%f<73>;
	.reg .b64 	%rd<75>;
	.reg .b64 	%fd<3>;

	ld.param.u64 	%rd17, [_Z26MutualIntensExtract_KernelILin2ELb1ELb1ELb0ELi1EEvPfS0_S0_llllll_param_0];
	ld.param.u64 	%rd18, [_Z26MutualIntensExtract_KernelILin2ELb1ELb1ELb0ELi1EEvPfS0_S0_llllll_param_1];
	ld.param.u64 	%rd19, [_Z26MutualIntensExtract_KernelILin2ELb1ELb1ELb0ELi1EEvPfS0_S0_llllll_param_2];
	ld.param.u64 	%rd12, [_Z26MutualIntensExtract_KernelILin2ELb1ELb1ELb0ELi1EEvPfS0_S0_llllll_param_3];
	ld.param.u64 	%rd13, [_Z26MutualIntensExtract_KernelILin2ELb1ELb1ELb0ELi1EEvPfS0_S0_llllll_param_4];
	ld.param.u64 	%rd14, [_Z26MutualIntensExtract_KernelILin2ELb1ELb1ELb0ELi1EEvPfS0_S0_llllll_param_5];
	ld.param.u64 	%rd15, [_Z26MutualIntensExtract_KernelILin2ELb1ELb1ELb0ELi1EEvPfS0_S0_llllll_param_6];
	ld.param.u64 	%rd16, [_Z26MutualIntensExtract_KernelILin2ELb1ELb1ELb0ELi1EEvPfS0_S0_llllll_param_7];
	cvta.to.global.u64 	%rd1, %rd19;
	cvta.to.global.u64 	%rd2, %rd18;
	cvta.to.global.u64 	%rd3, %rd17;
	mov.u32 	%r9, %ctaid.x;
	mov.u32 	%r10, %ntid.x;
	mov.u32 	%r11, %tid.x;
	mad.lo.s32 	%r18, %r9, %r10, %r11;
	mov.u32 	%r12, %ctaid.y;
	mov.u32 	%r13, %ntid.y;
	mov.u32 	%r14, %tid.y;
	mad.lo.s32 	%r2, %r12, %r13, %r14;
	cvt.s64.s32 	%rd20, %r18;
	setp.lt.s64 	%p1, %rd12, %rd20;
	@%p1 bra 	$L__BB73_16;
	cvt.u64.u32 	%rd72, %r2;
	shr.u64 	%rd21, %rd12, 63;
	add.s64 	%rd22, %rd12, %rd21;
	shr.s64 	%rd23, %rd22, 1;
	setp.lt.s64 	%p2, %rd23, %rd72;
	@%p2 bra 	$L__BB73_16;
	shl.b64 	%rd5, %rd12, 1;
	setp.ne.s64 	%p3, %rd16, 0;
	@%p3 bra 	$L__BB73_7;
	setp.ge.s32 	%p9, %r2, %r18;
	@%p9 bra 	$L__BB73_5;
	not.b32 	%r17, %r2;
	cvt.s64.s32 	%rd56, %r17;
	add.s64 	%rd72, %rd12, %rd56;
	add.s32 	%r18, %r18, %r17;
$L__BB73_5:
	setp.ge.s64 	%p10, %rd72, %rd14;
	@%p10 bra 	$L__BB73_16;
	cvt.s64.s32 	%rd57, %r18;
	sub.s64 	%rd58, %rd72, %rd13;
	mul.lo.s64 	%rd59, %rd5, %rd58;
	shl.b64 	%rd60, %rd59, 2;
	add.s64 	%rd61, %rd1, %rd60;
	mul.wide.s32 	%rd62, %r18, 8;
	add.s64 	%rd63, %rd61, %rd62;
	mul.lo.s64 	%rd64, %rd15, %rd57;
	shl.b64 	%rd65, %rd64, 2;
	add.s64 	%rd66, %rd3, %rd65;
	add.s64 	%rd67, %rd2, %rd65;
	mul.lo.s64 	%rd68, %rd58, %rd15;
	shl.b64 	%rd69, %rd68, 2;
	add.s64 	%rd70, %rd3, %rd69;
	add.s64 	%rd71, %rd2, %rd69;
	ld.global.f32 	%f53, [%rd66];
	ld.global.f32 	%f54, [%rd66+4];
	ld.global.f32 	%f55, [%rd70];
	ld.global.f32 	%f56, [%rd70+4];
	ld.global.f32 	%f57, [%rd67];
	ld.global.f32 	%f58, [%rd67+4];
	ld.global.f32 	%f59, [%rd71];
	ld.global.f32 	%f60, [%rd71+4];
	mul.f32 	%f61, %f54, %f56;
	fma.rn.f32 	%f62, %f53, %f55, %f61;
	mul.f32 	%f63, %f58, %f60;
	fma.rn.f32 	%f64, %f57, %f59, %f63;
	sub.f32 	%f65, %f62, %f64;
	mul.f32 	%f66, %f54, %f55;
	mul.f32 	%f67, %f53, %f56;
	sub.f32 	%f68, %f66, %f67;
	mul.f32 	%f69, %f58, %f59;
	mul.f32 	%f70, %f57, %f60;
	sub.f32 	%f71, %f69, %f70;
	sub.f32 	%f72, %f68, %f71;
	st.global.f32 	[%rd63], %f65;
	st.global.f32 	[%rd63+4], %f72;
	bra.uni 	$L__BB73_16;
$L__BB73_7:
	setp.lt.s64 	%p4, %rd16, 1;
	@%p4 bra 	$L__BB73_12;
	setp.ge.s32 	%p7, %r2, %r18;
	@%p7 bra 	$L__BB73_10;
	not.b32 	%r16, %r2;
	cvt.s64.s32 	%rd40, %r16;
	add.s64 	%rd72, %rd12, %rd40;
	add.s32 	%r18, %r18, %r16;
$L__BB73_10:
	setp.ge.s64 	%p8, %rd72, %rd14;
	@%p8 bra 	$L__BB73_16;
	cvt.rn.f32.u64 	%f25, %rd16;
	cvt.rn.f64.u64 	%fd1, %rd16;
	add.f64 	%fd2, %fd1, 0d3FF0000000000000;
	cvt.rn.f32.f64 	%f26, %fd2;
	cvt.s64.s32 	%rd41, %r18;
	sub.s64 	%rd42, %rd72, %rd13;
	mul.lo.s64 	%rd43, %rd5, %rd42;
	shl.b64 	%rd44, %rd43, 2;
	add.s64 	%rd45, %rd1, %rd44;
	mul.wide.s32 	%rd46, %r18, 8;
	add.s64 	%rd47, %rd45, %rd46;
	mul.lo.s64 	%rd48, %rd15, %rd41;
	shl.b64 	%rd49, %rd48, 2;
	add.s64 	%rd50, %rd3, %rd49;
	add.s64 	%rd51, %rd2, %rd49;
	mul.lo.s64 	%rd52, %rd42, %rd15;
	shl.b64 	%rd53, %rd52, 2;
	add.s64 	%rd54, %rd3, %rd53;
	add.s64 	%rd55, %rd2, %rd53;
	ld.global.f32 	%f27, [%rd50];
	ld.global.f32 	%f28, [%rd50+4];
	ld.global.f32 	%f29, [%rd54];
	ld.global.f32 	%f30, [%rd54+4];
	ld.global.f32 	%f31, [%rd51];
	ld.global.f32 	%f32, [%rd51+4];
	ld.global.f32 	%f33, [%rd55];
	ld.global.f32 	%f34, [%rd55+4];
	mul.f32 	%f35, %f28, %f30;
	fma.rn.f32 	%f36, %f27, %f29, %f35;
	mul.f32 	%f37, %f32, %f34;
	fma.rn.f32 	%f38, %f31, %f33, %f37;
	sub.f32 	%f39, %f36, %f38;
	mul.f32 	%f40, %f28, %f29;
	mul.f32 	%f41, %f27, %f30;
	sub.f32 	%f42, %f40, %f41;
	mul.f32 	%f43, %f32, %f33;
	mul.f32 	%f44, %f31, %f34;
	sub.f32 	%f45, %f43, %f44;
	sub.f32 	%f46, %f42, %f45;
	ld.global.f32 	%f47, [%rd47];
	fma.rn.f32 	%f48, %f47, %f25, %f39;
	div.rn.f32 	%f49, %f48, %f26;
	st.global.f32 	[%rd47], %f49;
	ld.global.f32 	%f50, [%rd47+4];
	fma.rn.f32 	%f51, %f50, %f25, %f46;
	div.rn.f32 	%f52, %f51, %f26;
	st.global.f32 	[%rd47+4], %f52;
	bra.uni 	$L__BB73_16;
$L__BB73_12:
	setp.ge.s32 	%p5, %r2, %r18;
	@%p5 bra 	$L__BB73_14;
	not.b32 	%r15, %r2;
	cvt.s64.s32 	%rd24, %r15;
	add.s64 	%rd72, %rd12, %rd24;
	add.s32 	%r18, %r18, %r15;
$L__BB73_14:
	setp.ge.s64 	%p6, %rd72, %rd14;
	@%p6 bra 	$L__BB73_16;
	cvt.s64.s32 	%rd25, %r18;
	sub.s64 	%rd26, %rd72, %rd13;
	mul.lo.s64 	%rd27, %rd5, %rd26;
	shl.b64 	%rd28, %rd27, 2;
	add.s64 	%rd29, %rd1, %rd28;
	mul.wide.s32 	%rd30, %r18, 8;
	add.s64 	%rd31, %rd29, %rd30;
	mul.lo.s64 	%rd32, %rd15, %rd25;
	shl.b64 	%rd33, %rd32, 2;
	add.s64 	%rd34, %rd3, %rd33;
	add.s64 	%rd35, %rd2, %rd33;
	mul.lo.s64 	%rd36, %rd26, %rd15;
	shl.b64 	%rd37, %rd36, 2;
	add.s64 	%rd38, %rd3, %rd37;
	add.s64 	%rd39, %rd2, %rd37;
	ld.global.f32 	%f1, [%rd34];
	ld.global.f32 	%f2, [%rd34+4];
	ld.global.f32 	%f3, [%rd38];
	ld.global.f32 	%f4, [%rd38+4];
	ld.global.f32 	%f5, [%rd35];
	ld.global.f32 	%f6, [%rd35+4];
	ld.global.f32 	%f7, [%rd39];
	ld.global.f32 	%f8, [%rd39+4];
	mul.f32 	%f9, %f2, %f4;
	fma.rn.f32 	%f10, %f1, %f3, %f9;
	mul.f32 	%f11, %f6, %f8;
	fma.rn.f32 	%f12, %f5, %f7, %f11;
	sub.f32 	%f13, %f10, %f12;
	mul.f32 	%f14, %f2, %f3;
	mul.f32 	%f15, %f1, %f4;
	sub.f32 	%f16, %f14, %f15;
	mul.f32 	%f17, %f6, %f7;
	mul.f32 	%f18, %f5, %f8;
	sub.f32 	%f19, %f17, %f18;
	sub.f32 	%f20, %f16, %f19;
	ld.global.f32 	%f21, [%rd31];
	add.f32 	%f22, %f13, %f21;
	st.global.f32 	[%rd31], %f22;
	ld.global.f32 	%f23, [%rd31+4];
	add.f32 	%f24, %f20, %f23;
	st.global.f32 	[%rd31+4], %f24;
$L__BB73_16:
	ret;

}
	// .globl	_Z26MutualIntensExtract_KernelILin2ELb1ELb0ELb0ELi1EEvPfS0_S0_llllll
.visible .entry _Z26MutualIntensExtract_KernelILin2ELb1ELb0ELb0ELi1EEvPfS0_S0_llllll(
	.param .u64 .ptr .align 1 _Z26MutualIntensExtract_KernelILin2ELb1ELb0ELb0ELi1EEvPfS0_S0_llllll_param_0,
	.param .u64 .ptr .align 1 _Z26MutualIntensExtract_KernelILin2ELb1ELb0ELb0ELi1EEvPfS0_S0_llllll_param_1,
	.param .u64 .ptr .align 1 _Z26MutualIntensExtract_KernelILin2ELb1ELb0ELb0ELi1EEvPfS0_S0_llllll_param_2,
	.param .u64 _Z26MutualIntensExtract_KernelILin2ELb1ELb0ELb0ELi1EEvPfS0_S0_llllll_param_3,
	.param .u64 _Z26MutualIntensExtract_KernelILin2ELb1ELb0ELb0ELi1EEvPfS0_S0_llllll_param_4,
	.param .u64 _Z26MutualIntensExtract_KernelILin2ELb1ELb0ELb0ELi1EEvPfS0_S0_llllll_param_5,
	.param .u64 _Z26MutualIntensExtract_KernelILin2ELb1ELb0ELb0ELi1EEvPfS0_S0_llllll_param_6,
	.param .u64 _Z26MutualIntensExtract_KernelILin2ELb1ELb0ELb0ELi1EEvPfS0_S0_llllll_param_7,
	.param .u64 _Z26MutualIntensExtract_KernelILin2ELb1ELb0ELb0ELi1EEvPfS0_S0_llllll_param_8
)
{
	.reg .pred 	%p<11>;
	.reg .b32 	%r<21>;
	.reg .b32 	%f<40>;
	.reg .b64 	%rd<67>;
	.reg .b64 	%fd<3>;

	ld.param.u64 	%rd16, [_Z26MutualIntensExtract_KernelILin2ELb1ELb0ELb0ELi1EEvPfS0_S0_llllll_param_0];
	ld.param.u64 	%rd17, [_Z26MutualIntensExtract_KernelILin2ELb1ELb0ELb0ELi1EEvPfS0_S0_llllll_param_2];
	ld.param.u64 	%rd11, [_Z26MutualIntensExtract_KernelILin2ELb1ELb0ELb0ELi1EEvPfS0_S0_llllll_param_3];
	ld.param.u64 	%rd12, [_Z26MutualIntensExtract_KernelILin2ELb1ELb0ELb0ELi1EEvPfS0_S0_llllll_param_4];
	ld.param.u64 	%rd13, [_Z26MutualIntensExtract_KernelILin2ELb1ELb0ELb0ELi1EEvPfS0_S0_llllll_param_5];
	ld.param.u64 	%rd14, [_Z26MutualIntensExtract_KernelILin2ELb1ELb0ELb0ELi1EEvPfS0_S0_llllll_param_6];
	ld.param.u64 	%rd15, [_Z26MutualIntensExtract_KernelILin2ELb1ELb0ELb0ELi1EEvPfS0_S0_llllll_param_7];
	cvta.to.global.u64 	%rd1, %rd17;
	cvta.to.global.u64 	%rd2, %rd16;
	mov.u32 	%r9, %ctaid.x;
	mov.u32 	%r10, %ntid.x;
	mov.u32 	%r11, %tid.x;
	mad.lo.s32 	%r18, %r9, %r10, %r11;
	mov.u32 	%r12, %ctaid.y;
	mov.u32 	%r13, %ntid.y;
	mov.u32 	%r14, %tid.y;
	mad.lo.s32 	%r2, %r12, %r13, %r14;
	cvt.s64.s32 	%rd18, %r18;
	setp.lt.s64 	%p1, %rd11, %rd18;
	@%p1 bra 	$L__BB74_16;
	cvt.u64.u32 	%rd64, %r2;
	shr.u64 	%rd19, %rd11, 63;
	add.s64 	%rd20, %rd11, %rd19;
	shr.s64 	%rd21, %rd20, 1;
	setp.lt.s64 	%p2, %rd21, %rd64;
	@%p2 bra 	$L__BB74_16;
	shl.b64 	%rd4, %rd11, 1;
	setp.ne.s64 	%p3, %rd15, 0;
	@%p3 bra 	$L__BB74_7;
	setp.ge.s32 	%p9, %r2, %r18;
	@%p9 bra 	$L__BB74_5;
	not.b32 	%r17, %r2;
	cvt.s64.s32 	%rd50, %r17;
	add.s64 	%rd64, %rd11, %rd50;
	add.s32 	%r18, %r18, %r17;
$L__BB74_5:
	setp.ge.s64 	%p10, %rd64, %rd13;
	@%p10 bra 	$L__BB74_16;
	cvt.s64.s32 	%rd51, %r18;
	sub.s64 	%rd52, %rd64, %rd12;
	mul.lo.s64 	%rd53, %rd4, %rd52;
	shl.b64 	%rd54, %rd53, 2;
	add.s64 	%rd55, %rd1, %rd54;
	mul.wide.s32 	%rd56, %r18, 8;
	add.s64 	%rd57, %rd55, %rd56;
	mul.lo.s64 	%rd58, %rd14, %rd51;
	shl.b64 	%rd59, %rd58, 2;
	add.s64 	%rd60, %rd2, %rd59;
	mul.lo.s64 	%rd61, %rd52, %rd14;
	shl.b64 	%rd62, %rd61, 2;
	add.s64 	%rd63, %rd2, %rd62;
	ld.global.f32 	%f31, [%rd60];
	ld.global.f32 	%f32, [%rd60+4];
	ld.global.f32 	%f33, [%rd63];
	ld.global.f32 	%f34, [%rd63+4];
	mul.f32 	%f35, %f32, %f34;
	fma.rn.f32 	%f36, %f31, %f33, %f35;
	mul.f32 	%f37, %f32, %f33;
	mul.f32 	%f38, %f31, %f34;
	sub.f32 	%f39, %f37, %f38;
	st.global.f32 	[%rd57], %f36;
	st.global.f32 	[%rd57+4], %f39;
	bra.uni 	$L__BB74_16;
$L__BB74_7:
	setp.lt.s64 	%p4, %rd15, 1;
	@%p4 bra 	$L__BB74_12;
	setp.ge.s32 	%p7, %r2, %r18;
	@%p7 bra 	$L__BB74_10;
	not.b32 	%r16, %r2;
	cvt.s64.s32 	%rd36, %r16;
	add.s64 	%rd64, %rd11, %rd36;
	add.s32 	%r18, %r18, %r16;
$L__BB74_10:
	setp.ge.s64 	%p8, %rd64, %rd13;
	@%p8 bra 	$L__BB74_16;
	cvt.rn.f32.u64 	%f14, %rd15;
	cvt.rn.f64.u64 	%fd1, %rd15;
	add.f64 	%fd2, %fd1, 0d3FF0000000000000;
	cvt.rn.f32.f64 	%f15, %fd2;
	cvt.s64.s32 	%rd37, %r18;
	sub.s64 	%rd38, %rd64, %rd12;
	mul.lo.s64 	%rd39, %rd4, %rd38;
	shl.b64 	%rd40, %rd39, 2;
	add.s64 	%rd41, %rd1, %rd40;
	mul.wide.s32 	%rd42, %r18, 8;
	add.s64 	%rd43, %rd41, %rd42;
	mul.lo.s64 	%rd44, %rd14, %rd37;
	shl.b64 	%rd45, %rd44, 2;
	add.s64 	%rd46, %rd2, %rd45;
	mul.lo.s64 	%rd47, %rd38, %rd14;
	shl.b64 	%rd48, %rd47, 2;
	add.s64 	%rd49, %rd2, %rd48;
	ld.global.f32 	%f16, [%rd46];
	ld.global.f32 	%f17, [%rd46+4];
	ld.global.f32 	%f18, [%rd49];
	ld.global.f32 	%f19, [%rd49+4];
	mul.f32 	%f20, %f17, %f19;
	fma.rn.f32 	%f21, %f16, %f18, %f20;
	mul.f32 	%f22, %f17, %f18;
	mul.f32 	%f23, %f16, %f19;
	sub.f32 	%f24, %f22, %f23;
	ld.global.f32 	%f25, [%rd43];
	fma.rn.f32 	%f26, %f25, %f14, %f21;
	div.rn.f32 	%f27, %f26, %f15;
	st.global.f32 	[%rd43], %f27;
	ld.global.f32 	%f28, [%rd43+4];
	fma.rn.f32 	%f29, %f28, %f14, %f24;
	div.rn.f32 	%f30, %f29, %f15;
	st.global.f32 	[%rd43+4], %f30;
	bra.uni 	$L__BB74_16;
$L__BB74_12:
	setp.ge.s32 	%p5, %r2, %r18;
	@%p5 bra 	$L__BB74_14;
	not.b32 	%r15, %r2;
	cvt.s64.s32 	%rd22, %r15;
	add.s64 	%rd64, %rd11, %rd22;
	add.s32 	%r18, %r18, %r15;
$L__BB74_14:
	setp.ge.s64 	%p6, %rd64, %rd13;
	@%p6 bra 	$L__BB74_16;
	cvt.s64.s32 	%rd23, %r18;
	sub.s64 	%rd24, %rd64, %rd12;
	mul.lo.s64 	%rd25, %rd4, %rd24;
	shl.b64 	%rd26, %rd25, 2;
	add.s64 	%rd27, %rd1, %rd26;
	mul.wide.s32 	%rd28, %r18, 8;
	add.s64 	%rd29, %rd27, %rd28;
	mul.lo.s64 	%rd30, %rd14, %rd23;
	shl.b64 	%rd31, %rd30, 2;
	add.s64 	%rd32, %rd2, %rd31;
	mul.lo.s64 	%rd33, %rd24, %rd14;
	shl.b64 	%rd34, %rd33, 2;
	add.s64 	%rd35, %rd2, %rd34;
	ld.global.f32 	%f1, [%rd32];
	ld.global.f32 	%f2, [%rd32+4];
	ld.global.f32 	%f3, [%rd35];
	ld.global.f32 	%f4, [%rd35+4];
	mul.f32 	%f5, %f2, %f4;
	fma.rn.f32 	%f6, %f1, %f3, %f5;
	mul.f32 	%f7, %f2, %f3;
	mul.f32 	%f8, %f1, %f4;
	sub.f32 	%f9, %f7, %f8;
	ld.global.f32 	%f10, [%rd29];
	add.f32 	%f11, %f6, %f10;
	st.global.f32 	[%rd29], %f11;
	ld.global.f32 	%f12, [%rd29+4];
	add.f32 	%f13, %f9, %f12;
	st.global.f32 	[%rd29+4], %f13;
$L__BB74_16:
	ret;

}
	// .globl	_Z26MutualIntensExtract_KernelILin2ELb0ELb1ELb0ELi1EEvPfS0_S0_llllll
.visible .entry _Z26MutualIntensExtract_KernelILin2ELb0ELb1ELb0ELi1EEvPfS0_S0_llllll(
	.param .u64 .ptr .align 1 _Z26MutualIntensExtract_KernelILin2ELb0ELb1ELb0ELi1EEvPfS0_S0_llllll_param_0,
	.param .u64 .ptr .align 1 _Z26MutualIntensExtract_KernelILin2ELb0ELb1ELb0ELi1EEvPfS0_S0_llllll_param_1,
	.param .u64 .ptr .align 1 _Z26MutualIntensExtract_KernelILin2ELb0ELb1ELb0ELi1EEvPfS0_S0_llllll_param_2,
	.param .u64 _Z26MutualIntensExtract_KernelILin2ELb0ELb1ELb0ELi1EEvPfS0_S0_llllll_param_3,
	.param .u64 _Z26MutualIntensExtract_KernelILin2ELb0ELb1ELb0ELi1EEvPfS0_S0_llllll_param_4,
	.param .u64 _Z26MutualIntensExtract_KernelILin2ELb0ELb1ELb0ELi1EEvPfS0_S0_llllll_param_5,
	.param .u64 _Z26MutualIntensExtract_KernelILin2ELb0ELb1ELb0ELi1EEvPfS0_S0_llllll_param_6,
	.param .u64 _Z26MutualIntensExtract_KernelILin2ELb0ELb1ELb0ELi1EEvPfS0_S0_llllll_param_7,
	.param .u64 _Z26MutualIntensExtract_KernelILin2ELb0ELb1ELb0ELi1EEvPfS0_S0_llllll_param_8
)
{
	.reg .pred 	%p<11>;
	.reg .b32 	%r<21>;
	.reg .b32 	%f<49>;
	.reg .b64 	%rd<67>;
	.reg .b64 	%fd<3>;

	ld.param.u64 	%rd16, [_Z26MutualIntensExtract_KernelILin2ELb0ELb1ELb0ELi1EEvPfS0_S0_llllll_param_1];
	ld.param.u64 	%rd17, [_Z26MutualIntensExtract_KernelILin2ELb0ELb1ELb0ELi1EEvPfS0_S0_llllll_param_2];
	ld.param.u64 	%rd11, [_Z26MutualIntensExtract_KernelILin2ELb0ELb1ELb0ELi1EEvPfS0_S0_llllll_param_3];
	ld.param.u64 	%rd12, [_Z26MutualIntensExtract_KernelILin2ELb0ELb1ELb0ELi1EEvPfS0_S0_llllll_param_4];
	ld.param.u64 	%rd13, [_Z26MutualIntensExtract_KernelILin2ELb0ELb1ELb0ELi1EEvPfS0_S0_llllll_param_5];
	ld.param.u64 	%rd14, [_Z26MutualIntensExtract_KernelILin2ELb0ELb1ELb0ELi1EEvPfS0_S0_llllll_param_6];
	ld.param.u64 	%rd15, [_Z26MutualIntensExtract_KernelILin2ELb0ELb1ELb0ELi1EEvPfS0_S0_llllll_param_7];
	cvta.to.global.u64 	%rd1, %rd17;
	cvta.to.global.u64 	%rd2, %rd16;
	mov.u32 	%r9, %ctaid.x;
	mov.u32 	%r10, %ntid.x;
	mov.u32 	%r11, %tid.x;
	mad.lo.s32 	%r18, %r9, %r10, %r11;
	mov.u32 	%r12, %ctaid.y;
	mov.u32 	%r13, %ntid.y;
	mov.u32 	%r14, %tid.y;
	mad.lo.s32 	%r2, %r12, %r13, %r14;
	cvt.s64.s32 	%rd18, %r18;
	setp.lt.s64 	%p1, %rd11, %rd18;
	@%p1 bra 	$L__BB75_16;
	cvt.u64.u32 	%rd64, %r2;
	shr.u64 	%rd19, %rd11, 63;
	add.s64 	%rd20, %rd11, %rd19;
	shr.s64 	%rd21, %rd20, 1;
	setp.lt.s64 	%p2, %rd21, %rd64;
	@%p2 bra 	$L__BB75_16;
	shl.b64 	%rd4, %rd11, 1;
	setp.ne.s64 	%p3, %rd15, 0;
	@%p3 bra 	$L__BB75_7;
	setp.ge.s32 	%p9, %r2, %r18;
	@%p9 bra 	$L__BB75_5;
	not.b32 	%r17, %r2;
	cvt.s64.s32 	%rd50, %r17;
	add.s64 	%rd64, %rd11, %rd50;
	add.s32 	%r18, %r18, %r17;
$L__BB75_5:
	setp.ge.s64 	%p10, %rd64, %rd13;
	@%p10 bra 	$L__BB75_16;
	cvt.s64.s32 	%rd51, %r18;
	sub.s64 	%rd52, %rd64, %rd12;
	mul.lo.s64 	%rd53, %rd4, %rd52;
	shl.b64 	%rd54, %rd53, 2;
	add.s64 	%rd55, %rd1, %rd54;
	mul.wide.s32 	%rd56, %r18, 8;
	add.s64 	%rd57, %rd55, %rd56;
	mul.lo.s64 	%rd58, %rd14, %rd51;
	shl.b64 	%rd59, %rd58, 2;
	add.s64 	%rd60, %rd2, %rd59;
	mul.lo.s64 	%rd61, %rd52, %rd14;
	shl.b64 	%rd62, %rd61, 2;
	add.s64 	%rd63, %rd2, %rd62;
	ld.global.f32 	%f37, [%rd60];
	ld.global.f32 	%f38, [%rd60+4];
	ld.global.f32 	%f39, [%rd63];
	ld.global.f32 	%f40, [%rd63+4];
	mul.f32 	%f41, %f38, %f40;
	fma.rn.f32 	%f42, %f37, %f39, %f41;
	mul.f32 	%f43, %f38, %f39;
	mul.f32 	%f44, %f37, %f40;
	sub.f32 	%f45, %f44, %f43;
	add.f32 	%f46, %f45, 0f00000000;
	mov.f32 	%f47, 0f00000000;
	sub.f32 	%f48, %f47, %f42;
	st.global.f32 	[%rd57], %f48;
	st.global.f32 	[%rd57+4], %f46;
	bra.uni 	$L__BB75_16;
$L__BB75_7:
	setp.lt.s64 	%p4, %rd15, 1;
	@%p4 bra 	$L__BB75_12;
	setp.ge.s32 	%p7, %r2, %r18;
	@%p7 bra 	$L__BB75_10;
	not.b32 	%r16, %r2;
	cvt.s64.s32 	%rd36, %r16;
	add.s64 	%rd64, %rd11, %rd36;
	add.s32 	%r18, %r18, %r16;
$L__BB75_10:
	setp.ge.s64 	%p8, %rd64, %rd13;
	@%p8 bra 	$L__BB75_16;
	cvt.rn.f32.u64 	%f17, %rd15;
	cvt.rn.f64.u64 	%fd1, %rd15;
	add.f64 	%fd2, %fd1, 0d3FF0000000000000;
	cvt.rn.f32.f64 	%f18, %fd2;
	cvt.s64.s32 	%rd37, %r18;
	sub.s64 	%rd38, %rd64, %rd12;
	mul.lo.s64 	%rd39, %rd4, %rd38;
	shl.b64 	%rd40, %rd39, 2;
	add.s64 	%rd41, %rd1, %rd40;
	mul.wide.s32 	%rd42, %r18, 8;
	add.s64 	%rd43, %rd41, %rd42;
	mul.lo.s64 	%rd44, %rd14, %rd37;
	shl.b64 	%rd45, %rd44, 2;
	add.s64 	%rd46, %rd2, %rd45;
	mul.lo.s64 	%rd47, %rd38, %rd14;
	shl.b64 	%rd48, %rd47, 2;
	add.s64 	%rd49, %rd2, %rd48;
	ld.global.f32 	%f19, [%rd46];
	ld.global.f32 	%f20, [%rd46+4];
	ld.global.f32 	%f21, [%rd49];
	ld.global.f32 	%f22, [%rd49+4];
	mul.f32 	%f23, %f20, %f22;
	fma.rn.f32 	%f24, %f19, %f21, %f23;
	mov.f32 	%f25, 0f00000000;
	sub.f32 	%f26, %f25, %f24;
	mul.f32 	%f27, %f20, %f21;
	mul.f32 	%f28, %f19, %f22;
	sub.f32 	%f29, %f28, %f27;
	add.f32 	%f30, %f29, 0f00000000;
	ld.global.f32 	%f31, [%rd43];
	fma.rn.f32 	%f32, %f31, %f17, %f26;
	div.rn.f32 	%f33, %f32, %f18;
	st.global.f32 	[%rd43], %f33;
	ld.global.f32 	%f34, [%rd43+4];
	fma.rn.f32 	%f35, %f34, %f17, %f30;
	div.rn.f32 	%f36, %f35, %f18;
	st.global.f32 	[%rd43+4], %f36;
	bra.uni 	$L__BB75_16;
$L__BB75_12:
	setp.ge.s32 	%p5, %r2, %r18;
	@%p5 bra 	$L__BB75_14;
	not.b32 	%r15, %r2;
	cvt.s64.s32 	%rd22, %r15;
	add.s64 	%rd64, %rd11, %rd22;
	add.s32 	%r18, %r18, %r15;
$L__BB75_14:
	setp.ge.s64 	%p6, %rd64, %rd13;
	@%p6 bra 	$L__BB75_16;
	cvt.s64.s32 	%rd23, %r18;
	sub.s64 	%rd24, %rd64, %rd12;
	mul.lo.s64 	%rd25, %rd4, %rd24;
	shl.b64 	%rd26, %rd25, 2;
	add.s64 	%rd27, %rd1, %rd26;
	mul.wide.s32 	%rd28, %r18, 8;
	add.s64 	%rd29, %rd27, %rd28;
	mul.lo.s64 	%rd30, %rd14, %rd23;
	shl.b64 	%rd31, %rd30, 2;
	add.s64 	%rd32, %rd2, %rd31;
	mul.lo.s64 	%rd33, %rd24, %rd14;
	shl.b64 	%rd34, %rd33, 2;
	add.s64 	%rd35, %rd2, %rd34;
	ld.global.f32 	%f1, [%rd32];
	ld.global.f32 	%f2, [%rd32+4];
	ld.global.f32 	%f3, [%rd35];
	ld.global.f32 	%f4, [%rd35+4];
	mul.f32 	%f5, %f2, %f4;
	fma.rn.f32 	%f6, %f1, %f3, %f5;
	mov.f32 	%f7, 0f00000000;
	sub.f32 	%f8, %f7, %f6;
	mul.f32 	%f9, %f2, %f3;
	mul.f32 	%f10, %f1, %f4;
	sub.f32 	%f11, %f10, %f9;
	add.f32 	%f12, %f11, 0f00000000;
	ld.global.f32 	%f13, [%rd29];
	add.f32 	%f14, %f8, %f13;
	st.global.f32 	[%rd29], %f14;
	ld.global.f32 	%f15, [%rd29+4];
	add.f32 	%f16, %f12, %f15;
	st.global.f32 	[%rd29+4], %f16;
$L__BB75_16:
	ret;

}
	// .globl	_Z26MutualIntensExtract_KernelILin2ELb0ELb0ELb0ELi1EEvPfS0_S0_llllll
.visible .entry _Z26MutualIntensExtract_KernelILin2ELb0ELb0ELb0ELi1EEvPfS0_S0_llllll(
	.param .u64 .ptr .align 1 _Z26MutualIntensExtract_KernelILin2ELb0ELb0ELb0ELi1EEvPfS0_S0_llllll_param_0,
	.param .u64 .ptr .align 1 _Z26MutualIntensExtract_KernelILin2ELb0ELb0ELb0ELi1EEvPfS0_S0_llllll_param_1,
	.param .u64 .ptr .align 1 _Z26MutualIntensExtract_KernelILin2ELb0ELb0ELb0ELi1EEvPfS0_S0_llllll_param_2,
	.param .u64 _Z26MutualIntensExtract_KernelILin2ELb0ELb0ELb0ELi1EEvPfS0_S0_llllll_param_3,
	.param .u64 _Z26MutualIntensExtract_KernelILin2ELb0ELb0ELb0ELi1EEvPfS0_S0_llllll_param_4,
	.param .u64 _Z26MutualIntensExtract_KernelILin2ELb0ELb0ELb0ELi1EEvPfS0_S0_llllll_param_5,
	.param .u64 _Z26MutualIntensExtract_KernelILin2ELb0ELb0ELb0ELi1EEvPfS0_S0_llllll_param_6,
	.param .u64 _Z26MutualIntensExtract_KernelILin2ELb0ELb0ELb0ELi1EEvPfS0_S0_llllll_param_7,
	.param .u64 _Z26MutualIntensExtract_KernelILin2ELb0ELb0ELb0ELi1EEvPfS0_S0_llllll_param_8
)
{
	.reg .pred 	%p<11>;
	.reg .b32 	%r<22>;
	.reg .b32 	%f<13>;
	.reg .b64 	%rd<43>;
	.reg .b64 	%fd<3>;

	ld.param.u64 	%rd14, [_Z26MutualIntensExtract_KernelILin2ELb0ELb0ELb0ELi1EEvPfS0_S0_llllll_param_2];
	ld.param.u64 	%rd10, [_Z26MutualIntensExtract_KernelILin2ELb0ELb0ELb0ELi1EEvPfS0_S0_llllll_param_3];
	ld.param.u64 	%rd11, [_Z26MutualIntensExtract_KernelILin2ELb0ELb0ELb0ELi1EEvPfS0_S0_llllll_param_4];
	ld.param.u64 	%rd12, [_Z26MutualIntensExtract_KernelILin2ELb0ELb0ELb0ELi1EEvPfS0_S0_llllll_param_5];
	ld.param.u64 	%rd13, [_Z26MutualIntensExtract_KernelILin2ELb0ELb0ELb0ELi1EEvPfS0_S0_llllll_param_7];
	cvta.to.global.u64 	%rd1, %rd14;
	mov.u32 	%r9, %ctaid.x;
	mov.u32 	%r10, %ntid.x;
	mov.u32 	%r11, %tid.x;
	mad.lo.s32 	%r19, %r9, %r10, %r11;
	mov.u32 	%r12, %ctaid.y;
	mov.u32 	%r13, %ntid.y;
	mov.u32 	%r14, %tid.y;
	mad.lo.s32 	%r2, %r12, %r13, %r14;
	cvt.s64.s32 	%rd15, %r19;
	setp.lt.s64 	%p1, %rd10, %rd15;
	@%p1 bra 	$L__BB76_16;
	cvt.u64.u32 	%rd40, %r2;
	shr.u64 	%rd16, %rd10, 63;
	add.s64 	%rd17, %rd10, %rd16;
	shr.s64 	%rd18, %rd17, 1;
	setp.lt.s64 	%p2, %rd18, %rd40;
	@%p2 bra 	$L__BB76_16;
	shl.b64 	%rd3, %rd10, 1;
	setp.ne.s64 	%p3, %rd13, 0;
	@%p3 bra 	$L__BB76_7;
	setp.ge.s32 	%p9, %r2, %r19;
	@%p9 bra 	$L__BB76_5;
	not.b32 	%r17, %r2;
	cvt.s64.s32 	%rd33, %r17;
	add.s64 	%rd40, %rd10, %rd33;
	add.s32 	%r19, %r19, %r17;
$L__BB76_5:
	setp.ge.s64 	%p10, %rd40, %rd12;
	@%p10 bra 	$L__BB76_16;
	sub.s64 	%rd34, %rd40, %rd11;
	mul.lo.s64 	%rd35, %rd3, %rd34;
	shl.b64 	%rd36, %rd35, 2;
	add.s64 	%rd37, %rd1, %rd36;
	mul.wide.s32 	%rd38, %r19, 8;
	add.s64 	%rd39, %rd37, %rd38;
	mov.b32 	%r18, 0;
	st.global.u32 	[%rd39], %r18;
	st.global.u32 	[%rd39+4], %r18;
	bra.uni 	$L__BB76_16;
$L__BB76_7:
	setp.lt.s64 	%p4, %rd13, 1;
	@%p4 bra 	$L__BB76_12;
	setp.ge.s32 	%p7, %r2, %r19;
	@%p7 bra 	$L__BB76_10;
	not.b32 	%r16, %r2;
	cvt.s64.s32 	%rd26, %r16;
	add.s64 	%rd40, %rd10, %rd26;
	add.s32 	%r19, %r19, %r16;
$L__BB76_10:
	setp.ge.s64 	%p8, %rd40, %rd12;
	@%p8 bra 	$L__BB76_16;
	cvt.rn.f32.u64 	%f5, %rd13;
	cvt.rn.f64.u64 	%fd1, %rd13;
	add.f64 	%fd2, %fd1, 0d3FF0000000000000;
	cvt.rn.f32.f64 	%f6, %fd2;
	sub.s64 	%rd27, %rd40, %rd11;
	mul.lo.s64 	%rd28, %rd3, %rd27;
	shl.b64 	%rd29, %rd28, 2;
	add.s64 	%rd30, %rd1, %rd29;
	mul.wide.s32 	%rd31, %r19, 8;
	add.s64 	%rd32, %rd30, %rd31;
	ld.global.f32 	%f7, [%rd32];
	fma.rn.f32 	%f8, %f7, %f5, 0f00000000;
	div.rn.f32 	%f9, %f8, %f6;
	st.global.f32 	[%rd32], %f9;
	ld.global.f32 	%f10, [%rd32+4];
	fma.rn.f32 	%f11, %f10, %f5, 0f00000000;
	div.rn.f32 	%f12, %f11, %f6;
	st.global.f32 	[%rd32+4], %f12;
	bra.uni 	$L__BB76_16;
$L__BB76_12:
	setp.ge.s32 	%p5, %r2, %r19;
	@%p5 bra 	$L__BB76_14;
	not.b32 	%r15, %r2;
	cvt.s64.s32 	%rd19, %r15;
	add.s64 	%rd40, %rd10, %rd19;
	add.s32 	%r19, %r19, %r15;
$L__BB76_14:
	setp.ge.s64 	%p6, %rd40, %rd12;
	@%p6 bra 	$L__BB76_16;
	sub.s64 	%rd20, %rd40, %rd11;
	mul.lo.s64 	%rd21, %rd3, %rd20;
	shl.b64 	%rd22, %rd21, 2;
	add.s64 	%rd23, %rd1, %rd22;
	mul.wide.s32 	%rd24, %r19, 8;
	add.s64 	%rd25, %rd23, %rd24;
	ld.global.f32 	%f1, [%rd25];
	add.f32 	%f2, %f1, 0f00000000;
	st.global.f32 	[%rd25], %f2;
	ld.global.f32 	%f3, [%rd25+4];
	add.f32 	%f4, %f3, 0f00000000;
	st.global.f32 	[%rd25+4], %f4;
$L__BB76_16:
	ret;

}
	// .globl	_Z26MutualIntensExtract_KernelILin3ELb1ELb1ELb0ELi1EEvPfS0_S0_llllll
.visible .entry _Z26MutualIntensExtract_KernelILin3ELb1ELb1ELb0ELi1EEvPfS0_S0_llllll(
	.param .u64 .ptr .align 1 _Z26MutualIntensExtract_KernelILin3ELb1ELb1ELb0ELi1EEvPfS0_S0_llllll_param_0,
	.param .u64 .ptr .align 1 _Z26MutualIntensExtract_KernelILin3ELb1ELb1ELb0ELi1EEvPfS0_S0_llllll_param_1,
	.param .u64 .ptr .align 1 _Z26MutualIntensExtract_KernelILin3ELb1ELb1ELb0ELi1EEvPfS0_S0_llllll_param_2,
	.param .u64 _Z26MutualIntensExtract_KernelILin3ELb1ELb1ELb0ELi1EEvPfS0_S0_llllll_param_3,
	.param .u64 _Z26MutualIntensExtract_KernelILin3ELb1ELb1ELb0ELi1EEvPfS0_S0_llllll_param_4,
	.param .u64 _Z26MutualIntensExtract_KernelILin3ELb1ELb1ELb0ELi1EEvPfS0_S0_llllll_param_5,
	.param .u64 _Z26MutualIntensExtract_KernelILin3ELb1ELb1ELb0ELi1EEvPfS0_S0_llllll_param_6,
	.param .u64 _Z26MutualIntensExtract_KernelILin3ELb1ELb1ELb0ELi1EEvPfS0_S0_llllll_param_7,
	.param .u64 _Z26MutualIntensExtract_KernelILin3ELb1ELb1ELb0ELi1EEvPfS0_S0_llllll_param_8
)
{
	.reg .pred 	%p<11>;
	.reg .b32 	%r<21>;
	.reg .b32 	%f<67>;
	.reg .b64 	%rd<75>;
	.reg .b64 	%fd<3>;

	ld.param.u64 	%rd17, [_Z26MutualIntensExtract_KernelILin3ELb1ELb1ELb0ELi1EEvPfS0_S0_llllll_param_0];
	ld.param.u64 	%rd18, [_Z26MutualIntensExtract_KernelILin3ELb1ELb1ELb0ELi1EEvPfS0_S0_llllll_param_1];
	ld.param.u64 	%rd19, [_Z26MutualIntensExtract_KernelILin3ELb1ELb1ELb0ELi1EEvPfS0_S0_llllll_param_2];
	ld.param.u64 	%rd12, [_Z26MutualIntensExtract_KernelILin3ELb1ELb1ELb0ELi1EEvPfS0_S0_llllll_param_3];
	ld.param.u64 	%rd13, [_Z26MutualIntensExtract_KernelILin3ELb1ELb1ELb0ELi1EEvPfS0_S0_llllll_param_4];
	ld.param.u64 	%rd14, [_Z26MutualIntensExtract_KernelILin3ELb1ELb1ELb0ELi1EEvPfS0_S0_llllll_param_5];
	ld.param.u64 	%rd15, [_Z26MutualIntensExtract_KernelILin3ELb1ELb1ELb0ELi1EEvPfS0_S0_llllll_param_6];
	ld.param.u64 	%rd16, [_Z26MutualIntensExtract_KernelILin3ELb1ELb1ELb0ELi1EEvPfS0_S0_llllll_param_7];
	cvta.to.global.u64 	%rd1, %rd19;
	cvta.to.global.u64 	%rd2, %rd18;
	cvta.to.global.u64 	%rd3, %rd17;
	mov.u32 	%r9, %ctaid.x;
	mov.u32 	%r10, %ntid.x;
	mov.u32 	%r11, %tid.x;
	mad.lo.s32 	%r18, %r9, %r10, %r11;
	mov.u32 	%r12, %ctaid.y;
	mov.u32 	%r13, %ntid.y;
	mov.u32 	%r14, %tid.y;
	mad.lo.s32 	%r2, %r12, %r13, %r14;
	cvt.s64.s32 	%rd20, %r18;
	setp.lt.s64 	%p1, %rd12, %rd20;
	@%p1 bra 	$L__BB77_16;
	cvt.u64.u32 	%rd72, %r2;
	shr.u64 	%rd21, %rd12, 63;
	add.s64 	%rd22, %rd12, %rd21;
	shr.s64 	%rd23, %rd22, 1;
	setp.lt.s64 	%p2, %rd23, %rd72;
	@%p2 bra 	$L__BB77_16;
	shl.b64 	%rd5, %rd12, 1;
	setp.ne.s64 	%p3, %rd16, 0;
	@%p3 bra 	$L__BB77_7;
	setp.ge.s32 	%p9, %r2, %r18;
	@%p9 bra 	$L__BB77_5;
	not.b32 	%r17, %r2;
	cvt.s64.s32 	%rd56, %r17;
	add.s64 	%rd72, %rd12, %rd56;
	add.s32 	%r18, %r18, %r17;
$L__BB77_5:
	setp.ge.s64 	%p10, %rd72, %rd14;
	@%p10 bra 	$L__BB77_16;
	cvt.s64.s32 	%rd57, %r18;
	sub.s64 	%rd58, %rd72, %rd13;
	mul.lo.s64 	%rd59, %rd5, %rd58;
	shl.b64 	%rd60, %rd59, 2;
	add.s64 	%rd61, %rd1, %rd60;
	mul.wide.s32 	%rd62, %r18, 8;
	add.s64 	%rd63, %rd61, %rd62;
	mul.lo.s64 	%rd64, %rd15, %rd57;
	shl.b64 	%rd65, %rd64, 2;
	add.s64 	%rd66, %rd3, %rd65;
	add.s64 	%rd67, %rd2, %rd65;
	mul.lo.s64 	%rd68, %rd58, %rd15;
	shl.b64 	%rd69, %rd68, 2;
	add.s64 	%rd70, %rd3, %rd69;
	add.s64 	%rd71, %rd2, %rd69;
	ld.global.f32 	%f49, [%rd66];
	ld.global.f32 	%f50, [%rd66+4];
	ld.global.f32 	%f51, [%rd70];
	ld.global.f32 	%f52, [%rd70+4];
	ld.global.f32 	%f53, [%rd67];
	ld.global.f32 	%f54, [%rd67+4];
	ld.global.f32 	%f55, [%rd71];
	ld.global.f32 	%f56, [%rd71+4];
	mul.f32 	%f57, %f50, %f56;
	fma.rn.f32 	%f58, %f52, %f54, %f57;
	fma.rn.f32 	%f59, %f51, %f53, %f58;
	fma.rn.f32 	%f60, %f49, %f55, %f59;
	mul.f32 	%f61, %f51, %f54;
	mul.f32 	%f62, %f49, %f56;
	sub.f32 	%f63, %f61, %f62;
	mul.f32 	%f64, %f52, %f53;
	sub.f32 	%f65, %f63, %f64;
	fma.rn.f32 	%f66, %f50, %f55, %f65;
	st.global.f32 	[%rd63], %f60;
	st.global.f32 	[%rd63+4], %f66;
	bra.uni 	$L__BB77_16;
$L__BB77_7:
	setp.lt.s64 	%p4, %rd16, 1;
	@%p4 bra 	$L__BB77_12;
	setp.ge.s32 	%p7, %r2, %r18;
	@%p7 bra 	$L__BB77_10;
	not.b32 	%r16, %r2;
	cvt.s64.s32 	%rd40, %r16;
	add.s64 	%rd72, %rd12, %rd40;
	add.s32 	%r18, %r18, %r16;
$L__BB77_10:
	setp.ge.s64 	%p8, %rd72, %rd14;
	@%p8 bra 	$L__BB77_16;
	cvt.rn.f32.u64 	%f23, %rd16;
	cvt.rn.f64.u64 	%fd1, %rd16;
	add.f64 	%fd2, %fd1, 0d3FF0000000000000;
	cvt.rn.f32.f64 	%f24, %fd2;
	cvt.s64.s32 	%rd41, %r18;
	sub.s64 	%rd42, %rd72, %rd13;
	mul.lo.s64 	%rd43, %rd5, %rd42;
	shl.b64 	%rd44, %rd43, 2;
	add.s64 	%rd45, %rd1, %rd44;
	mul.wide.s32 	%rd46, %r18, 8;
	add.s64 	%rd47, %rd45, %rd46;
	mul.lo.s64 	%rd48, %rd15, %rd41;
	shl.b64 	%rd49, %rd48, 2;
	add.s64 	%rd50, %rd3, %rd49;
	add.s64 	%rd51, %rd2, %rd49;
	mul.lo.s64 	%rd52, %rd42, %rd15;
	shl.b64 	%rd53, %rd52, 2;
	add.s64 	%rd54, %rd3, %rd53;
	add.s64 	%rd55, %rd2, %rd53;
	ld.global.f32 	%f25, [%rd50];
	ld.global.f32 	%f26, [%rd50+4];
	ld.global.f32 	%f27, [%rd54];
	ld.global.f32 	%f28, [%rd54+4];
	ld.global.f32 	%f29, [%rd51];
	ld.global.f32 	%f30, [%rd51+4];
	ld.global.f32 	%f31, [%rd55];
	ld.global.f32 	%f32, [%rd55+4];
	mul.f32 	%f33, %f26, %f32;
	fma.rn.f32 	%f34, %f28, %f30, %f33;
	fma.rn.f32 	%f35, %f27, %f29, %f34;
	fma.rn.f32 	%f36, %f25, %f31, %f35;
	mul.f32 	%f37, %f27, %f30;
	mul.f32 	%f38, %f25, %f32;
	sub.f32 	%f39, %f37, %f38;
	mul.f32 	%f40, %f28, %f29;
	sub.f32 	%f41, %f39, %f40;
	fma.rn.f32 	%f42, %f26, %f31, %f41;
	ld.global.f32 	%f43, [%rd47];
	fma.rn.f32 	%f44, %f43, %f23, %f36;
	div.rn.f32 	%f45, %f44, %f24;
	st.global.f32 	[%rd47], %f45;
	ld.global.f32 	%f46, [%rd47+4];
	fma.rn.f32 	%f47, %f46, %f23, %f42;
	div.rn.f32 	%f48, %f47, %f24;
	st.global.f32 	[%rd47+4], %f48;
	bra.uni 	$L__BB77_16;
$L__BB77_12:
	setp.ge.s32 	%p5, %r2, %r18;
	@%p5 bra 	$L__BB77_14;
	not.b32 	%r15, %r2;
	cvt.s64.s32 	%rd24, %r15;
	add.s64 	%rd72, %rd12, %rd24;
	add.s32 	%r18, %r18, %r15;
$L__BB77_14:
	setp.ge.s64 	%p6, %rd72, %rd14;
	@%p6 bra 	$L__BB77_16;
	cvt.s64.s32 	%rd25, %r18;
	sub.s64 	%rd26, %rd72, %rd13;
	mul.lo.s64 	%rd27, %rd5, %rd26;
	shl.b64 	%rd28, %rd27, 2;
	add.s64 	%rd29, %rd1, %rd28;
	mul.wide.s32 	%rd30, %r18, 8;
	add.s64 	%rd31, %rd29, %rd30;
	mul.lo.s64 	%rd32, %rd15, %rd25;
	shl.b64 	%rd33, %rd32, 2;
	add.s64 	%rd34, %rd3, %rd33;
	add.s64 	%rd35, %rd2, %rd33;
	mul.lo.s64 	%rd36, %rd26, %rd15;
	shl.b64 	%rd37, %rd36, 2;
	add.s64 	%rd38, %rd3, %rd37;
	add.s64 	%rd39, %rd2, %rd37;
	ld.global.f32 	%f1, [%rd34];
	ld.global.f32 	%f2, [%rd34+4];
	ld.global.f32 	%f3, [%rd38];
	ld.global.f32 	%f4, [%rd38+4];
	ld.global.f32 	%f5, [%rd35];
	ld.global.f32 	%f6, [%rd35+4];
	ld.global.f32 	%f7, [%rd39];
	ld.global.f32 	%f8, [%rd39+4];
	mul.f32 	%f9, %f2, %f8;
	fma.rn.f32 	%f10, %f4, %f6, %f9;
	fma.rn.f32 	%f11, %f3, %f5, %f10;
	fma.rn.f32 	%f12, %f1, %f7, %f11;
	mul.f32 	%f13, %f3, %f6;
	mul.f32 	%f14, %f1, %f8;
	sub.f32 	%f15, %f13, %f14;
	mul.f32 	%f16, %f4, %f5;
	sub.f32 	%f17, %f15, %f16;
	fma.rn.f32 	%f18, %f2, %f7, %f17;
	ld.global.f32 	%f19, [%rd31];
	add.f32 	%f20, %f12, %f19;
	st.global.f32 	[%rd31], %f20;
	ld.global.f32 	%f21, [%rd31+4];
	add.f32 	%f22, %f18, %f21;
	st.global.f32 	[%rd31+4], %f22;
$L__BB77_16:
	ret;

}
	// .globl	_Z26MutualIntensExtract_KernelILin3ELb1ELb0ELb0ELi1EEvPfS0_S0_llllll
.visible .entry _Z26MutualIntensExtract_KernelILin3ELb1ELb0ELb0ELi1EEvPfS0_S0_llllll(
	.param .u64 .ptr .align 1 _Z26MutualIntensExtract_KernelILin3ELb1ELb0ELb0ELi1EEvPfS0_S0_llllll_param_0,
	.param .u64 .ptr .align 1 _Z26MutualIntensExtract_KernelILin3ELb1ELb0ELb0ELi1EEvPfS0_S0_llllll_param_1,
	.param .u64 .ptr .align 1 _Z26MutualIntensExtract_KernelILin3ELb1ELb0ELb0ELi1EEvPfS0_S0_llllll_param_2,
	.param .u64 _Z26MutualIntensExtract_KernelILin3ELb1ELb0ELb0ELi1EEvPfS0_S0_llllll_param_3,
	.param .u64 _Z26MutualIntensExtract_KernelILin3ELb1ELb0ELb0ELi1EEvPfS0_S0_llllll_param_4,
	.param .u64 _Z26MutualIntensExtract_KernelILin3ELb1ELb0ELb0ELi1EEvPfS0_S0_llllll_param_5,
	.param .u64 _Z26MutualIntensExtract_KernelILin3ELb1ELb0ELb0ELi1EEvPfS0_S0_llllll_param_6,
	.param .u64 _Z26MutualIntensExtract_KernelILin3ELb1ELb0ELb0ELi1EEvPfS0_S0_llllll_param_7,
	.param .u64 _Z26MutualIntensExtract_KernelILin3ELb1ELb0ELb0ELi1EEvPfS0_S0_llllll_param_8
)
{
	.reg .pred 	%p<11>;
	.reg .b32 	%r<21>;
	.reg .b32 	%f<52>;
	.reg .b64 	%rd<67>;
	.reg .b64 	%fd<3>;

	ld.param.u64 	%rd16, [_Z26MutualIntensExtract_KernelILin3ELb1ELb0ELb0ELi1EEvPfS0_S0_llllll_param_0];
	ld.param.u64 	%rd17, [_Z26MutualIntensExtract_KernelILin3ELb1ELb0ELb0ELi1EEvPfS0_S0_llllll_param_2];
	ld.param.u64 	%rd11, [_Z26MutualIntensExtract_KernelILin3ELb1ELb0ELb0ELi1EEvPfS0_S0_llllll_param_3];
	ld.param.u64 	%rd12, [_Z26MutualIntensExtract_KernelILin3ELb1ELb0ELb0ELi1EEvPfS0_S0_llllll_param_4];
	ld.param.u64 	%rd13, [_Z26MutualIntensExtract_KernelILin3ELb1ELb0ELb0ELi1EEvPfS0_S0_llllll_param_5];
	ld.param.u64 	%rd14, [_Z26MutualIntensExtract_KernelILin3ELb1ELb0ELb0ELi1EEvPfS0_S0_llllll_param_6];
	ld.param.u64 	%rd15, [_Z26MutualIntensExtract_KernelILin3ELb1ELb0ELb0ELi1EEvPfS0_S0_llllll_param_7];
	cvta.to.global.u64 	%rd1, %rd17;
	cvta.to.global.u64 	%rd2, %rd16;
	mov.u32 	%r9, %ctaid.x;
	mov.u32 	%r10, %ntid.x;
	mov.u32 	%r11, %tid.x;
	mad.lo.s32 	%r18, %r9, %r10, %r11;
	mov.u32 	%r12, %ctaid.y;
	mov.u32 	%r13, %ntid.y;
	mov.u32 	%r14, %tid.y;
	mad.lo.s32 	%r2, %r12, %r13, %r14;
	cvt.s64.s32 	%rd18, %r18;
	setp.lt.s64 	%p1, %rd11, %rd18;
	@%p1 bra 	$L__BB78_16;
	cvt.u64.u32 	%rd64, %r2;
	shr.u64 	%rd19, %rd11, 63;
	add.s64 	%rd20, %rd11, %rd19;
	shr.s64 	%rd21, %rd20, 1;
	setp.lt.s64 	%p2, %rd21, %rd64;
	@%p2 bra 	$L__BB78_16;
	shl.b64 	%rd4, %rd11, 1;
	setp.ne.s64 	%p3, %rd15, 0;
	@%p3 bra 	$L__BB78_7;
	setp.ge.s32 	%p9, %r2, %r18;
	@%p9 bra 	$L__BB78_5;
	not.b32 	%r17, %r2;
	cvt.s64.s32 	%rd50, %r17;
	add.s64 	%rd64, %rd11, %rd50;
	add.s32 	%r18, %r18, %r17;
$L__BB78_5:
	setp.ge.s64 	%p10, %rd64, %rd13;
	@%p10 bra 	$L__BB78_16;
	cvt.s64.s32 	%rd51, %r18;
	sub.s64 	%rd52, %rd64, %rd12;
	mul.lo.s64 	%rd53, %rd4, %rd52;
	shl.b64 	%rd54, %rd53, 2;
	add.s64 	%rd55, %rd1, %rd54;
	mul.wide.s32 	%rd56, %r18, 8;
	add.s64 	%rd57, %rd55, %rd56;
	mul.lo.s64 	%rd58, %rd14, %rd51;
	shl.b64 	%rd59, %rd58, 2;
	add.s64 	%rd60, %rd2, %rd59;
	mul.lo.s64 	%rd61, %rd52, %rd14;
	shl.b64 	%rd62, %rd61, 2;
	add.s64 	%rd63, %rd2, %rd62;
	ld.global.f32 	%f39, [%rd60];
	ld.global.f32 	%f40, [%rd60+4];
	ld.global.f32 	%f41, [%rd63];
	ld.global.f32 	%f42, [%rd63+4];
	mul.f32 	%f43, %f42, 0f00000000;
	fma.rn.f32 	%f44, %f40, 0f00000000, %f43;
	mul.f32 	%f45, %f41, 0f00000000;
	add.f32 	%f46, %f45, %f44;
	mul.f32 	%f47, %f39, 0f00000000;
	add.f32 	%f48, %f47, %f46;
	sub.f32 	%f49, %f45, %f47;
	sub.f32 	%f50, %f49, %f43;
	fma.rn.f32 	%f51, %f40, 0f00000000, %f50;
	st.global.f32 	[%rd57], %f48;
	st.global.f32 	[%rd57+4], %f51;
	bra.uni 	$L__BB78_16;
$L__BB78_7:
	setp.lt.s64 	%p4, %rd15, 1;
	@%p4 bra 	$L__BB78_12;
	setp.ge.s32 	%p7, %r2, %r18;
	@%p7 bra 	$L__BB78_10;
	not.b32 	%r16, %r2;
	cvt.s64.s32 	%rd36, %r16;
	add.s64 	%rd64, %rd11, %rd36;
	add.s32 	%r18, %r18, %r16;
$L__BB78_10:
	setp.ge.s64 	%p8, %rd64, %rd13;
	@%p8 bra 	$L__BB78_16;
	cvt.rn.f32.u64 	%f18, %rd15;
	cvt.rn.f64.u64 	%fd1, %rd15;
	add.f64 	%fd2, %fd1, 0d3FF0000000000000;
	cvt.rn.f32.f64 	%f19, %fd2;
	cvt.s64.s32 	%rd37, %r18;
	sub.s64 	%rd38, %rd64, %rd12;
	mul.lo.s64 	%rd39, %rd4, %rd38;
	shl.b64 	%rd40, %rd39, 2;
	add.s64 	%rd41, %rd1, %rd40;
	mul.wide.s32 	%rd42, %r18, 8;
	add.s64 	%rd43, %rd41, %rd42;
	mul.lo.s64 	%rd44, %rd14, %rd37;
	shl.b64 	%rd45, %rd44, 2;
	add.s64 	%rd46, %rd2, %rd45;
	mul.lo.s64 	%rd47, %rd38, %rd14;
	shl.b64 	%rd48, %rd47, 2;
	add.s64 	%rd49, %rd2, %rd48;
	ld.global.f32 	%f20, [%rd46];
	ld.global.f32 	%f21, [%rd46+4];
	ld.global.f32 	%f22, [%rd49];
	ld.global.f32 	%f23, [%rd49+4];
	mul.f32 	%f24, %f23, 0f00000000;
	fma.rn.f32 	%f25, %f21, 0f00000000, %f24;
	mul.f32 	%f26, %f22, 0f00000000;
	add.f32 	%f27, %f26, %f25;
	mul.f32 	%f28, %f20, 0f00000000;
	add.f32 	%f29, %f28, %f27;
	sub.f32 	%f30, %f26, %f28;
	sub.f32 	%f31, %f30, %f24;
	fma.rn.f32 	%f32, %f21, 0f00000000, %f31;
	ld.global.f32 	%f33, [%rd43];
	fma.rn.f32 	%f34, %f33, %f18, %f29;
	div.rn.f32 	%f35, %f34, %f19;
	st.global.f32 	[%rd43], %f35;
	ld.global.f32 	%f36, [%rd43+4];
	fma.rn.f32 	%f37, %f36, %f18, %f32;
	div.rn.f32 	%f38, %f37, %f19;
	st.global.f32 	[%rd43+4], %f38;
	bra.uni 	$L__BB78_16;
$L__BB78_12:
	setp.ge.s32 	%p5, %r2, %r18;
	@%p5 bra 	$L__BB78_14;
	not.b32 	%r15, %r2;
	cvt.s64.s32 	%rd22, %r15;
	add.s64 	%rd64, %rd11, %rd22;
	add.s32 	%r18, %r18, %r15;
$L__BB78_14:
	setp.ge.s64 	%p6, %rd64, %rd13;
	@%p6 bra 	$L__BB78_16;
	cvt.s64.s32 	%rd23, %r18;
	sub.s64 	%rd24, %rd64, %rd12;
	mul.lo.s64 	%rd25, %rd4, %rd24;
	shl.b64 	%rd26, %rd25, 2;
	add.s64 	%rd27, %rd1, %rd26;
	mul.wide.s32 	%rd28, %r18, 8;
	add.s64 	%rd29, %rd27, %rd28;
	mul.lo.s64 	%rd30, %rd14, %rd23;
	shl.b64 	%rd31, %rd30, 2;
	add.s64 	%rd32, %rd2, %rd31;
	mul.lo.s64 	%rd33, %rd24, %rd14;
	shl.b64 	%rd34, %rd33, 2;
	add.s64 	%rd35, %rd2, %rd34;
	ld.global.f32 	%f1, [%rd32];
	ld.global.f32 	%f2, [%rd32+4];
	ld.global.f32 	%f3, [%rd35];
	ld.global.f32 	%f4, [%rd35+4];
	mul.f32 	%f5, %f4, 0f00000000;
	fma.rn.f32 	%f6, %f2, 0f00000000, %f5;
	mul.f32 	%f7, %f3, 0f00000000;
	add.f32 	%f8, %f7, %f6;
	mul.f32 	%f9, %f1, 0f00000000;
	add.f32 	%f10, %f9, %f8;
	sub.f32 	%f11, %f7, %f9;
	sub.f32 	%f12, %f11, %f5;
	fma.rn.f32 	%f13, %f2, 0f00000000, %f12;
	ld.global.f32 	%f14, [%rd29];
	add.f32 	%f15, %f10, %f14;
	st.global.f32 	[%rd29], %f15;
	ld.global.f32 	%f16, [%rd29+4];
	add.f32 	%f17, %f13, %f16;
	st.global.f32 	[%rd29+4], %f17;
$L__BB78_16:
	ret;

}
	// .globl	_Z26MutualIntensExtract_KernelILin3ELb0ELb1ELb0ELi1EEvPfS0_S0_llllll
.visible .entry _Z26MutualIntensExtract_KernelILin3ELb0ELb1ELb0ELi1EEvPfS0_S0_llllll(
	.param .u64 .ptr .align 1 _Z26MutualIntensExtract_KernelILin3ELb0ELb1ELb0ELi1EEvPfS0_S0_llllll_param_0,
	.param .u64 .ptr .align 1 _Z26MutualIntensExtract_KernelILin3ELb0ELb1ELb0ELi1EEvPfS0_S0_llllll_param_1,
	.param .u64 .ptr .align 1 _Z26MutualIntensExtract_KernelILin3ELb0ELb1ELb0ELi1EEvPfS0_S0_llllll_param_2,
	.param .u64 _Z26MutualIntensExtract_KernelILin3ELb0ELb1ELb0ELi1EEvPfS0_S0_llllll_param_3,
	.param .u64 _Z26MutualIntensExtract_KernelILin3ELb0ELb1ELb0ELi1EEvPfS0_S0_llllll_param_4,
	.param .u64 _Z26MutualIntensExtract_KernelILin3ELb0ELb1ELb0ELi1EEvPfS0_S0_llllll_param_5,
	.param .u64 _Z26MutualIntensExtract_KernelILin3ELb0ELb1ELb0ELi1EEvPfS0_S0_llllll_param_6,
	.param .u64 _Z26MutualIntensExtract_KernelILin3ELb0ELb1ELb0ELi1EEvPfS0_S0_llllll_param_7,
	.param .u64 _Z26MutualIntensExtract_KernelILin3ELb0ELb1ELb0ELi1EEvPfS0_S0_llllll_param_8
)
{
	.reg .pred 	%p<11>;
	.reg .b32 	%r<21>;
	.reg .b32 	%f<52>;
	.reg .b64 	%rd<67>;
	.reg .b64 	%fd<3>;

	ld.param.u64 	%rd16, [_Z26MutualIntensExtract_KernelILin3ELb0ELb1ELb0ELi1EEvPfS0_S0_llllll_param_1];
	ld.param.u64 	%rd17, [_Z26MutualIntensExtract_KernelILin3ELb0ELb1ELb0ELi1EEvPfS0_S0_llllll_param_2];
	ld.param.u64 	%rd11, [_Z26MutualIntensExtract_KernelILin3ELb0ELb1ELb0ELi1EEvPfS0_S0_llllll_param_3];
	ld.param.u64 	%rd12, [_Z26MutualIntensExtract_KernelILin3ELb0ELb1ELb0ELi1EEvPfS0_S0_llllll_param_4];
	ld.param.u64 	%rd13, [_Z26MutualIntensExtract_KernelILin3ELb0ELb1ELb0ELi1EEvPfS0_S0_llllll_param_5];
	ld.param.u64 	%rd14, [_Z26MutualIntensExtract_KernelILin3ELb0ELb1ELb0ELi1EEvPfS0_S0_llllll_param_6];
	ld.param.u64 	%rd15, [_Z26MutualIntensExtract_KernelILin3ELb0ELb1ELb0ELi1EEvPfS0_S0_llllll_param_7];
	cvta.to.global.u64 	%rd1, %rd17;
	cvta.to.global.u64 	%rd2, %rd16;
	mov.u32 	%r9, %ctaid.x;
	mov.u32 	%r10, %ntid.x;
	mov.u32 	%r11, %tid.x;
	mad.lo.s32 	%r18, %r9, %r10, %r11;
	mov.u32 	%r12, %ctaid.y;
	mov.u32 	%r13, %ntid.y;
	mov.u32 	%r14, %tid.y;
	mad.lo.s32 	%r2, %r12, %r13, %r14;
	cvt.s64.s32 	%rd18, %r18;
	setp.lt.s64 	%p1, %rd11, %rd18;
	@%p1 bra 	$L__BB79_16;
	cvt.u64.u32 	%rd64, %r2;
	shr.u64 	%rd19, %rd11, 63;
	add.s64 	%rd20, %rd11, %rd19;
	shr.s64 	%rd21, %rd20, 1;
	setp.lt.s64 	%p2, %rd21, %rd64;
	@%p2 bra 	$L__BB79_16;
	shl.b64 	%rd4, %rd11, 1;
	setp.ne.s64 	%p3, %rd15, 0;
	@%p3 bra 	$L__BB79_7;
	setp.ge.s32 	%p9, %r2, %r18;
	@%p9 bra 	$L__BB79_5;
	not.b32 	%r17, %r2;
	cvt.s64.s32 	%rd50, %r17;
	add.s64 	%rd64, %rd11, %rd50;
	add.s32 	%r18, %r18, %r17;
$L__BB79_5:
	setp.ge.s64 	%p10, %rd64, %rd13;
	@%p10 bra 	$L__BB79_16;
	cvt.s64.s32 	%rd51, %r18;
	sub.s64 	%rd52, %rd64, %rd12;
	mul.lo.s64 	%rd53, %rd4, %rd52;
	shl.b64 	%rd54, %rd53, 2;
	add.s64 	%rd55, %rd1, %rd54;
	mul.wide.s32 	%rd56, %r18, 8;
	add.s64 	%rd57, %rd55, %rd56;
	mul.lo.s64 	%rd58, %rd14, %rd51;
	shl.b64 	%rd59, %rd58, 2;
	add.s64 	%rd60, %rd2, %rd59;
	mul.lo.s64 	%rd61, %rd52, %rd14;
	shl.b64 	%rd62, %rd61, 2;
	add.s64 	%rd63, %rd2, %rd62;
	ld.global.f32 	%f39, [%rd60];
	ld.global.f32 	%f40, [%rd60+4];
	ld.global.f32 	%f41, [%rd63];
	ld.global.f32 	%f42, [%rd63+4];
	mul.f32 	%f43, %f40, 0f00000000;
	mul.f32 	%f44, %f42, 0f00000000;
	add.f32 	%f45, %f43, %f44;
	mul.f32 	%f46, %f39, 0f00000000;
	add.f32 	%f47, %f46, %f45;
	fma.rn.f32 	%f48, %f41, 0f00000000, %f47;
	sub.f32 	%f49, %f43, %f44;
	sub.f32 	%f50, %f49, %f46;
	fma.rn.f32 	%f51, %f41, 0f00000000, %f50;
	st.global.f32 	[%rd57], %f48;
	st.global.f32 	[%rd57+4], %f51;
	bra.uni 	$L__BB79_16;
$L__BB79_7:
	setp.lt.s64 	%p4, %rd15, 1;
	@%p4 bra 	$L__BB79_12;
	setp.ge.s32 	%p7, %r2, %r18;
	@%p7 bra 	$L__BB79_10;
	not.b32 	%r16, %r2;
	cvt.s64.s32 	%rd36, %r16;
	add.s64 	%rd64, %rd11, %rd36;
	add.s32 	%r18, %r18, %r16;
$L__BB79_10:
	setp.ge.s64 	%p8, %rd64, %rd13;
	@%p8 bra 	$L__BB79_16;
	cvt.rn.f32.u64 	%f18, %rd15;
	cvt.rn.f64.u64 	%fd1, %rd15;
	add.f64 	%fd2, %fd1, 0d3FF0000000000000;
	cvt.rn.f32.f64 	%f19, %fd2;
	cvt.s64.s32 	%rd37, %r18;
	sub.s64 	%rd38, %rd64, %rd12;
	mul.lo.s64 	%rd39, %rd4, %rd38;
	shl.b64 	%rd40, %rd39, 2;
	add.s64 	%rd41, %rd1, %rd40;
	mul.wide.s32 	%rd42, %r18, 8;
	add.s64 	%rd43, %rd41, %rd42;
	mul.lo.s64 	%rd44, %rd14, %rd37;
	shl.b64 	%rd45, %rd44, 2;
	add.s64 	%rd46, %rd2, %rd45;
	mul.lo.s64 	%rd47, %rd38, %rd14;
	shl.b64 	%rd48, %rd47, 2;
	add.s64 	%rd49, %rd2, %rd48;
	ld.global.f32 	%f20, [%rd46];
	ld.global.f32 	%f21, [%rd46+4];
	ld.global.f32 	%f22, [%rd49];
	ld.global.f32 	%f23, [%rd49+4];
	mul.f32 	%f24, %f21, 0f00000000;
	mul.f32 	%f25, %f23, 0f00000000;
	add.f32 	%f26, %f24, %f25;
	mul.f32 	%f27, %f20, 0f00000000;
	add.f32 	%f28, %f27, %f26;
	fma.rn.f32 	%f29, %f22, 0f00000000, %f28;
	sub.f32 	%f30, %f24, %f25;
	sub.f32 	%f31, %f30, %f27;
	fma.rn.f32 	%f32, %f22, 0f00000000, %f31;
	ld.global.f32 	%f33, [%rd43];
	fma.rn.f32 	%f34, %f33, %f18, %f29;
	div.rn.f32 	%f35, %f34, %f19;
	st.global.f32 	[%rd43], %f35;
	ld.global.f32 	%f36, [%rd43+4];
	fma.rn.f32 	%f37, %f36, %f18, %f32;
	div.rn.f32 	%f38, %f37, %f19;
	st.global.f32 	[%rd43+4], %f38;
	bra.uni 	$L__BB79_16;
$L__BB79_12:
	setp.ge.s32 	%p5, %r2, %r18;
	@%p5 bra 	$L__BB79_14;
	not.b32 	%r15, %r2;
	cvt.s64.s32 	%rd22, %r15;
	add.s64 	%rd64, %rd11, %rd22;
	add.s32 	%r18, %r18, %r15;
$L__BB79_14:
	setp.ge.s64 	%p6, %rd64, %rd13;
	@%p6 bra 	$L__BB79_16;
	cvt.s64.s32 	%rd23, %r18;
	sub.s64 	%rd24, %rd64, %rd12;
	mul.lo.s64 	%rd25, %rd4, %rd24;
	shl.b64 	%rd26, %rd25, 2;
	add.s64 	%rd27, %rd1, %rd26;
	mul.wide.s32 	%rd28, %r18, 8;
	add.s64 	%rd29, %rd27, %rd28;
	mul.lo.s64 	%rd30, %rd14, %rd23;
	shl.b64 	%rd31, %rd30, 2;
	add.s64 	%rd32, %rd2, %rd31;
	mul.lo.s64 	%rd33, %rd24, %rd14;
	shl.b64 	%rd34, %rd33, 2;
	add.s64 	%rd35, %rd2, %rd34;
	ld.global.f32 	%f1, [%rd32];
	ld.global.f32 	%f2, [%rd32+4];
	ld.global.f32 	%f3, [%rd35];
	ld.global.f32 	%f4, [%rd35+4];
	mul.f32 	%f5, %f2, 0f00000000;
	mul.f32 	%f6, %f4, 0f00000000;
	add.f32 	%f7, %f5, %f6;
	mul.f32 	%f8, %f1, 0f00000000;
	add.f32 	%f9, %f8, %f7;
	fma.rn.f32 	%f10, %f3, 0f00000000, %f9;
	sub.f32 	%f11, %f5, %f6;
	sub.f32 	%f12, %f11, %f8;
	fma.rn.f32 	%f13, %f3, 0f00000000, %f12;
	ld.global.f32 	%f14, [%rd29];
	add.f32 	%f15, %f10, %f14;
	st.global.f32 	[%rd29], %f15;
	ld.global.f32 	%f16, [%rd29+4];
	add.f32 	%f17, %f13, %f16;
	st.global.f32 	[%rd29+4], %f17;
$L__BB79_16:
	ret;

}
	// .globl	_Z26MutualIntensExtract_KernelILin3ELb0ELb0ELb0ELi1EEvPfS0_S0_llllll
.visible .entry _Z26MutualIntensExtract_KernelILin3ELb0ELb0ELb0ELi1EEvPfS0_S0_llllll(
	.param .u64 .ptr .align 1 _Z26MutualIntensExtract_KernelILin3ELb0ELb0ELb0ELi1EEvPfS0_S0_llllll_param_0,
	.param .u64 .ptr .align 1 _Z26MutualIntensExtract_KernelILin3ELb0ELb0ELb0ELi1EEvPfS0_S0_llllll_param_1,
	.param .u64 .ptr .align 1 _Z26MutualIntensExtract_KernelILin3ELb0ELb0ELb0ELi1EEvPfS0_S0_llllll_param_2,
	.param .u64 _Z26MutualIntensExtract_KernelILin3ELb0ELb0ELb0ELi1EEvPfS0_S0_llllll_param_3,
	.param .u64 _Z26MutualIntensExtract_KernelILin3ELb0ELb0ELb0ELi1EEvPfS0_S0_llllll_param_4,
	.param .u64 _Z26MutualIntensExtract_KernelILin3ELb0ELb0ELb0ELi1EEvPfS0_S0_llllll_param_5,
	.param .u64 _Z26MutualIntensExtract_KernelILin3ELb0ELb0ELb0ELi1EEvPfS0_S0_llllll_param_6,
	.param .u64 _Z26MutualIntensExtract_KernelILin3ELb0ELb0ELb0ELi1EEvPfS0_S0_llllll_param_7,
	.param .u64 _Z26MutualIntensExtract_KernelILin3ELb0ELb0ELb0ELi1EEvPfS0_S0_llllll_param_8
)
{
	.reg .pred 	%p<11>;
	.reg .b32 	%r<22>;
	.reg .b32 	%f<13>;
	.reg .b64 	%rd<43>;
	.reg .b64 	%fd<3>;

	ld.param.u64 	%rd14, [_Z26MutualIntensExtract_KernelILin3ELb0ELb0ELb0ELi1EEvPfS0_S0_llllll_param_2];
	ld.param.u64 	%rd10, [_Z26MutualIntensExtract_KernelILin3ELb0ELb0ELb0ELi1EEvPfS0_S0_llllll_param_3];
	ld.param.u64 	%rd11, [_Z26MutualIntensExtract_KernelILin3ELb0ELb0ELb0ELi1EEvPfS0_S0_llllll_param_4];
	ld.param.u64 	%rd12, [_Z26MutualIntensExtract_KernelILin3ELb0ELb0ELb0ELi1EEvPfS0_S0_llllll_param_5];
	ld.param.u64 	%rd13, [_Z26MutualIntensExtract_KernelILin3ELb0ELb0ELb0ELi1EEvPfS0_S0_llllll_param_7];
	cvta.to.global.u64 	%rd1, %rd14;
	mov.u32 	%r9, %ctaid.x;
	mov.u32 	%r10, %ntid.x;
	mov.u32 	%r11, %tid.x;
	mad.lo.s32 	%r19, %r9, %r10, %r11;
	mov.u32 	%r12, %ctaid.y;
	mov.u32 	%r13, %ntid.y;
	mov.u32 	%r14, %tid.y;
	mad.lo.s32 	%r2, %r12, %r13, %r14;
	cvt.s64.s32 	%rd15, %r19;
	setp.lt.s64 	%p1, %rd10, %rd15;
	@%p1 bra 	$L__BB80_16;
	cvt.u64.u32 	%rd40, %r2;
	shr.u64 	%rd16, %rd10, 63;
	add.s64 	%rd17, %rd10, %rd16;
	shr.s64 	%rd18, %rd17, 1;
	setp.lt.s64 	%p2, %rd18, %rd40;
	@%p2 bra 	$L__BB80_16;
	shl.b64 	%rd3, %rd10, 1;
	setp.ne.s64 	%p3, %rd13, 0;
	@%p3 bra 	$L__BB80_7;
	setp.ge.s32 	%p9, %r2, %r19;
	@%p9 bra 	$L__BB80_5;
	not.b32 	%r17, %r2;
	cvt.s64.s32 	%rd33, %r17;
	add.s64 	%rd40, %rd10, %rd33;
	add.s32 	%r19, %r19, %r17;
$L__BB80_5:
	setp.ge.s64 	%p10, %rd40, %rd12;
	@%p10 bra 	$L__BB80_16;
	sub.s64 	%rd34, %rd40, %rd11;
	mul.lo.s64 	%rd35, %rd3, %rd34;
	shl.b64 	%rd36, %rd35, 2;
	add.s64 	%rd37, %rd1, %rd36;
	mul.wide.s32 	%rd38, %r19, 8;
	add.s64 	%rd39, %rd37, %rd38;
	mov.b32 	%r18, 0;
	st.global.u32 	[%rd39], %r18;
	st.global.u32 	[%rd39+4], %r18;
	bra.uni 	$L__BB80_16;
$L__BB80_7:
	setp.lt.s64 	%p4, %rd13, 1;
	@%p4 bra 	$L__BB80_12;
	setp.ge.s32 	%p7, %r2, %r19;
	@%p7 bra 	$L__BB80_10;
	not.b32 	%r16, %r2;
	cvt.s64.s32 	%rd26, %r16;
	add.s64 	%rd40, %rd10, %rd26;
	add.s32 	%r19, %r19, %r16;
$L__BB80_10:
	setp.ge.s64 	%p8, %rd40, %rd12;
	@%p8 bra 	$L__BB80_16;
	cvt.rn.f32.u64 	%f5, %rd13;
	cvt.rn.f64.u64 	%fd1, %rd13;
	add.f64 	%fd2, %fd1, 0d3FF0000000000000;
	cvt.rn.f32.f64 	%f6, %fd2;
	sub.s64 	%rd27, %rd40, %rd11;
	mul.lo.s64 	%rd28, %rd3, %rd27;
	shl.b64 	%rd29, %rd28, 2;
	add.s64 	%rd30, %rd1, %rd29;
	mul.wide.s32 	%rd31, %r19, 8;
	add.s64 	%rd32, %rd30, %rd31;
	ld.global.f32 	%f7, [%rd32];
	fma.rn.f32 	%f8, %f7, %f5, 0f00000000;
	div.rn.f32 	%f9, %f8, %f6;
	st.global.f32 	[%rd32], %f9;
	ld.global.f32 	%f10, [%rd32+4];
	fma.rn.f32 	%f11, %f10, %f5, 0f00000000;
	div.rn.f32 	%f12, %f11, %f6;
	st.global.f32 	[%rd32+4], %f12;
	bra.uni 	$L__BB80_16;
$L__BB80_12:
	setp.ge.s32 	%p5, %r2, %r19;
	@%p5 bra 	$L__BB80_14;
	not.b32 	%r15, %r2;
	cvt.s64.s32 	%rd19, %r15;
	add.s64 	%rd40, %rd10, %rd19;
	add.s32 	%r19, %r19, %r15;
$L__BB80_14:
	setp.ge.s64 	%p6, %rd40, %rd12;
	@%p6 bra 	$L__BB80_16;
	sub.s64 	%rd20, %rd40, %rd11;
	mul.lo.s64 	%rd21, %rd3, %rd20;
	shl.b64 	%rd22, %rd21, 2;
	add.s64 	%rd23, %rd1, %rd22;
	mul.wide.s32 	%rd24, %r19, 8;
	add.s64 	%rd25, %rd23, %rd24;
	ld.global.f32 	%f1, [%rd25];
	add.f32 	%f2, %f1, 0f00000000;
	st.global.f32 	[%rd25], %f2;
	ld.global.f32 	%f3, [%rd25+4];
	add.f32 	%f4, %f3, 0f00000000;
	st.global.f32 	[%rd25+4], %f4;
$L__BB80_16:
	ret;

}
	// .globl	_Z26MutualIntensExtract_KernelILin4ELb1ELb1ELb0ELi1EEvPfS0_S0_llllll
.visible .entry _Z26MutualIntensExtract_KernelILin4ELb1ELb1ELb0ELi1EEvPfS0_S0_llllll(
	.param .u64 .ptr .align 1 _Z26MutualIntensExtract_KernelILin4ELb1ELb1ELb0ELi1EEvPfS0_S0_llllll_param_0,
	.param .u64 .ptr .align 1 _Z26MutualIntensExtract_KernelILin4ELb1ELb1ELb0ELi1EEvPfS0_S0_llllll_param_1,
	.param .u64 .ptr .align 1 _Z26MutualIntensExtract_KernelILin4ELb1ELb1ELb0ELi1EEvPfS0_S0_llllll_param_2,
	.param .u64 _Z26MutualIntensExtract_KernelILin4ELb1ELb1ELb0ELi1EEvPfS0_S0_llllll_param_3,
	.param .u64 _Z26MutualIntensExtract_KernelILin4ELb1ELb1ELb0ELi1EEvPfS0_S0_llllll_param_4,
	.param .u64 _Z26MutualIntensExtract_KernelILin4ELb1ELb1ELb0ELi1EEvPfS0_S0_llllll_param_5,
	.param .u64 _Z26MutualIntensExtract_KernelILin4ELb1ELb1ELb0ELi1EEvPfS0_S0_llllll_param_6,
	.param .u64 _Z26MutualIntensExtract_KernelILin4ELb1ELb1ELb0ELi1EEvPfS0_S0_llllll_param_7,
	.param .u64 _Z26MutualIntensExtract_KernelILin4ELb1ELb1ELb0ELi1EEvPfS0_S0_llllll_param_8
)
{
	.reg .pred 	%p<11>;
	.reg .b32 	%r<21>;
	.reg .b32 	%f<73>;
	.reg .b64 	%rd<75>;
	.reg .b64 	%fd<3>;

	ld.param.u64 	%rd17, [_Z26MutualIntensExtract_KernelILin4ELb1ELb1ELb0ELi1EEvPfS0_S0_llllll_param_0];
	ld.param.u64 	%rd18, [_Z26MutualIntensExtract_KernelILin4ELb1ELb1ELb0ELi1EEvPfS0_S0_llllll_param_1];
	ld.param.u64 	%rd19, [_Z26MutualIntensExtract_KernelILin4ELb1ELb1ELb0ELi1EEvPfS0_S0_llllll_param_2];
	ld.param.u64 	%rd12, [_Z26MutualIntensExtract_KernelILin4ELb1ELb1ELb0ELi1EEvPfS0_S0_llllll_param_3];
	ld.param.u64 	%rd13, [_Z26MutualIntensExtract_KernelILin4ELb1ELb1ELb0ELi1EEvPfS0_S0_llllll_param_4];
	ld.param.u64 	%rd14, [_Z26MutualIntensExtract_KernelILin4ELb1ELb1ELb0ELi1EEvPfS0_S0_llllll_param_5];
	ld.param.u64 	%rd15, [_Z26MutualIntensExtract_KernelILin4ELb1ELb1ELb0ELi1EEvPfS0_S0_llllll_param_6];
	ld.param.u64 	%rd16, [_Z26MutualIntensExtract_KernelILin4ELb1ELb1ELb0ELi1EEvPfS0_S0_llllll_param_7];
	cvta.to.global.u64 	%rd1, %rd19;
	cvta.to.global.u64 	%rd2, %rd18;
	cvta.to.global.u64 	%rd3, %rd17;
	mov.u32 	%r9, %ctaid.x;
	mov.u32 	%r10, %ntid.x;
	mov.u32 	%r11, %tid.x;
	mad.lo.s32 	%r18, %r9, %r10, %r11;
	mov.u32 	%r12, %ctaid.y;
	mov.u32 	%r13, %ntid.y;
	mov.u32 	%r14, %tid.y;
	mad.lo.s32 	%r2, %r12, %r13, %r14;
	cvt.s64.s32 	%rd20, %r18;
	setp.lt.s64 	%p1, %rd12, %rd20;
	@%p1 bra 	$L__BB81_16;
	cvt.u64.u32 	%rd72, %r2;
	shr.u64 	%rd21, %rd12, 63;
	add.s64 	%rd22, %rd12, %rd21;
	shr.s64 	%rd23, %rd22, 1;
	setp.lt.s64 	%p2, %rd23, %rd72;
	@%p2 bra 	$L__BB81_16;
	shl.b64 	%rd5, %rd12, 1;
	setp.ne.s64 	%p3, %rd16, 0;
	@%p3 bra 	$L__BB81_7;
	setp.ge.s32 	%p9, %r2, %r18;
	@%p9 bra 	$L__BB81_5;
	not.b32 	%r17, %r2;
	cvt.s64.s32 	%rd56, %r17;
	add.s64 	%rd72, %rd12, %rd56;
	add.s32 	%r18, %r18, %r17;
$L__BB81_5:
	setp.ge.s64 	%p10, %rd72, %rd14;
	@%p10 bra 	$L__BB81_16;
	cvt.s64.s32 	%rd57, %r18;
	sub.s64 	%rd58, %rd72, %rd13;
	mul.lo.s64 	%rd59, %rd5, %rd58;
	shl.b64 	%rd60, %rd59, 2;
	add.s64 	%rd61, %rd1, %rd60;
	mul.wide.s32 	%rd62, %r18, 8;
	add.s64 	%rd63, %rd61, %rd62;
	mul.lo.s64 	%rd64, %rd15, %rd57;
	shl.b64 	%rd65, %rd64, 2;
	add.s64 	%rd66, %rd3, %rd65;
	add.s64 	%rd67, %rd2, %rd65;
	mul.lo.s64 	%rd68, %rd58, %rd15;
	shl.b64 	%rd69, %rd68, 2;
	add.s64 	%rd70, %rd3, %rd69;
	add.s64 	%rd71, %rd2, %rd69;
	ld.global.f32 	%f53, [%rd66];
	ld.global.f32 	%f54, [%rd66+4];
	ld.global.f32 	%f55, [%rd70];
	ld.global.f32 	%f56, [%rd70+4];
	ld.global.f32 	%f57, [%rd67];
	ld.global.f32 	%f58, [%rd67+4];
	ld.global.f32 	%f59, [%rd71];
	ld.global.f32 	%f60, [%rd71+4];
	mul.f32 	%f61, %f53, %f60;
	fma.rn.f32 	%f62, %f55, %f58, %f61;
	mul.f32 	%f63, %f56, %f57;
	sub.f32 	%f64, %f62, %f63;
	mul.f32 	%f65, %f54, %f59;
	sub.f32 	%f66, %f64, %f65;
	mul.f32 	%f67, %f54, %f60;
	mul.f32 	%f68, %f56, %f58;
	sub.f32 	%f69, %f67, %f68;
	mul.f32 	%f70, %f55, %f57;
	sub.f32 	%f71, %f69, %f70;
	fma.rn.f32 	%f72, %f53, %f59, %f71;
	st.global.f32 	[%rd63], %f66;
	st.global.f32 	[%rd63+4], %f72;
	bra.uni 	$L__BB81_16;
$L__BB81_7:
	setp.lt.s64 	%p4, %rd16, 1;
	@%p4 bra 	$L__BB81_12;
	setp.ge.s32 	%p7, %r2, %r18;
	@%p7 bra 	$L__BB81_10;
	not.b32 	%r16, %r2;
	cvt.s64.s32 	%rd40, %r16;
	add.s64 	%rd72, %rd12, %rd40;
	add.s32 	%r18, %r18, %r16;
$L__BB81_10:
	setp.ge.s64 	%p8, %rd72, %rd14;
	@%p8 bra 	$L__BB81_16;
	cvt.rn.f32.u64 	%f25, %rd16;
	cvt.rn.f64.u64 	%fd1, %rd16;
	add.f64 	%fd2, %fd1, 0d3FF0000000000000;
	cvt.rn.f32.f64 	%f26, %fd2;
	cvt.s64.s32 	%rd41, %r18;
	sub.s64 	%rd42, %rd72, %rd13;
	mul.lo.s64 	%rd43, %rd5, %rd42;
	shl.b64 	%rd44, %rd43, 2;
	add.s64 	%rd45, %rd1, %rd44;
	mul.wide.s32 	%rd46, %r18, 8;
	add.s64 	%rd47, %rd45, %rd46;
	mul.lo.s64 	%rd48, %rd15, %rd41;
	shl.b64 	%rd49, %rd48, 2;
	add.s64 	%rd50, %rd3, %rd49;
	add.s64 	%rd51, %rd2, %rd49;
	mul.lo.s64 	%rd52, %rd42, %rd15;
	shl.b64 	%rd53, %rd52, 2;
	add.s64 	%rd54, %rd3, %rd53;
	add.s64 	%rd55, %rd2, %rd53;
	ld.global.f32 	%f27, [%rd50];
	ld.global.f32 	%f28, [%rd50+4];
	ld.global.f32 	%f29, [%rd54];
	ld.global.f32 	%f30, [%rd54+4];
	ld.global.f32 	%f31, [%rd51];
	ld.global.f32 	%f32, [%rd51+4];
	ld.global.f32 	%f33, [%rd55];
	ld.global.f32 	%f34, [%rd55+4];
	mul.f32 	%f35, %f27, %f34;
	fma.rn.f32 	%f36, %f29, %f32, %f35;
	mul.f32 	%f37, %f30, %f31;
	sub.f32 	%f38, %f36, %f37;
	mul.f32 	%f39, %f28, %f33;
	sub.f32 	%f40, %f38, %f39;
	mul.f32 	%f41, %f28, %f34;
	mul.f32 	%f42, %f30, %f32;
	sub.f32 	%f43, %f41, %f42;
	mul.f32 	%f44, %f29, %f31;
	sub.f32 	%f45, %f43, %f44;
	fma.rn.f32 	%f46, %f27, %f33, %f45;
	ld.global.f32 	%f47, [%rd47];
	fma.rn.f32 	%f48, %f47, %f25, %f40;
	div.rn.f32 	%f49, %f48, %f26;
	st.global.f32 	[%rd47], %f49;
	ld.global.f32 	%f50, [%rd47+4];
	fma.rn.f32 	%f51, %f50, %f25, %f46;
	div.rn.f32 	%f52, %f51, %f26;
	st.global.f32 	[%rd47+4], %f52;
	bra.uni 	$L__BB81_16;
$L__BB81_12:
	setp.ge.s32 	%p5, %r2, %r18;
	@%p5 bra 	$L__BB81_14;
	not.b32 	%r15, %r2;
	cvt.s64.s32 	%rd24, %r15;
	add.s64 	%rd72, %rd12, %rd24;
	add.s32 	%r18, %r18, %r15;
$L__BB81_14:
	setp.ge.s64 	%p6, %rd72, %rd14;
	@%p6 bra 	$L__BB81_16;
	cvt.s64.s32 	%rd25, %r18;
	sub.s64 	%rd26, %rd72, %rd13;
	mul.lo.s64 	%rd27, %rd5, %rd26;
	shl.b64 	%rd28, %rd27, 2;
	add.s64 	%rd29, %rd1, %rd28;
	mul.wide.s32 	%rd30, %r18, 8;
	add.s64 	%rd31, %rd29, %rd30;
	mul.lo.s64 	%rd32, %rd15, %rd25;
	shl.b64 	%rd33, %rd32, 2;
	add.s64 	%rd34, %rd3, %rd33;
	add.s64 	%rd35, %rd2, %rd33;
	mul.lo.s64 	%rd36, %rd26, %rd15;
	shl.b64 	%rd37, %rd36, 2;
	add.s64 	%rd38, %rd3, %rd37;
	add.s64 	%rd39, %rd2, %rd37;
	ld.global.f32 	%f1, [%rd34];
	ld.global.f32 	%f2, [%rd34+4];
	ld.global.f32 	%f3, [%rd38];
	ld.global.f32 	%f4, [%rd38+4];
	ld.global.f32 	%f5, [%rd35];
	ld.global.f32 	%f6, [%rd35+4];
	ld.global.f32 	%f7, [%rd39];
	ld.global.f32 	%f8, [%rd39+4];
	mul.f32 	%f9, %f1, %f8;
	fma.rn.f32 	%f10, %f3, %f6, %f9;
	mul.f32 	%f11, %f4, %f5;
	sub.f32 	%f12, %f10, %f11;
	mul.f32 	%f13, %f2, %f7;
	sub.f32 	%f14, %f12, %f13;
	mul.f32 	%f15, %f2, %f8;
	mul.f32 	%f16, %f4, %f6;
	sub.f32 	%f17, %f15, %f16;
	mul.f32 	%f18, %f3, %f5;
	sub.f32 	%f19, %f17, %f18;
	fma.rn.f32 	%f20, %f1, %f7, %f19;
	ld.global.f32 	%f21, [%rd31];
	add.f32 	%f22, %f14, %f21;
	st.global.f32 	[%rd31], %f22;
	ld.global.f32 	%f23, [%rd31+4];
	add.f32 	%f24, %f20, %f23;
	st.global.f32 	[%rd31+4], %f24;
$L__BB81_16:
	ret;

}
	// .globl	_Z26MutualIntensExtract_KernelILin4ELb1ELb0ELb0ELi1EEvPfS0_S0_llllll
.visible .entry _Z26MutualIntensExtract_KernelILin4ELb1ELb0ELb0ELi1EEvPfS0_S0_llllll(
	.param .u64 .ptr .align 1 _Z26MutualIntensExtract_KernelILin4ELb1ELb0ELb0ELi1EEvPfS0_S0_llllll_param_0,
	.param .u64 .ptr .align 1 _Z26MutualIntensExtract_KernelILin4ELb1ELb0ELb0ELi1EEvPfS0_S0_llllll_param_1,
	.param .u64 .ptr .align 1 _Z26MutualIntensExtract_KernelILin4ELb1ELb0ELb0ELi1EEvPfS0_S0_llllll_param_2,
	.param .u64 _Z26MutualIntensExtract_KernelILin4ELb1ELb0ELb0ELi1EEvPfS0_S0_llllll_param_3,
	.param .u64 _Z26MutualIntensExtract_KernelILin4ELb1ELb0ELb0ELi1EEvPfS0_S0_llllll_param_4,
	.param .u64 _Z26MutualIntensExtract_KernelILin4ELb1ELb0ELb0ELi1EEvPfS0_S0_llllll_param_5,
	.param .u64 _Z26MutualIntensExtract_KernelILin4ELb1ELb0ELb0ELi1EEvPfS0_S0_llllll_param_6,
	.param .u64 _Z26MutualIntensExtract_KernelILin4ELb1ELb0ELb0ELi1EEvPfS0_S0_llllll_param_7,
	.param .u64 _Z26MutualIntensExtract_KernelILin4ELb1ELb0ELb0ELi1EEvPfS0_S0_llllll_param_8
)
{
	.reg .pred 	%p<11>;
	.reg .b32 	%r<21>;
	.reg .b32 	%f<52>;
	.reg .b64 	%rd<67>;
	.reg .b64 	%fd<3>;

	ld.param.u64 	%rd16, [_Z26MutualIntensExtract_KernelILin4ELb1ELb0ELb0ELi1EEvPfS0_S0_llllll_param_0];
	ld.param.u64 	%rd17, [_Z26MutualIntensExtract_KernelILin4ELb1ELb0ELb0ELi1EEvPfS0_S0_llllll_param_2];
	ld.param.u64 	%rd11, [_Z26MutualIntensExtract_KernelILin4ELb1ELb0ELb0ELi1EEvPfS0_S0_llllll_param_3];
	ld.param.u64 	%rd12, [_Z26MutualIntensExtract_KernelILin4ELb1ELb0ELb0ELi1EEvPfS0_S0_llllll_param_4];
	ld.param.u64 	%rd13, [_Z26MutualIntensExtract_KernelILin4ELb1ELb0ELb0ELi1EEvPfS0_S0_llllll_param_5];
	ld.param.u64 	%rd14, [_Z26MutualIntensExtract_KernelILin4ELb1ELb0ELb0ELi1EEvPfS0_S0_llllll_param_6];
	ld.param.u64 	%rd15, [_Z26MutualIntensExtract_KernelILin4ELb1ELb0ELb0ELi1EEvPfS0_S0_llllll_param_7];
	cvta.to.global.u64 	%rd1, %rd17;
	cvta.to.global.u64 	%rd2, %rd16;
	mov.u32 	%r9, %ctaid.x;
	mov.u32 	%r10, %ntid.x;
	mov.u32 	%r11, %tid.x;
	mad.lo.s32 	%r18, %r9, %r10, %r11;
	mov.u32 	%r12, %ctaid.y;
	mov.u32 	%r13, %ntid.y;
	mov.u32 	%r14, %tid.y;
	mad.lo.s32 	%r2, %r12, %r13, %r14;
	cvt.s64.s32 	%rd18, %r18;
	setp.lt.s64 	%p1, %rd11, %rd18;
	@%p1 bra 	$L__BB82_16;
	cvt.u64.u32 	%rd64, %r2;
	shr.u64 	%rd19, %rd11, 63;
	add.s64 	%rd20, %rd11, %rd19;
	shr.s64 	%rd21, %rd20, 1;
	setp.lt.s64 	%p2, %rd21, %rd64;
	@%p2 bra 	$L__BB82_16;
	shl.b64 	%rd4, %rd11, 1;
	setp.ne.s64 	%p3, %rd15, 0;
	@%p3 bra 	$L__BB82_7;
	setp.ge.s32 	%p9, %r2, %r18;
	@%p9 bra 	$L__BB82_5;
	not.b32 	%r17, %r2;
	cvt.s64.s32 	%rd50, %r17;
	add.s64 	%rd64, %rd11, %rd50;
	add.s32 	%r18, %r18, %r17;
$L__BB82_5:
	setp.ge.s64 	%p10, %rd64, %rd13;
	@%p10 bra 	$L__BB82_16;
	cvt.s64.s32 	%rd51, %r18;
	sub.s64 	%rd52, %rd64, %rd12;
	mul.lo.s64 	%rd53, %rd4, %rd52;
	shl.b64 	%rd54, %rd53, 2;
	add.s64 	%rd55, %rd1, %rd54;
	mul.wide.s32 	%rd56, %r18, 8;
	add.s64 	%rd57, %rd55, %rd56;
	mul.lo.s64 	%rd58, %rd14, %rd51;
	shl.b64 	%rd59, %rd58, 2;
	add.s64 	%rd60, %rd2, %rd59;
	mul.lo.s64 	%rd61, %rd52, %rd14;
	shl.b64 	%rd62, %rd61, 2;
	add.s64 	%rd63, %rd2, %rd62;
	ld.global.f32 	%f39, [%rd60];
	ld.global.f32 	%f40, [%rd60+4];
	ld.global.f32 	%f41, [%rd63];
	ld.global.f32 	%f42, [%rd63+4];
	mul.f32 	%f43, %f41, 0f00000000;
	fma.rn.f32 	%f44, %f39, 0f00000000, %f43;
	mul.f32 	%f45, %f42, 0f00000000;
	sub.f32 	%f46, %f44, %f45;
	mul.f32 	%f47, %f40, 0f00000000;
	sub.f32 	%f48, %f46, %f47;
	sub.f32 	%f49, %f47, %f45;
	sub.f32 	%f50, %f49, %f43;
	fma.rn.f32 	%f51, %f39, 0f00000000, %f50;
	st.global.f32 	[%rd57], %f48;
	st.global.f32 	[%rd57+4], %f51;
	bra.uni 	$L__BB82_16;
$L__BB82_7:
	setp.lt.s64 	%p4, %rd15, 1;
	@%p4 bra 	$L__BB82_12;
	setp.ge.s32 	%p7, %r2, %r18;
	@%p7 bra 	$L__BB82_10;
	not.b32 	%r16, %r2;
	cvt.s64.s32 	%rd36, %r16;
	add.s64 	%rd64, %rd11, %rd36;
	add.s32 	%r18, %r18, %r16;
$L__BB82_10:
	setp.ge.s64 	%p8, %rd64, %rd13;
	@%p8 bra 	$L__BB82_16;
	cvt.rn.f32.u64 	%f18, %rd15;
	cvt.rn.f64.u64 	%fd1, %rd15;
	add.f64 	%fd2, %fd1, 0d3FF0000000000000;
	cvt.rn.f32.f64 	%f19, %fd2;
	cvt.s64.s32 	%rd37, %r18;
	sub.s64 	%rd38, %rd64, %rd12;
	mul.lo.s64 	%rd39, %rd4, %rd38;
	shl.b64 	%rd40, %rd39, 2;
	add.s64 	%rd41, %rd1, %rd40;
	mul.wide.s32 	%rd42, %r18, 8;
	add.s64 	%rd43, %rd41, %rd42;
	mul.lo.s64 	%rd44, %rd14, %rd37;
	shl.b64 	%rd45, %rd44, 2;
	add.s64 	%rd46, %rd2, %rd45;
	mul.lo.s64 	%rd47, %rd38, %rd14;
	shl.b64 	%rd48, %rd47, 2;
	add.s64 	%rd49, %rd2, %rd48;
	ld.global.f32 	%f20, [%rd46];
	ld.global.f32 	%f21, [%rd46+4];
	ld.global.f32 	%f22, [%rd49];
	ld.global.f32 	%f23, [%rd49+4];
	mul.f32 	%f24, %f22, 0f00000000;
	fma.rn.f32 	%f25, %f20, 0f00000000, %f24;
	mul.f32 	%f26, %f23, 0f00000000;
	sub.f32 	%f27, %f25, %f26;
	mul.f32 	%f28, %f21, 0f00000000;
	sub.f32 	%f29, %f27, %f28;
	sub.f32 	%f30, %f28, %f26;
	sub.f32 	%f31, %f30, %f24;
	fma.rn.f32 	%f32, %f20, 0f00000000, %f31;
	ld.global.f32 	%f33, [%rd43];
	fma.rn.f32 	%f34, %f33, %f18, %f29;
	div.rn.f32 	%f35, %f34, %f19;
	st.global.f32 	[%rd43], %f35;
	ld.global.f32 	%f36, [%rd43+4];
	fma.rn.f32 	%f37, %f36, %f18, %f32;
	div.rn.f32 	%f38, %f37, %f19;
	st.global.f32 	[%rd43+4], %f38;
	bra.uni 	$L__BB82_16;
$L__BB82_12:
	setp.ge.s32 	%p5, %r2, %r18;
	@%p5 bra 	$L__BB82_14;
	not.b32 	%r15, %r2;
	cvt.s64.s32 	%rd22, %r15;
	add.s64 	%rd64, %rd11, %rd22;
	add.s32 	%r18, %r18, %r15;
$L__BB82_14:
	setp.ge.s64 	%p6, %rd64, %rd13;
	@%p6 bra 	$L__BB82_16;
	cvt.s64.s32 	%rd23, %r18;
	sub.s64 	%rd24, %rd64, %rd12;
	mul.lo.s64 	%rd25, %rd4, %rd24;
	shl.b64 	%rd26, %rd25, 2;
	add.s64 	%rd27, %rd1, %rd26;
	mul.wide.s32 	%rd28, %r18, 8;
	add.s64 	%rd29, %rd27, %rd28;
	mul.lo.s64 	%rd30, %rd14, %rd23;
	shl.b64 	%rd31, %rd30, 2;
	add.s64 	%rd32, %rd2, %rd31;
	mul.lo.s64 	%rd33, %rd24, %rd14;
	shl.b64 	%rd34, %rd33, 2;
	add.s64 	%rd35, %rd2, %rd34;
	ld.global.f32 	%f1, [%rd32];
	ld.global.f32 	%f2, [%rd32+4];
	ld.global.f32 	%f3, [%rd35];
	ld.global.f32 	%f4, [%rd35+4];
	mul.f32 	%f5, %f3, 0f00000000;
	fma.rn.f32 	%f6, %f1, 0f00000000, %f5;
	mul.f32 	%f7, %f4, 0f00000000;
	sub.f32 	%f8, %f6, %f7;
	mul.f32 	%f9, %f2, 0f00000000;
	sub.f32 	%f10, %f8, %f9;
	sub.f32 	%f11, %f9, %f7;
	sub.f32 	%f12, %f11, %f5;
	fma.rn.f32 	%f13, %f1, 0f00000000, %f12;
	ld.global.f32 	%f14, [%rd29];
	add.f32 	%f15, %f10, %f14;
	st.global.f32 	[%rd29], %f15;
	ld.global.f32 	%f16, [%rd29+4];
	add.f32 	%f17, %f13, %f16;
	st.global.f32 	[%rd29+4], %f17;
$L__BB82_16:
	ret;

}
	// .globl	_Z26MutualIntensExtract_KernelILin4ELb0ELb1ELb0ELi1EEvPfS0_S0_llllll
.visible .entry _Z26MutualIntensExtract_KernelILin4ELb0ELb1ELb0ELi1EEvPfS0_S0_llllll(
	.param .u64 .ptr .align 1 _Z26MutualIntensExtract_KernelILin4ELb0ELb1ELb0ELi1EEvPfS0_S0_llllll_param_0,
	.param .u64 .ptr .align 1 _Z26MutualIntensExtract_KernelILin4ELb0ELb1ELb0ELi1EEvPfS0_S0_llllll_param_1,
	.param .u64 .ptr .align 1 _Z26MutualIntensExtract_KernelILin4ELb0ELb1ELb0ELi1EEvPfS0_S0_llllll_param_2,
	.param .u64 _Z26MutualIntensExtract_KernelILin4ELb0ELb1ELb0ELi1EEvPfS0_S0_llllll_param_3,
	.param .u64 _Z26MutualIntensExtract_KernelILin4ELb0ELb1ELb0ELi1EEvPfS0_S0_llllll_param_4,
	.param .u64 _Z26MutualIntensExtract_KernelILin4ELb0ELb1ELb0ELi1EEvPfS0_S0_llllll_param_5,
	.param .u64 _Z26MutualIntensExtract_KernelILin4ELb0ELb1ELb0ELi1EEvPfS0_S0_llllll_param_6,
	.param .u64 _Z26MutualIntensExtract_KernelILin4ELb0ELb1ELb0ELi1EEvPfS0_S0_llllll_param_7,
	.param .u64 _Z26MutualIntensExtract_KernelILin4ELb0ELb1ELb0ELi1EEvPfS0_S0_llllll_param_8
)
{
	.reg .pred 	%p<11>;
	.reg .b32 	%r<21>;
	.reg .b32 	%f<55>;
	.reg .b64 	%rd<67>;
	.reg .b64 	%fd<3>;

	ld.param.u64 	%rd16, [_Z26MutualIntensExtract_KernelILin4ELb0ELb1ELb0ELi1EEvPfS0_S0_llllll_param_1];
	ld.param.u64 	%rd17, [_Z26MutualIntensExtract_KernelILin4ELb0ELb1ELb0ELi1EEvPfS0_S0_llllll_param_2];
	ld.param.u64 	%rd11, [_Z26MutualIntensExtract_KernelILin4ELb0ELb1ELb0ELi1EEvPfS0_S0_llllll_param_3];
	ld.param.u64 	%rd12, [_Z26MutualIntensExtract_KernelILin4ELb0ELb1ELb0ELi1EEvPfS0_S0_llllll_param_4];
	ld.param.u64 	%rd13, [_Z26MutualIntensExtract_KernelILin4ELb0ELb1ELb0ELi1EEvPfS0_S0_llllll_param_5];
	ld.param.u64 	%rd14, [_Z26MutualIntensExtract_KernelILin4ELb0ELb1ELb0ELi1EEvPfS0_S0_llllll_param_6];
	ld.param.u64 	%rd15, [_Z26MutualIntensExtract_KernelILin4ELb0ELb1ELb0ELi1EEvPfS0_S0_llllll_param_7];
	cvta.to.global.u64 	%rd1, %rd17;
	cvta.to.global.u64 	%rd2, %rd16;
	mov.u32 	%r9, %ctaid.x;
	mov.u32 	%r10, %ntid.x;
	mov.u32 	%r11, %tid.x;
	mad.lo.s32 	%r18, %r9, %r10, %r11;
	mov.u32 	%r12, %ctaid.y;
	mov.u32 	%r13, %ntid.y;
	mov.u32 	%r14, %tid.y;
	mad.lo.s32 	%r2, %r12, %r13, %r14;
	cvt.s64.s32 	%rd18, %r18;
	setp.lt.s64 	%p1, %rd11, %rd18;
	@%p1 bra 	$L__BB83_16;
	cvt.u64.u32 	%rd64, %r2;
	shr.u64 	%rd19, %rd11, 63;
	add.s64 	%rd20, %rd11, %rd19;
	shr.s64 	%rd21, %rd20, 1;
	setp.lt.s64 	%p2, %rd21, %rd64;
	@%p2 bra 	$L__BB83_16;
	shl.b64 	%rd4, %rd11, 1;
	setp.ne.s64 	%p3, %rd15, 0;
	@%p3 bra 	$L__BB83_7;
	setp.ge.s32 	%p9, %r2, %r18;
	@%p9 bra 	$L__BB83_5;
	not.b32 	%r17, %r2;
	cvt.s64.s32 	%rd50, %r17;
	add.s64 	%rd64, %rd11, %rd50;
	add.s32 	%r18, %r18, %r17;
$L__BB83_5:
	setp.ge.s64 	%p10, %rd64, %rd13;
	@%p10 bra 	$L__BB83_16;
	cvt.s64.s32 	%rd51, %r18;
	sub.s64 	%rd52, %rd64, %rd12;
	mul.lo.s64 	%rd53, %rd4, %rd52;
	shl.b64 	%rd54, %rd53, 2;
	add.s64 	%rd55, %rd1, %rd54;
	mul.wide.s32 	%rd56, %r18, 8;
	add.s64 	%rd57, %rd55, %rd56;
	mul.lo.s64 	%rd58, %rd14, %rd51;
	shl.b64 	%rd59, %rd58, 2;
	add.s64 	%rd60, %rd2, %rd59;
	mul.lo.s64 	%rd61, %rd52, %rd14;
	shl.b64 	%rd62, %rd61, 2;
	add.s64 	%rd63, %rd2, %rd62;
	ld.global.f32 	%f41, [%rd60];
	ld.global.f32 	%f42, [%rd60+4];
	ld.global.f32 	%f43, [%rd63];
	ld.global.f32 	%f44, [%rd63+4];
	mul.f32 	%f45, %f42, 0f00000000;
	mul.f32 	%f46, %f44, 0f00000000;
	add.f32 	%f47, %f45, %f46;
	mul.f32 	%f48, %f41, 0f00000000;
	sub.f32 	%f49, %f47, %f48;
	mul.f32 	%f50, %f43, 0f00000000;
	sub.f32 	%f51, %f49, %f50;
	sub.f32 	%f52, %f46, %f45;
	sub.f32 	%f53, %f52, %f48;
	add.f32 	%f54, %f50, %f53;
	st.global.f32 	[%rd57], %f51;
	st.global.f32 	[%rd57+4], %f54;
	bra.uni 	$L__BB83_16;
$L__BB83_7:
	setp.lt.s64 	%p4, %rd15, 1;
	@%p4 bra 	$L__BB83_12;
	setp.ge.s32 	%p7, %r2, %r18;
	@%p7 bra 	$L__BB83_10;
	not.b32 	%r16, %r2;
	cvt.s64.s32 	%rd36, %r16;
	add.s64 	%rd64, %rd11, %rd36;
	add.s32 	%r18, %r18, %r16;
$L__BB83_10:
	setp.ge.s64 	%p8, %rd64, %rd13;
	@%p8 bra 	$L__BB83_16;
	cvt.rn.f32.u64 	%f19, %rd15;
	cvt.rn.f64.u64 	%fd1, %rd15;
	add.f64 	%fd2, %fd1, 0d3FF0000000000000;
	cvt.rn.f32.f64 	%f20, %fd2;
	cvt.s64.s32 	%rd37, %r18;
	sub.s64 	%rd38, %rd64, %rd12;
	mul.lo.s64 	%rd39, %rd4, %rd38;
	shl.b64 	%rd40, %rd39, 2;
	add.s64 	%rd41, %rd1, %rd40;
	mul.wide.s32 	%rd42, %r18, 8;
	add.s64 	%rd43, %rd41, %rd42;
	mul.lo.s64 	%rd44, %rd14, %rd37;
	shl.b64 	%rd45, %rd44, 2;
	add.s64 	%rd46, %rd2, %rd45;
	mul.lo.s64 	%rd47, %rd38, %rd14;
	shl.b64 	%rd48, %rd47, 2;
	add.s64 	%rd49, %rd2, %rd48;
	ld.global.f32 	%f21, [%rd46];
	ld.global.f32 	%f22, [%rd46+4];
	ld.global.f32 	%f23, [%rd49];
	ld.global.f32 	%f24, [%rd49+4];
	mul.f32 	%f25, %f22, 0f00000000;
	mul.f32 	%f26, %f24, 0f00000000;
	add.f32 	%f27, %f25, %f26;
	mul.f32 	%f28, %f21, 0f00000000;
	sub.f32 	%f29, %f27, %f28;
	mul.f32 	%f30, %f23, 0f00000000;
	sub.f32 	%f31, %f29, %f30;
	sub.f32 	%f32, %f26, %f25;
	sub.f32 	%f33, %f32, %f28;
	add.f32 	%f34, %f30, %f33;
	ld.global.f32 	%f35, [%rd43];
	fma.rn.f32 	%f36, %f35, %f19, %f31;
	div.rn.f32 	%f37, %f36, %f20;
	st.global.f32 	[%rd43], %f37;
	ld.global.f32 	%f38, [%rd43+4];
	fma.rn.f32 	%f39, %f38, %f19, %f34;
	div.rn.f32 	%f40, %f39, %f20;
	st.global.f32 	[%rd43+4], %f40;
	bra.uni 	$L__BB83_16;
$L__BB83_12:
	setp.ge.s32 	%p5, %r2, %r18;
	@%p5 bra 	$L__BB83_14;
	not.b32 	%r15, %r2;
	cvt.s64.s32 	%rd22, %r15;
	add.s64 	%rd64, %rd11, %rd22;
	add.s32 	%r18, %r18, %r15;
$L__BB83_14:
	setp.ge.s64 	%p6, %rd64, %rd13;
	@%p6 bra 	$L__BB83_16;
	cvt.s64.s32 	%rd23, %r18;
	sub.s64 	%rd24, %rd64, %rd12;
	mul.lo.s64 	%rd25, %rd4, %rd24;
	shl.b64 	%rd26, %rd25, 2;
	add.s64 	%rd27, %rd1, %rd26;
	mul.wide.s32 	%rd28, %r18, 8;
	add.s64 	%rd29, %rd27, %rd28;
	mul.lo.s64 	%rd30, %rd14, %rd23;
	shl.b64 	%rd31, %rd30, 2;
	add.s64 	%rd32, %rd2, %rd31;
	mul.lo.s64 	%rd33, %rd24, %rd14;
	shl.b64 	%rd34, %rd33, 2;
	add.s64 	%rd35, %rd2, %rd34;
	ld.global.f32 	%f1, [%rd32];
	ld.global.f32 	%f2, [%rd32+4];
	ld.global.f32 	%f3, [%rd35];
	ld.global.f32 	%f4, [%rd35+4];
	mul.f32 	%f5, %f2, 0f00000000;
	mul.f32 	%f6, %f4, 0f00000000;
	add.f32 	%f7, %f5, %f6;
	mul.f32 	%f8, %f1, 0f00000000;
	sub.f32 	%f9, %f7, %f8;
	mul.f32 	%f10, %f3, 0f00000000;
	sub.f32 	%f11, %f9, %f10;
	sub.f32 	%f12, %f6, %f5;
	sub.f32 	%f13, %f12, %f8;
	add.f32 	%f14, %f10, %f13;
	ld.global.f32 	%f15, [%rd29];
	add.f32 	%f16, %f11, %f15;
	st.global.f32 	[%rd29], %f16;
	ld.global.f32 	%f17, [%rd29+4];
	add.f32 	%f18, %f14, %f17;
	st.global.f32 	[%rd29+4], %f18;
$L__BB83_16:
	ret;

}
	// .globl	_Z26MutualIntensExtract_KernelILin4ELb0ELb0ELb0ELi1EEvPfS0_S0_llllll
.visible .entry _Z26MutualIntensExtract_KernelILin4ELb0ELb0ELb0ELi1EEvPfS0_S0_llllll(
	.param .u64 .ptr .align 1 _Z26MutualIntensExtract_KernelILin4ELb0ELb0ELb0ELi1EEvPfS0_S0_llllll_param_0,
	.param .u64 .ptr .align 1 _Z26MutualIntensExtract_KernelILin4ELb0ELb0ELb0ELi1EEvPfS0_S0_llllll_param_1,
	.param .u64 .ptr .align 1 _Z26MutualIntensExtract_KernelILin4ELb0ELb0ELb0ELi1EEvPfS0_S0_llllll_param_2,
	.param .u64 _Z26MutualIntensExtract_KernelILin4ELb0ELb0ELb0ELi1EEvPfS0_S0_llllll_param_3,
	.param .u64 _Z26MutualIntensExtract_KernelILin4ELb0ELb0ELb0ELi1EEvPfS0_S0_llllll_param_4,
	.param .u64 _Z26MutualIntensExtract_KernelILin4ELb0ELb0ELb0ELi1EEvPfS0_S0_llllll_param_5,
	.param .u64 _Z26MutualIntensExtract_KernelILin4ELb0ELb0ELb0ELi1EEvPfS0_S0_llllll_param_6,
	.param .u64 _Z26MutualIntensExtract_KernelILin4ELb0ELb0ELb0ELi1EEvPfS0_S0_llllll_param_7,
	.param .u64 _Z26MutualIntensExtract_KernelILin4ELb0ELb0ELb0ELi1EEvPfS0_S0_llllll_param_8
)
{
	.reg .pred 	%p<11>;
	.reg .b32 	%r<22>;
	.reg .b32 	%f<13>;
	.reg .b64 	%rd<43>;
	.reg .b64 	%fd<3>;

	ld.param.u64 	%rd14, [_Z26MutualIntensExtract_KernelILin4ELb0ELb0ELb0ELi1EEvPfS0_S0_llllll_param_2];
	ld.param.u64 	%rd10, [_Z26MutualIntensExtract_KernelILin4ELb0ELb0ELb0ELi1EEvPfS0_S0_llllll_param_3];
	ld.param.u64 	%rd11, [_Z26MutualIntensExtract_KernelILin4ELb0ELb0ELb0ELi1EEvPfS0_S0_llllll_param_4];
	ld.param.u64 	%rd12, [_Z26MutualIntensExtract_KernelILin4ELb0ELb0ELb0ELi1EEvPfS0_S0_llllll_param_5];
	ld.param.u64 	%rd13, [_Z26MutualIntensExtract_KernelILin4ELb0ELb0ELb0ELi1EEvPfS0_S0_llllll_param_7];
	cvta.to.global.u64 	%rd1, %rd14;
	mov.u32 	%r9, %ctaid.x;
	mov.u32 	%r10, %ntid.x;
	mov.u32 	%r11, %tid.x;
	mad.lo.s32 	%r19, %r9, %r10, %r11;
	mov.u32 	%r12, %ctaid.y;
	mov.u32 	%r13, %ntid.y;
	mov.u32 	%r14, %tid.y;
	mad.lo.s32 	%r2, %r12, %r13, %r14;
	cvt.s64.s32 	%rd15, %r19;
	setp.lt.s64 	%p1, %rd10, %rd15;
	@%p1 bra 	$L__BB84_16;
	cvt.u64.u32 	%rd40, %r2;
	shr.u64 	%rd16, %rd10, 63;
	add.s64 	%rd17, %rd10, %rd16;
	shr.s64 	%rd18, %rd17, 1;
	setp.lt.s64 	%p2, %rd18, %rd40;
	@%p2 bra 	$L__BB84_16;
	shl.b64 	%rd3, %rd10, 1;
	setp.ne.s64 	%p3, %rd13, 0;
	@%p3 bra 	$L__BB84_7;
	setp.ge.s32 	%p9, %r2, %r19;
	@%p9 bra 	$L__BB84_5;
	not.b32 	%r17, %r2;
	cvt.s64.s32 	%rd33, %r17;
	add.s64 	%rd40, %rd10, %rd33;
	add.s32 	%r19, %r19, %r17;
$L__BB84_5:
	setp.ge.s64 	%p10, %rd40, %rd12;
	@%p10 bra 	$L__BB84_16;
	sub.s64 	%rd34, %rd40, %rd11;
	mul.lo.s64 	%rd35, %rd3, %rd34;
	shl.b64 	%rd36, %rd35, 2;
	add.s64 	%rd37, %rd1, %rd36;
	mul.wide.s32 	%rd38, %r19, 8;
	add.s64 	%rd39, %rd37, %rd38;
	mov.b32 	%r18, 0;
	st.global.u32 	[%rd39], %r18;
	st.global.u32 	[%rd39+4], %r18;
	bra.uni 	$L__BB84_16;
$L__BB84_7:
	setp.lt.s64 	%p4, %rd13, 1;
	@%p4 bra 	$L__BB84_12;
	setp.ge.s32 	%p7, %r2, %r19;
	@%p7 bra 	$L__BB84_10;
	not.b32 	%r16, %r2;
	cvt.s64.s32 	%rd26, %r16;
	add.s64 	%rd40, %rd10, %rd26;
	add.s32 	%r19, %r19, %r16;
$L__BB84_10:
	setp.ge.s64 	%p8, %rd40, %rd12;
	@%p8 bra 	$L__BB84_16;
	cvt.rn.f32.u64 	%f5, %rd13;
	cvt.rn.f64.u64 	%fd1, %rd13;
	add.f64 	%fd2, %fd1, 0d3FF0000000000000;
	cvt.rn.f32.f64 	%f6, %fd2;
	sub.s64 	%rd27, %rd40, %rd11;
	mul.lo.s64 	%rd28, %rd3, %rd27;
	shl.b64 	%rd29, %rd28, 2;
	add.s64 	%rd30, %rd1, %rd29;
	mul.wide.s32 	%rd31, %r19, 8;
	add.s64 	%rd32, %rd30, %rd31;
	ld.global.f32 	%f7, [%rd32];
	fma.rn.f32 	%f8, %f7, %f5, 0f00000000;
	div.rn.f32 	%f9, %f8, %f6;
	st.global.f32 	[%rd32], %f9;
	ld.global.f32 	%f10, [%rd32+4];
	fma.rn.f32 	%f11, %f10, %f5, 0f00000000;
	div.rn.f32 	%f12, %f11, %f6;
	st.global.f32 	[%rd32+4], %f12;
	bra.uni 	$L__BB84_16;
$L__BB84_12:
	setp.ge.s32 	%p5, %r2, %r19;
	@%p5 bra 	$L__BB84_14;
	not.b32 	%r15, %r2;
	cvt.s64.s32 	%rd19, %r15;
	add.s64 	%rd40, %rd10, %rd19;
	add.s32 	%r19, %r19, %r15;
$L__BB84_14:
	setp.ge.s64 	%p6, %rd40, %rd12;
	@%p6 bra 	$L__BB84_16;
	sub.s64 	%rd20, %rd40, %rd11;
	mul.lo.s64 	%rd21, %rd3, %rd20;
	shl.b64 	%rd22, %rd21, 2;
	add.s64 	%rd23, %rd1, %rd22;
	mul.wide.s32 	%rd24, %r19, 8;
	add.s64 	%rd25, %rd23, %rd24;
	ld.global.f32 	%f1, [%rd25];
	add.f32 	%f2, %f1, 0f00000000;
	st.global.f32 	[%rd25], %f2;
	ld.global.f32 	%f3, [%rd25+4];
	add.f32 	%f4, %f3, 0f00000000;
	st.global.f32 	[%rd25+4], %f4;
$L__BB84_16:
	ret;

}
	// .globl	_Z26MutualIntensExtract_KernelILin5ELb1ELb1ELb0ELi1EEvPfS0_S0_llllll
.visible .entry _Z26MutualIntensExtract_KernelILin5ELb1ELb1ELb0ELi1EEvPfS0_S0_llllll(
	.param .u64 .ptr .align 1 _Z26MutualIntensExtract_KernelILin5ELb1ELb1ELb0ELi1EEvPfS0_S0_llllll_param_0,
	.param .u64 .ptr .align 1 _Z26MutualIntensExtract_KernelILin5ELb1ELb1ELb0ELi1EEvPfS0_S0_llllll_param_1,
	.param .u64 .ptr .align 1 _Z26MutualIntensExtract_KernelILin5ELb1ELb1ELb0ELi1EEvPfS0_S0_llllll_param_2,
	.param .u64 _Z26MutualIntensExtract_KernelILin5ELb1ELb1ELb0ELi1EEvPfS0_S0_llllll_param_3,
	.param .u64 _Z26MutualIntensExtract_KernelILin5ELb1ELb1ELb0ELi1EEvPfS0_S0_llllll_param_4,
	.param .u64 _Z26MutualIntensExtract_KernelILin5ELb1ELb1ELb0ELi1EEvPfS0_S0_llllll_param_5,
	.param .u64 _Z26MutualIntensExtract_KernelILin5ELb1ELb1ELb0ELi1EEvPfS0_S0_llllll_param_6,
	.param .u64 _Z26MutualIntensExtract_KernelILin5ELb1ELb1ELb0ELi1EEvPfS0_S0_llllll_param_7,
	.param .u64 _Z26MutualIntensExtract_KernelILin5ELb1ELb1ELb0ELi1EEvPfS0_S0_llllll_param_8
)
{
	.reg .pred 	%p<11>;
	.reg .b32 	%r<21>;
	.reg .b32 	%f<67>;
	.reg .b64 	%rd<75>;
	.reg .b64 	%fd<3>;

	ld.param.u64 	%rd17, [_Z26MutualIntensExtract_KernelILin5ELb1ELb1ELb0ELi1EEvPfS0_S0_llllll_param_0];
	ld.param.u64 	%rd18, [_Z26MutualIntensExtract_KernelILin5ELb1ELb1ELb0ELi1EEvPfS0_S0_llllll_param_1];
	ld.param.u64 	%rd19, [_Z26MutualIntensExtract_KernelILin5ELb1ELb1ELb0ELi1EEvPfS0_S0_llllll_param_2];
	ld.param.u64 	%rd12, [_Z26MutualIntensExtract_KernelILin5ELb1ELb1ELb0ELi1EEvPfS0_S0_llllll_param_3];
	ld.param.u64 	%rd13, [_Z26MutualIntensExtract_KernelILin5ELb1ELb1ELb0ELi1EEvPfS0_S0_llllll_param_4];
	ld.param.u64 	%rd14, [_Z26MutualIntensExtract_KernelILin5ELb1ELb1ELb0ELi1EEvPfS0_S0_llllll_param_5];
	ld.param.u64 	%rd15, [_Z26MutualIntensExtract_KernelILin5ELb1ELb1ELb0ELi1EEvPfS0_S0_llllll_param_6];
	ld.param.u64 	%rd16, [_Z26MutualIntensExtract_KernelILin5ELb1ELb1ELb0ELi1EEvPfS0_S0_llllll_param_7];
	cvta.to.global.u64 	%rd1, %rd19;
	cvta.to.global.u64 	%rd2, %rd18;
	cvta.to.global.u64 	%rd3, %rd17;
	mov.u32 	%r9, %ctaid.x;
	mov.u32 	%r10, %ntid.x;
	mov.u32 	%r11, %tid.x;
	mad.lo.s32 	%r18, %r9, %r10, %r11;
	mov.u32 	%r12, %ctaid.y;
	mov.u32 	%r13, %ntid.y;
	mov.u32 	%r14, %tid.y;
	mad.lo.s32 	%r2, %r12, %r13, %r14;
	cvt.s64.s32 	%rd20, %r18;
	setp.lt.s64 	%p1, %rd12, %rd20;
	@%p1 bra 	$L__BB85_16;
	cvt.u64.u32 	%rd72, %r2;
	shr.u64 	%rd21, %rd12, 63;
	add.s64 	%rd22, %rd12, %rd21;
	shr.s64 	%rd23, %rd22, 1;
	setp.lt.s64 	%p2, %rd23, %rd72;
	@%p2 bra 	$L__BB85_16;
	shl.b64 	%rd5, %rd12, 1;
	setp.ne.s64 	%p3, %rd16, 0;
	@%p3 bra 	$L__BB85_7;
	setp.ge.s32 	%p9, %r2, %r18;
	@%p9 bra 	$L__BB85_5;
	not.b32 	%r17, %r2;
	cvt.s64.s32 	%rd56, %r17;
	add.s64 	%rd72, %rd12, %rd56;
	add.s32 	%r18, %r18, %r17;
$L__BB85_5:
	setp.ge.s64 	%p10, %rd72, %rd14;
	@%p10 bra 	$L__BB85_16;
	cvt.s64.s32 	%rd57, %r18;
	sub.s64 	%rd58, %rd72, %rd13;
	mul.lo.s64 	%rd59, %rd5, %rd58;
	shl.b64 	%rd60, %rd59, 2;
	add.s64 	%rd61, %rd1, %rd60;
	mul.wide.s32 	%rd62, %r18, 8;
	add.s64 	%rd63, %rd61, %rd62;
	mul.lo.s64 	%rd64, %rd15, %rd57;
	shl.b64 	%rd65, %rd64, 2;
	add.s64 	%rd66, %rd3, %rd65;
	add.s64 	%rd67, %rd2, %rd65;
	mul.lo.s64 	%rd68, %rd58, %rd15;
	shl.b64 	%rd69, %rd68, 2;
	add.s64 	%rd70, %rd3, %rd69;
	add.s64 	%rd71, %rd2, %rd69;
	ld.global.f32 	%f49, [%rd66];
	ld.global.f32 	%f50, [%rd66+4];
	ld.global.f32 	%f51, [%rd70];
	ld.global.f32 	%f52, [%rd70+4];
	ld.global.f32 	%f53, [%rd67];
	ld.global.f32 	%f54, [%rd67+4];
	ld.global.f32 	%f55, [%rd71];
	ld.global.f32 	%f56, [%rd71+4];
	mul.f32 	%f57, %f50, %f52;
	fma.rn.f32 	%f58, %f49, %f51, %f57;
	fma.rn.f32 	%f59, %f53, %f55, %f58;
	fma.rn.f32 	%f60, %f54, %f56, %f59;
	mul.f32 	%f61, %f50, %f51;
	mul.f32 	%f62, %f49, %f52;
	sub.f32 	%f63, %f61, %f62;
	fma.rn.f32 	%f64, %f54, %f55, %f63;
	mul.f32 	%f65, %f53, %f56;
	sub.f32 	%f66, %f64, %f65;
	st.global.f32 	[%rd63], %f60;
	st.global.f32 	[%rd63+4], %f66;
	bra.uni 	$L__BB85_16;
$L__BB85_7:
	setp.lt.s64 	%p4, %rd16, 1;
	@%p4 bra 	$L__BB85_12;
	setp.ge.s32 	%p7, %r2, %r18;
	@%p7 bra 	$L__BB85_10;
	not.b32 	%r16, %r2;
	cvt.s64.s32 	%rd40, %r16;
	add.s64 	%rd72, %rd12, %rd40;
	add.s32 	%r18, %r18, %r16;
$L__BB85_10:
	setp.ge.s64 	%p8, %rd72, %rd14;
	@%p8 bra 	$L__BB85_16;
	cvt.rn.f32.u64 	%f23, %rd16;
	cvt.rn.f64.u64 	%fd1, %rd16;
	add.f64 	%fd2, %fd1, 0d3FF0000000000000;
	cvt.rn.f32.f64 	%f24, %fd2;
	cvt.s64.s32 	%rd41, %r18;
	sub.s64 	%rd42, %rd72, %rd13;
	mul.lo.s64 	%rd43, %rd5, %rd42;
	shl.b64 	%rd44, %rd43, 2;
	add.s64 	%rd45, %rd1, %rd44;
	mul.wide.s32 	%rd46, %r18, 8;
	add.s64 	%rd47, %rd45, %rd46;
	mul.lo.s64 	%rd48, %rd15, %rd41;
	shl.b64 	%rd49, %rd48, 2;
	add.s64 	%rd50, %rd3, %rd49;
	add.s64 	%rd51, %rd2, %rd49;
	mul.lo.s64 	%rd52, %rd42, %rd15;
	shl.b64 	%rd53, %rd52, 2;
	add.s64 	%rd54, %rd3, %rd53;
	add.s64 	%rd55, %rd2, %rd53;
	ld.global.f32 	%f25, [%rd50];
	ld.global.f32 	%f26, [%rd50+4];
	ld.global.f32 	%f27, [%rd54];
	ld.global.f32 	%f28, [%rd54+4];
	ld.global.f32 	%f29, [%rd51];
	ld.global.f32 	%f30, [%rd51+4];
	ld.global.f32 	%f31, [%rd55];
	ld.global.f32 	%f32, [%rd55+4];
	mul.f32 	%f33, %f26, %f28;
	fma.rn.f32 	%f34, %f25, %f27, %f33;
	fma.rn.f32 	%f35, %f29, %f31, %f34;
	fma.rn.f32 	%f36, %f30, %f32, %f35;
	mul.f32 	%f37, %f26, %f27;
	mul.f32 	%f38, %f25, %f28;
	sub.f32 	%f39, %f37, %f38;
	fma.rn.f32 	%f40, %f30, %f31, %f39;
	mul.f32 	%f41, %f29, %f32;
	sub.f32 	%f42, %f40, %f41;
	ld.global.f32 	%f43, [%rd47];
	fma.rn.f32 	%f44, %f43, %f23, %f36;
	div.rn.f32 	%f45, %f44, %f24;
	st.global.f32 	[%rd47], %f45;
	ld.global.f32 	%f46, [%rd47+4];
	fma.rn.f32 	%f47, %f46, %f23, %f42;
	div.rn.f32 	%f48, %f47, %f24;
	st.global.f32 	[%rd47+4], %f48;
	bra.uni 	$L__BB85_16;
$L__BB85_12:
	setp.ge.s32 	%p5, %r2, %r18;
	@%p5 bra 	$L__BB85_14;
	not.b32 	%r15, %r2;
	cvt.s64.s32 	%rd24, %r15;
	add.s64 	%rd72, %rd12, %rd24;
	add.s32 	%r18, %r18, %r15;
$L__BB85_14:
	setp.ge.s64 	%p6, %rd72, %rd14;
	@%p6 bra 	$L__BB85_16;
	cvt.s64.s32 	%rd25, %r18;
	sub.s64 	%rd26, %rd72, %rd13;
	mul.lo.s64 	%rd27, %rd5, %rd26;
	shl.b64 	%rd28, %rd27, 2;
	add.s64 	%rd29, %rd1, %rd28;
	mul.wide.s32 	%rd30, %r18, 8;
	add.s64 	%rd31, %rd29, %rd30;
	mul.lo.s64 	%rd32, %rd15, %rd25;
	shl.b64 	%rd33, %rd32, 2;
	add.s64 	%rd34, %rd3, %rd33;
	add.s64 	%rd35, %rd2, %rd33;
	mul.lo.s64 	%rd36, %rd26, %rd15;
	shl.b64 	%rd37, %rd36, 2;
	add.s64 	%rd38, %rd3, %rd37;
	add.s64 	%rd39, %rd2, %rd37;
	ld.global.f32 	%f1, [%rd34];
	ld.global.f32 	%f2, [%rd34+4];
	ld.global.f32 	%f3, [%rd38];
	ld.global.f32 	%f4, [%rd38+4];
	ld.global.f32 	%f5, [%rd35];
	ld.global.f32 	%f6, [%rd35+4];
	ld.global.f32 	%f7, [%rd39];
	ld.global.f32 	%f8, [%rd39+4];
	mul.f32 	%f9, %f2, %f4;
	fma.rn.f32 	%f10, %f1, %f3, %f9;
	fma.rn.f32 	%f11, %f5, %f7, %f10;
	fma.rn.f32 	%f12, %f6, %f8, %f11;
	mul.f32 	%f13, %f2, %f3;
	mul.f32 	%f14, %f1, %f4;
	sub.f32 	%f15, %f13, %f14;
	fma.rn.f32 	%f16, %f6, %f7, %f15;
	mul.f32 	%f17, %f5, %f8;
	sub.f32 	%f18, %f16, %f17;
	ld.global.f32 	%f19, [%rd31];
	add.f32 	%f20, %f12, %f19;
	st.global.f32 	[%rd31], %f20;
	ld.global.f32 	%f21, [%rd31+4];
	add.f32 	%f22, %f18, %f21;
	st.global.f32 	[%rd31+4], %f22;
$L__BB85_16:
	ret;

}
	// .globl	_Z26MutualIntensExtract_KernelILin5ELb1ELb0ELb0ELi1EEvPfS0_S0_llllll
.visible .entry _Z26MutualIntensExtract_KernelILin5ELb1ELb0ELb0ELi1EEvPfS0_S0_llllll(
	.param .u64 .ptr .align 1 _Z26MutualIntensExtract_KernelILin5ELb1ELb0ELb0ELi1EEvPfS0_S0_llllll_param_0,
	.param .u64 .ptr .align 1 _Z26MutualIntensExtract_KernelILin5ELb1ELb0ELb0ELi1EEvPfS0_S0_llllll_param_1,
	.param .u64 .ptr .align 1 _Z26MutualIntensExtract_KernelILin5ELb1ELb0ELb0ELi1EEvPfS0_S0_llllll_param_2,
	.param .u64 _Z26MutualIntensExtract_KernelILin5ELb1ELb0ELb0ELi1EEvPfS0_S0_llllll_param_3,
	.param .u64 _Z26MutualIntensExtract_KernelILin5ELb1ELb0ELb0ELi1EEvPfS0_S0_llllll_param_4,
	.param .u64 _Z26MutualIntensExtract_KernelILin5ELb1ELb0ELb0ELi1EEvPfS0_S0_llllll_param_5,
	.param .u64 _Z26MutualIntensExtract_KernelILin5ELb1ELb0ELb0ELi1EEvPfS0_S0_llllll_param_6,
	.param .u64 _Z26MutualIntensExtract_KernelILin5ELb1ELb0ELb0ELi1EEvPfS0_S0_llllll_param_7,
	.param .u64 _Z26MutualIntensExtract_KernelILin5ELb1ELb0ELb0ELi1EEvPfS0_S0_llllll_param_8
)
{
	.reg .pred 	%p<11>;
	.reg .b32 	%r<21>;
	.reg .b32 	%f<49>;
	.reg .b64 	%rd<67>;
	.reg .b64 	%fd<3>;

	ld.param.u64 	%rd16, [_Z26MutualIntensExtract_KernelILin5ELb1ELb0ELb0ELi1EEvPfS0_S0_llllll_param_0];
	ld.param.u64 	%rd17, [_Z26MutualIntensExtract_KernelILin5ELb1ELb0ELb0ELi1EEvPfS0_S0_llllll_param_2];
	ld.param.u64 	%rd11, [_Z26MutualIntensExtract_KernelILin5ELb1ELb0ELb0ELi1EEvPfS0_S0_llllll_param_3];
	ld.param.u64 	%rd12, [_Z26MutualIntensExtract_KernelILin5ELb1ELb0ELb0ELi1EEvPfS0_S0_llllll_param_4];
	ld.param.u64 	%rd13, [_Z26MutualIntensExtract_KernelILin5ELb1ELb0ELb0ELi1EEvPfS0_S0_llllll_param_5];
	ld.param.u64 	%rd14, [_Z26MutualIntensExtract_KernelILin5ELb1ELb0ELb0ELi1EEvPfS0_S0_llllll_param_6];
	ld.param.u64 	%rd15, [_Z26MutualIntensExtract_KernelILin5ELb1ELb0ELb0ELi1EEvPfS0_S0_llllll_param_7];
	cvta.to.global.u64 	%rd1, %rd17;
	cvta.to.global.u64 	%rd2, %rd16;
	mov.u32 	%r9, %ctaid.x;
	mov.u32 	%r10, %ntid.x;
	mov.u32 	%r11, %tid.x;
	mad.lo.s32 	%r18, %r9, %r10, %r11;
	mov.u32 	%r12, %ctaid.y;
	mov.u32 	%r13, %ntid.y;
	mov.u32 	%r14, %tid.y;
	mad.lo.s32 	%r2, %r12, %r13, %r14;
	cvt.s64.s32 	%rd18, %r18;
	setp.lt.s64 	%p1, %rd11, %rd18;
	@%p1 bra 	$L__BB86_16;
	cvt.u64.u32 	%rd64, %r2;
	shr.u64 	%rd19, %rd11, 63;
	add.s64 	%rd20, %rd11, %rd19;
	shr.s64 	%rd21, %rd20, 1;
	setp.lt.s64 	%p2, %rd21, %rd64;
	@%p2 bra 	$L__BB86_16;
	shl.b64 	%rd4, %rd11, 1;
	setp.ne.s64 	%p3, %rd15, 0;
	@%p3 bra 	$L__BB86_7;
	setp.ge.s32 	%p9, %r2, %r18;
	@%p9 bra 	$L__BB86_5;
	not.b32 	%r17, %r2;
	cvt.s64.s32 	%rd50, %r17;
	add.s64 	%rd64, %rd11, %rd50;
	add.s32 	%r18, %r18, %r17;
$L__BB86_5:
	setp.ge.s64 	%p10, %rd64, %rd13;
	@%p10 bra 	$L__BB86_16;
	cvt.s64.s32 	%rd51, %r18;
	sub.s64 	%rd52, %rd64, %rd12;
	mul.lo.s64 	%rd53, %rd4, %rd52;
	shl.b64 	%rd54, %rd53, 2;
	add.s64 	%rd55, %rd1, %rd54;
	mul.wide.s32 	%rd56, %r18, 8;
	add.s64 	%rd57, %rd55, %rd56;
	mul.lo.s64 	%rd58, %rd14, %rd51;
	shl.b64 	%rd59, %rd58, 2;
	add.s64 	%rd60, %rd2, %rd59;
	mul.lo.s64 	%rd61, %rd52, %rd14;
	shl.b64 	%rd62, %rd61, 2;
	add.s64 	%rd63, %rd2, %rd62;
	ld.global.f32 	%f37, [%rd60];
	ld.global.f32 	%f38, [%rd60+4];
	ld.global.f32 	%f39, [%rd63];
	ld.global.f32 	%f40, [%rd63+4];
	mul.f32 	%f41, %f38, %f40;
	fma.rn.f32 	%f42, %f37, %f39, %f41;
	mul.f32 	%f43, %f38, %f39;
	mul.f32 	%f44, %f37, %f40;
	sub.f32 	%f45, %f43, %f44;
	add.f32 	%f46, %f45, 0f00000000;
	add.f32 	%f47, %f42, 0f00000000;
	add.f32 	%f48, %f47, 0f00000000;
	st.global.f32 	[%rd57], %f48;
	st.global.f32 	[%rd57+4], %f46;
	bra.uni 	$L__BB86_16;
$L__BB86_7:
	setp.lt.s64 	%p4, %rd15, 1;
	@%p4 bra 	$L__BB86_12;
	setp.ge.s32 	%p7, %r2, %r18;
	@%p7 bra 	$L__BB86_10;
	not.b32 	%r16, %r2;
	cvt.s64.s32 	%rd36, %r16;
	add.s64 	%rd64, %rd11, %rd36;
	add.s32 	%r18, %r18, %r16;
$L__BB86_10:
	setp.ge.s64 	%p8, %rd64, %rd13;
	@%p8 bra 	$L__BB86_16;
	cvt.rn.f32.u64 	%f17, %rd15;
	cvt.rn.f64.u64 	%fd1, %rd15;
	add.f64 	%fd2, %fd1, 0d3FF0000000000000;
	cvt.rn.f32.f64 	%f18, %fd2;
	cvt.s64.s32 	%rd37, %r18;
	sub.s64 	%rd38, %rd64, %rd12;
	mul.lo.s64 	%rd39, %rd4, %rd38;
	shl.b64 	%rd40, %rd39, 2;
	add.s64 	%rd41, %rd1, %rd40;
	mul.wide.s32 	%rd42, %r18, 8;
	add.s64 	%rd43, %rd41, %rd42;
	mul.lo.s64 	%rd44, %rd14, %rd37;
	shl.b64 	%rd45, %rd44, 2;
	add.s64 	%rd46, %rd2, %rd45;
	mul.lo.s64 	%rd47, %rd38, %rd14;
	shl.b64 	%rd48, %rd47, 2;
	add.s64 	%rd49, %rd2, %rd48;
	ld.global.f32 	%f19, [%rd46];
	ld.global.f32 	%f20, [%rd46+4];
	ld.global.f32 	%f21, [%rd49];
	ld.global.f32 	%f22, [%rd49+4];
	mul.f32 	%f23, %f20, %f22;
	fma.rn.f32 	%f24, %f19, %f21, %f23;
	add.f32 	%f25, %f24, 0f00000000;
	add.f32 	%f26, %f25, 0f00000000;
	mul.f32 	%f27, %f20, %f21;
	mul.f32 	%f28, %f19, %f22;
	sub.f32 	%f29, %f27, %f28;
	add.f32 	%f30, %f29, 0f00000000;
	ld.global.f32 	%f31, [%rd43];
	fma.rn.f32 	%f32, %f31, %f17, %f26;
	div.rn.f32 	%f33, %f32, %f18;
	st.global.f32 	[%rd43], %f33;
	ld.global.f32 	%f34, [%rd43+4];
	fma.rn.f32 	%f35, %f34, %f17, %f30;
	div.rn.f32 	%f36, %f35, %f18;
	st.global.f32 	[%rd43+4], %f36;
	bra.uni 	$L__BB86_16;
$L__BB86_12:
	setp.ge.s32 	%p5, %r2, %r18;
	@%p5 bra 	$L__BB86_14;
	not.b32 	%r15, %r2;
	cvt.s64.s32 	%rd22, %r15;
	add.s64 	%rd64, %rd11, %rd22;
	add.s32 	%r18, %r18, %r15;
$L__BB86_14:
	setp.ge.s64 	%p6, %rd64, %rd13;
	@%p6 bra 	$L__BB86_16;
	cvt.s64.s32 	%rd23, %r18;
	sub.s64 	%rd24, %rd64, %rd12;
	mul.lo.s64 	%rd25, %rd4, %rd24;
	shl.b64 	%rd26, %rd25, 2;
	add.s64 	%rd27, %rd1, %rd26;
	mul.wide.s32 	%rd28, %r18, 8;
	add.s64 	%rd29, %rd27, %rd28;
	mul.lo.s64 	%rd30, %rd14, %rd23;
	shl.b64 	%rd31, %rd30, 2;
	add.s64 	%rd32, %rd2, %rd31;
	mul.lo.s64 	%rd33, %rd24, %rd14;
	shl.b64 	%rd34, %rd33, 2;
	add.s64 	%rd35, %rd2, %rd34;
	ld.global.f32 	%f1, [%rd32];
	ld.global.f32 	%f2, [%rd32+4];
	ld.global.f32 	%f3, [%rd35];
	ld.global.f32 	%f4, [%rd35+4];
	mul.f32 	%f5, %f2, %f4;
	fma.rn.f32 	%f6, %f1, %f3, %f5;
	add.f32 	%f7, %f6, 0f00000000;
	add.f32 	%f8, %f7, 0f00000000;
	mul.f32 	%f9, %f2, %f3;
	mul.f32 	%f10, %f1, %f4;
	sub.f32 	%f11, %f9, %f10;
	add.f32 	%f12, %f11, 0f00000000;
	ld.global.f32 	%f13, [%rd29];
	add.f32 	%f14, %f8, %f13;
	st.global.f32 	[%rd29], %f14;
	ld.global.f32 	%f15, [%rd29+4];
	add.f32 	%f16, %f12, %f15;
	st.global.f32 	[%rd29+4], %f16;
$L__BB86_16:
	ret;

}
	// .globl	_Z26MutualIntensExtract_KernelILin5ELb0ELb1ELb0ELi1EEvPfS0_S0_llllll
.visible .entry _Z26MutualIntensExtract_KernelILin5ELb0ELb1ELb0ELi1EEvPfS0_S0_llllll(
	.param .u64 .ptr .align 1 _Z26MutualIntensExtract_KernelILin5ELb0ELb1ELb0ELi1EEvPfS0_S0_llllll_param_0,
	.param .u64 .ptr .align 1 _Z26MutualIntensExtract_KernelILin5ELb0ELb1ELb0ELi1EEvPfS0_S0_llllll_param_1,
	.param .u64 .ptr .align 1 _Z26MutualIntensExtract_KernelILin5ELb0ELb1ELb0ELi1EEvPfS0_S0_llllll_param_2,
	.param .u64 _Z26MutualIntensExtract_KernelILin5ELb0ELb1ELb0ELi1EEvPfS0_S0_llllll_param_3,
	.param .u64 _Z26MutualIntensExtract_KernelILin5ELb0ELb1ELb0ELi1EEvPfS0_S0_llllll_param_4,
	.param .u64 _Z26MutualIntensExtract_KernelILin5ELb0ELb1ELb0ELi1EEvPfS0_S0_llllll_param_5,
	.param .u64 _Z26MutualIntensExtract_KernelILin5ELb0ELb1ELb0ELi1EEvPfS0_S0_llllll_param_6,
	.param .u64 _Z26MutualIntensExtract_KernelILin5ELb0ELb1ELb0ELi1EEvPfS0_S0_llllll_param_7,
	.param .u64 _Z26MutualIntensExtract_KernelILin5ELb0ELb1ELb0ELi1EEvPfS0_S0_llllll_param_8
)
{
	.reg .pred 	%p<11>;
	.reg .b32 	%r<21>;
	.reg .b32 	%f<40>;
	.reg .b64 	%rd<67>;
	.reg .b64 	%fd<3>;

	ld.param.u64 	%rd16, [_Z26MutualIntensExtract_KernelILin5ELb0ELb1ELb0ELi1EEvPfS0_S0_llllll_param_1];
	ld.param.u64 	%rd17, [_Z26MutualIntensExtract_KernelILin5ELb0ELb1ELb0ELi1EEvPfS0_S0_llllll_param_2];
	ld.param.u64 	%rd11, [_Z26MutualIntensExtract_KernelILin5ELb0ELb1ELb0ELi1EEvPfS0_S0_llllll_param_3];
	ld.param.u64 	%rd12, [_Z26MutualIntensExtract_KernelILin5ELb0ELb1ELb0ELi1EEvPfS0_S0_llllll_param_4];
	ld.param.u64 	%rd13, [_Z26MutualIntensExtract_KernelILin5ELb0ELb1ELb0ELi1EEvPfS0_S0_llllll_param_5];
	ld.param.u64 	%rd14, [_Z26MutualIntensExtract_KernelILin5ELb0ELb1ELb0ELi1EEvPfS0_S0_llllll_param_6];
	ld.param.u64 	%rd15, [_Z26MutualIntensExtract_KernelILin5ELb0ELb1ELb0ELi1EEvPfS0_S0_llllll_param_7];
	cvta.to.global.u64 	%rd1, %rd17;
	cvta.to.global.u64 	%rd2, %rd16;
	mov.u32 	%r9, %ctaid.x;
	mov.u32 	%r10, %ntid.x;
	mov.u32 	%r11, %tid.x;
	mad.lo.s32 	%r18, %r9, %r10, %r11;
	mov.u32 	%r12, %ctaid.y;
	mov.u32 	%r13, %ntid.y;
	mov.u32 	%r14, %tid.y;
	mad.lo.s32 	%r2, %r12, %r13, %r14;
	cvt.s64.s32 	%rd18, %r18;
	setp.lt.s64 	%p1, %rd11, %rd18;
	@%p1 bra 	$L__BB87_16;
	cvt.u64.u32 	%rd64, %r2;
	shr.u64 	%rd19, %rd11, 63;
	add.s64 	%rd20, %rd11, %rd19;
	shr.s64 	%rd21, %rd20, 1;
	setp.lt.s64 	%p2, %rd21, %rd64;
	@%p2 bra 	$L__BB87_16;
	shl.b64 	%rd4, %rd11, 1;
	setp.ne.s64 	%p3, %rd15, 0;
	@%p3 bra 	$L__BB87_7;
	setp.ge.s32 	%p9, %r2, %r18;
	@%p9 bra 	$L__BB87_5;
	not.b32 	%r17, %r2;
	cvt.s64.s32 	%rd50, %r17;
	add.s64 	%rd64, %rd11, %rd50;
	add.s32 	%r18, %r18, %r17;
$L__BB87_5:
	setp.ge.s64 	%p10, %rd64, %rd13;
	@%p10 bra 	$L__BB87_16;
	cvt.s64.s32 	%rd51, %r18;
	sub.s64 	%rd52, %rd64, %rd12;
	mul.lo.s64 	%rd53, %rd4, %rd52;
	shl.b64 	%rd54, %rd53, 2;
	add.s64 	%rd55, %rd1, %rd54;
	mul.wide.s32 	%rd56, %r18, 8;
	add.s64 	%rd57, %rd55, %rd56;
	mul.lo.s64 	%rd58, %rd14, %rd51;
	shl.b64 	%rd59, %rd58, 2;
	add.s64 	%rd60, %rd2, %rd59;
	mul.lo.s64 	%rd61, %rd52, %rd14;
	shl.b64 	%rd62, %rd61, 2;
	add.s64 	%rd63, %rd2, %rd62;
	ld.global.f32 	%f31, [%rd60];
	ld.global.f32 	%f32, [%rd60+4];
	ld.global.f32 	%f33, [%rd63];
	ld.global.f32 	%f34, [%rd63+4];
	fma.rn.f32 	%f35, %f31, %f33, 0f00000000;
	fma.rn.f32 	%f36, %f32, %f34, %f35;
	fma.rn.f32 	%f37, %f32, %f33, 0f00000000;
	mul.f32 	%f38, %f31, %f34;
	sub.f32 	%f39, %f37, %f38;
	st.global.f32 	[%rd57], %f36;
	st.global.f32 	[%rd57+4], %f39;
	bra.uni 	$L__BB87_16;
$L__BB87_7:
	setp.lt.s64 	%p4, %rd15, 1;
	@%p4 bra 	$L__BB87_12;
	setp.ge.s32 	%p7, %r2, %r18;
	@%p7 bra 	$L__BB87_10;
	not.b32 	%r16, %r2;
	cvt.s64.s32 	%rd36, %r16;
	add.s64 	%rd64, %rd11, %rd36;
	add.s32 	%r18, %r18, %r16;
$L__BB87_10:
	setp.ge.s64 	%p8, %rd64, %rd13;
	@%p8 bra 	$L__BB87_16;
	cvt.rn.f32.u64 	%f14, %rd15;
	cvt.rn.f64.u64 	%fd1, %rd15;
	add.f64 	%fd2, %fd1, 0d3FF0000000000000;
	cvt.rn.f32.f64 	%f15, %fd2;
	cvt.s64.s32 	%rd37, %r18;
	sub.s64 	%rd38, %rd64, %rd12;
	mul.lo.s64 	%rd39, %rd4, %rd38;
	shl.b64 	%rd40, %rd39, 2;
	add.s64 	%rd41, %rd1, %rd40;
	mul.wide.s32 	%rd42, %r18, 8;
	add.s64 	%rd43, %rd41, %rd42;
	mul.lo.s64 	%rd44, %rd14, %rd37;
	shl.b64 	%rd45, %rd44, 2;
	add.s64 	%rd46, %rd2, %rd45;
	mul.lo.s64 	%rd47, %rd38, %rd14;
	shl.b64 	%rd48, %rd47, 2;
	add.s64 	%rd49, %rd2, %rd48;
	ld.global.f32 	%f16, [%rd46];
	ld.global.f32 	%f17, [%rd46+4];
	ld.global.f32 	%f18, [%rd49];
	ld.global.f32 	%f19, [%rd49+4];
	fma.rn.f32 	%f20, %f16, %f18, 0f00000000;
	fma.rn.f32 	%f21, %f17, %f19, %f20;
	fma.rn.f32 	%f22, %f17, %f18, 0f00000000;
	mul.f32 	%f23, %f16, %f19;
	sub.f32 	%f24, %f22, %f23;
	ld.global.f32 	%f25, [%rd43];
	fma.rn.f32 	%f26, %f25, %f14, %f21;
	div.rn.f32 	%f27, %f26, %f15;
	st.global.f32 	[%rd43], %f27;
	ld.global.f32 	%f28, [%rd43+4];
	fma.rn.f32 	%f29, %f28, %f14, %f24;
	div.rn.f32 	%f30, %f29, %f15;
	st.global.f32 	[%rd43+4], %f30;
	bra.uni 	$L__BB87_16;
$L__BB87_12:
	setp.ge.s32 	%p5, %r2, %r18;
	@%p5 bra 	$L__BB87_14;
	not.b32 	%r15, %r2;
	cvt.s64.s32 	%rd22, %r15;
	add.s64 	%rd64, %rd11, %rd22;
	add.s32 	%r18, %r18, %r15;
$L__BB87_14:
	setp.ge.s64 	%p6, %rd64, %rd13;
	@%p6 bra 	$L__BB87_16;
	cvt.s64.s32 	%rd23, %r18;
	sub.s64 	%rd24, %rd64, %rd12;
	mul.lo.s64 	%rd25, %rd4, %rd24;
	shl.b64 	%rd26, %rd25, 2;
	add.s64 	%rd27, %rd1, %rd26;
	mul.wide.s32 	%rd28, %r18, 8;
	add.s64 	%rd29, %rd27, %rd28;
	mul.lo.s64 	%rd30, %rd14, %rd23;
	shl.b64 	%rd31, %rd30, 2;
	add.s64 	%rd32, %rd2, %rd31;
	mul.lo.s64 	%rd33, %rd24, %rd14;
	shl.b64 	%rd34, %rd33, 2;
	add.s64 	%rd35, %rd2, %rd34;
	ld.global.f32 	%f1, [%rd32];
	ld.global.f32 	%f2, [%rd32+4];
	ld.global.f32 	%f3, [%rd35];
	ld.global.f32 	%f4, [%rd35+4];
	fma.rn.f32 	%f5, %f1, %f3, 0f00000000;
	fma.rn.f32 	%f6, %f2, %f4, %f5;
	fma.rn.f32 	%f7, %f2, %f3, 0f00000000;
	mul.f32 	%f8, %f1, %f4;
	sub.f32 	%f9, %f7, %f8;
	ld.global.f32 	%f10, [%rd29];
	add.f32 	%f11, %f6, %f10;
	st.global.f32 	[%rd29], %f11;
	ld.global.f32 	%f12, [%rd29+4];
	add.f32 	%f13, %f9, %f12;
	st.global.f32 	[%rd29+4], %f13;
$L__BB87_16:
	ret;

}
	// .globl	_Z26MutualIntensExtract_KernelILin5ELb0ELb0ELb0ELi1EEvPfS0_S0_llllll
.visible .entry _Z26MutualIntensExtract_KernelILin5ELb0ELb0ELb0ELi1EEvPfS0_S0_llllll(
	.param .u64 .ptr .align 1 _Z26MutualIntensExtract_KernelILin5ELb0ELb0ELb0ELi1EEvPfS0_S0_llllll_param_0,
	.param .u64 .ptr .align 1 _Z26MutualIntensExtract_KernelILin5ELb0ELb0ELb0ELi1EEvPfS0_S0_llllll_param_1,
	.param .u64 .ptr .align 1 _Z26MutualIntensExtract_KernelILin5ELb0ELb0ELb0ELi1EEvPfS0_S0_llllll_param_2,
	.param .u64 _Z26MutualIntensExtract_KernelILin5ELb0ELb0ELb0ELi1EEvPfS0_S0_llllll_param_3,
	.param .u64 _Z26MutualIntensExtract_KernelILin5ELb0ELb0ELb0ELi1EEvPfS0_S0_llllll_param_4,
	.param .u64 _Z26MutualIntensExtract_KernelILin5ELb0ELb0ELb0ELi1EEvPfS0_S0_llllll_param_5,
	.param .u64 _Z26MutualIntensExtract_KernelILin5ELb0ELb0ELb0ELi1EEvPfS0_S0_llllll_param_6,
	.param .u64 _Z26MutualIntensExtract_KernelILin5ELb0ELb0ELb0ELi1EEvPfS0_S0_llllll_param_7,
	.param .u64 _Z26MutualIntensExtract_KernelILin5ELb0ELb0ELb0ELi1EEvPfS0_S0_llllll_param_8
)
{
	.reg .pred 	%p<11>;
	.reg .b32 	%r<22>;
	.reg .b32 	%f<13>;
	.reg .b64 	%rd<43>;
	.reg .b64 	%fd<3>;

	ld.param.u64 	%rd14, [_Z26MutualIntensExtract_KernelILin5ELb0ELb0ELb0ELi1EEvPfS0_S0_llllll_param_2];
	ld.param.u64 	%rd10, [_Z26MutualIntensExtract_KernelILin5ELb0ELb0ELb0ELi1EEvPfS0_S0_llllll_param_3];
	ld.param.u64 	%rd11, [_Z26MutualIntensExtract_KernelILin5ELb0ELb0ELb0ELi1EEvPfS0_S0_llllll_param_4];
	ld.param.u64 	%rd12, [_Z26MutualIntensExtract_KernelILin5ELb0ELb0ELb0ELi1EEvPfS0_S0_llllll_param_5];
	ld.param.u64 	%rd13, [_Z26MutualIntensExtract_KernelILin5ELb0ELb0ELb0ELi1EEvPfS0_S0_llllll_param_7];
	cvta.to.global.u64 	%rd1, %rd14;
	mov.u32 	%r9, %ctaid.x;
	mov.u32 	%r10, %ntid.x;
	mov.u32 	%r11, %tid.x;
	mad.lo.s32 	%r19, %r9, %r10, %r11;
	mov.u32 	%r12, %ctaid.y;
	mov.u32 	%r13, %ntid.y;
	mov.u32 	%r14, %tid.y;
	mad.lo.s32 	%r2, %r12, %r13, %r14;
	cvt.s64.s32 	%rd15, %r19;
	setp.lt.s64 	%p1, %rd10, %rd15;
	@%p1 bra 	$L__BB88_16;
	cvt.u64.u32 	%rd40, %r2;
	shr.u64 	%rd16, %rd10, 63;
	add.s64 	%rd17, %rd10, %rd16;
	shr.s64 	%rd18, %rd17, 1;
	setp.lt.s64 	%p2, %rd18, %rd40;
	@%p2 bra 	$L__BB88_16;
	shl.b64 	%rd3, %rd10, 1;
	setp.ne.s64 	%p3, %rd13, 0;
	@%p3 bra 	$L__BB88_7;
	setp.ge.s32 	%p9, %r2, %r19;
	@%p9 bra 	$L__BB88_5;
	not.b32 	%r17, %r2;
	cvt.s64.s32 	%rd33, %r17;
	add.s64 	%rd40, %rd10, %rd33;
	add.s32 	%r19, %r19, %r17;
$L__BB88_5:
	setp.ge.s64 	%p10, %rd40, %rd12;
	@%p10 bra 	$L__BB88_16;
	sub.s64 	%rd34, %rd40, %rd11;
	mul.lo.s64 	%rd35, %rd3, %rd34;
	shl.b64 	%rd36, %rd35, 2;
	add.s64 	%rd37, %rd1, %rd36;
	mul.wide.s32 	%rd38, %r19, 8;
	add.s64 	%rd39, %rd37, %rd38;
	mov.b32 	%r18, 0;
	st.global.u32 	[%rd39], %r18;
	st.global.u32 	[%rd39+4], %r18;
	bra.uni 	$L__BB88_16;
$L__BB88_7:
	setp.lt.s64 	%p4, %rd13, 1;
	@%p4 bra 	$L__BB88_12;
	setp.ge.s32 	%p7, %r2, %r19;
	@%p7 bra 	$L__BB88_10;
	not.b32 	%r16, %r2;
	cvt.s64.s32 	%rd26, %r16;
	add.s64 	%rd40, %rd10, %rd26;
	add.s32 	%r19, %r19, %r16;
$L__BB88_10:
	setp.ge.s64 	%p8, %rd40, %rd12;
	@%p8 bra 	$L__BB88_16;
	cvt.rn.f32.u64 	%f5, %rd13;
	cvt.rn.f64.u64 	%fd1, %rd13;
	add.f64 	%fd2, %fd1, 0d3FF0000000000000;
	cvt.rn.f32.f64 	%f6, %fd2;
	sub.s64 	%rd27, %rd40, %rd11;
	mul.lo.s64 	%rd28, %rd3, %rd27;
	shl.b64 	%rd29, %rd28, 2;
	add.s64 	%rd30, %rd1, %rd29;
	mul.wide.s32 	%rd31, %r19, 8;
	add.s64 	%rd32, %rd30, %rd31;
	ld.global.f32 	%f7, [%rd32];
	fma.rn.f32 	%f8, %f7, %f5, 0f00000000;
	div.rn.f32 	%f9, %f8, %f6;
	st.global.f32 	[%rd32], %f9;
	ld.global.f32 	%f10, [%rd32+4];
	fma.rn.f32 	%f11, %f10, %f5, 0f00000000;
	div.rn.f32 	%f12, %f11, %f6;
	st.global.f32 	[%rd32+4], %f12;
	bra.uni 	$L__BB88_16;
$L__BB88_12:
	setp.ge.s32 	%p5, %r2, %r19;
	@%p5 bra 	$L__BB88_14;
	not.b32 	%r15, %r2;
	cvt.s64.s32 	%rd19, %r15;
	add.s64 	%rd40, %rd10, %rd19;
	add.s32 	%r19, %r19, %r15;
$L__BB88_14:
	setp.ge.s64 	%p6, %rd40, %rd12;
	@%p6 bra 	$L__BB88_16;
	sub.s64 	%rd20, %rd40, %rd11;
	mul.lo.s64 	%rd21, %rd3, %rd20;
	shl.b64 	%rd22, %rd21, 2;
	add.s64 	%rd23, %rd1, %rd22;
	mul.wide.s32 	%rd24, %r19, 8;
	add.s64 	%rd25, %rd23, %rd24;
	ld.global.f32 	%f1, [%rd25];
	add.f32 	%f2, %f1, 0f00000000;
	st.global.f32 	[%rd25], %f2;
	ld.global.f32 	%f3, [%rd25+4];
	add.f32 	%f4, %f3, 0f00000000;
	st.global.f32 	[%rd25+4], %f4;
$L__BB88_16:
	ret;

}


// ===== COMPILED SASS (sm_100) =====

	.target	sm_100

	.elftype	@"ET_EXEC"


//--------------------- .note.nv.tkinfo           --------------------------
	.section	.note.nv.tkinfo,"",@"SHT_NOTE"
	.sectionflags	@"SHF_NOTE_NV_TKINFO"
	.tkinfo
        /*0018*/ 	.word	0x00000002
        /*0030*/ 	.string	""
        /*0030*/ 	.string	"ptxas"
        /*0030*/ 	.string	"Cuda compilation tools, release 13.0, V13.0.88"
        /*0030*/ 	.string	"Build cuda_13.0.r13.0/compiler.36424714_0"
        /*0030*/ 	.string	"-arch sm_100 -m 64 "



//--------------------- .note.nv.cuinfo           --------------------------
	.section	.note.nv.cuinfo,"",@"SHT_NOTE"
	.sectionflags	@"SHF_NOTE_NV_CUINFO"
        /*0018*/ 	.short	0x0002
        /*001a*/ 	.short	0x0064
        /*001c*/ 	.short	0x0082
	.zero		2


//--------------------- .nv.info                  --------------------------
	.section	.nv.info,"",@"SHT_CUDA_INFO"
	.align	4


	//----- nvinfo : EIATTR_REGCOUNT
	.align		4
        /*0000*/ 	.byte	0x04, 0x2f
        /*0002*/ 	.short	(.L_1 - .L_0)
	.align		4
.L_0:
        /*0004*/ 	.word	index@(_Z30MutualIntensExtract_PackUnPackILi32EEvPflf)
        /*0008*/ 	.word	0x00000020


	//----- nvinfo : EIATTR_FRAME_SIZE
	.align		4
.L_1:
        /*000c*/ 	.byte	0x04, 0x11
        /*000e*/ 	.short	(.L_3 - .L_2)
	.align		4
.L_2:
        /*0010*/ 	.word	index@(_Z30MutualIntensExtract_PackUnPackILi32EEvPflf)
        /*0014*/ 	.word	0x00000000


	//----- nvinfo : EIATTR_REGCOUNT
	.align		4
.L_3:
        /*0018*/ 	.byte	0x04, 0x2f
        /*001a*/ 	.short	(.L_5 - .L_4)
	.align		4
.L_4:
        /*001c*/ 	.word	index@(_Z26MutualIntensExtract_KernelILi0ELb1ELb1ELb1ELi1EEvPfS0_S0_llllll)
        /*0020*/ 	.word	0x0000001a


	//----- nvinfo : EIATTR_FRAME_SIZE
	.align		4
.L_5:
        /*0024*/ 	.byte	0x04, 0x11
        /*0026*/ 	.short	(.L_7 - .L_6)
	.align		4
.L_6:
        /*0028*/ 	.word	index@($__internal_74_$__cuda_sm20_rem_s64)
        /*002c*/ 	.word	0x00000000


	//----- nvinfo : EIATTR_FRAME_SIZE
	.align		4
.L_7:
        /*0030*/ 	.byte	0x04, 0x11
        /*0032*/ 	.short	(.L_9 - .L_8)
	.align		4
.L_8:
        /*0034*/ 	.word	index@(_Z26MutualIntensExtract_KernelILi0ELb1ELb1ELb1ELi1EEvPfS0_S0_llllll)
        /*0038*/ 	.word	0x00000000


	//----- nvinfo : EIATTR_REGCOUNT
	.align		4
.L_9:
        /*003c*/ 	.byte	0x04, 0x2f
        /*003e*/ 	.short	(.L_11 - .L_10)
	.align		4
.L_10:
        /*0040*/ 	.word	index@(_Z26MutualIntensExtract_KernelILi0ELb1ELb0ELb1ELi1EEvPfS0_S0_llllll)
        /*0044*/ 	.word	0x0000001a


	//----- nvinfo : EIATTR_FRAME_SIZE
	.align		4
.L_11:
        /*0048*/ 	.byte	0x04, 0x11
        /*004a*/ 	.short	(.L_13 - .L_12)
	.align		4
.L_12:
        /*004c*/ 	.word	index@($__internal_73_$__cuda_sm20_rem_s64)
        /*0050*/ 	.word	0x00000000


	//----- nvinfo : EIATTR_FRAME_SIZE
	.align		4
.L_13:
        /*0054*/ 	.byte	0x04, 0x11
        /*0056*/ 	.short	(.L_15 - .L_14)
	.align		4
.L_14:
        /*0058*/ 	.word	index@(_Z26MutualIntensExtract_KernelILi0ELb1ELb0ELb1ELi1EEvPfS0_S0_llllll)
        /*005c*/ 	.word	0x00000000


	//----- nvinfo : EIATTR_REGCOUNT
	.align		4
.L_15:
        /*0060*/ 	.byte	0x04, 0x2f
        /*0062*/ 	.short	(.L_17 - .L_16)
	.align		4
.L_16:
        /*0064*/ 	.word	index@(_Z26MutualIntensExtract_KernelILi0ELb0ELb1ELb1ELi1EEvPfS0_S0_llllll)
        /*0068*/ 	.word	0x00000017


	//----- nvinfo : EIATTR_FRAME_SIZE
	.align		4
.L_17:
        /*006c*/ 	.byte	0x04, 0x11
        /*006e*/ 	.short	(.L_19 - .L_18)
	.align		4
.L_18:
        /*0070*/ 	.word	index@(_Z26MutualIntensExtract_KernelILi0ELb0ELb1ELb1ELi1EEvPfS0_S0_llllll)
        /*0074*/ 	.word	0x00000000


	//----- nvinfo : EIATTR_REGCOUNT
	.align		4
.L_19:
        /*0078*/ 	.byte	0x04, 0x2f
        /*007a*/ 	.short	(.L_21 - .L_20)
	.align		4
.L_20:
        /*007c*/ 	.word	index@(_Z26MutualIntensExtract_KernelILi0ELb0ELb0ELb1ELi1EEvPfS0_S0_llllll)
        /*0080*/ 	.word	0x00000017


	//----- nvinfo : EIATTR_FRAME_SIZE
	.align		4
.L_21:
        /*0084*/ 	.byte	0x04, 0x11
        /*0086*/ 	.short	(.L_23 - .L_22)
	.align		4
.L_22:
        /*0088*/ 	.word	index@(_Z26MutualIntensExtract_KernelILi0ELb0ELb0ELb1ELi1EEvPfS0_S0_llllll)
        /*008c*/ 	.word	0x00000000


	//----- nvinfo : EIATTR_REGCOUNT
	.align		4
.L_23:
        /*0090*/ 	.byte	0x04, 0x2f
        /*0092*/ 	.short	(.L_25 - .L_24)
	.align		4
.L_24:
        /*0094*/ 	.word	index@(_Z26MutualIntensExtract_KernelILi1ELb1ELb1ELb1ELi1EEvPfS0_S0_llllll)
        /*0098*/ 	.word	0x0000001a


	//----- nvinfo : EIATTR_FRAME_SIZE
	.align		4
.L_25:
        /*009c*/ 	.byte	0x04, 0x11
        /*009e*/ 	.short	(.L_27 - .L_26)
	.align		4
.L_26:
        /*00a0*/ 	.word	index@($__internal_72_$__cuda_sm20_rem_s64)
        /*00a4*/ 	.word	0x00000000


	//----- nvinfo : EIATTR_FRAME_SIZE
	.align		4
.L_27:
        /*00a8*/ 	.byte	0x04, 0x11
        /*00aa*/ 	.short	(.L_29 - .L_28)
	.align		4
.L_28:
        /*00ac*/ 	.word	index@(_Z26MutualIntensExtract_KernelILi1ELb1ELb1ELb1ELi1EEvPfS0_S0_llllll)
        /*00b0*/ 	.word	0x00000000


	//----- nvinfo : EIATTR_REGCOUNT
	.align		4
.L_29:
        /*00b4*/ 	.byte	0x04, 0x2f
        /*00b6*/ 	.short	(.L_31 - .L_30)
	.align		4
.L_30:
        /*00b8*/ 	.word	index@(_Z26MutualIntensExtract_KernelILi1ELb1ELb0ELb1ELi1EEvPfS0_S0_llllll)
        /*00bc*/ 	.word	0x00000017


	//----- nvinfo : EIATTR_FRAME_SIZE
	.align		4
.L_31:
        /*00c0*/ 	.byte	0x04, 0x11
        /*00c2*/ 	.short	(.L_33 - .L_32)
	.align		4
.L_32:
        /*00c4*/ 	.word	index@(_Z26MutualIntensExtract_KernelILi1ELb1ELb0ELb1ELi1EEvPfS0_S0_llllll)
        /*00c8*/ 	.word	0x00000000


	//----- nvinfo : EIATTR_REGCOUNT
	.align		4
.L_33:
        /*00cc*/ 	.byte	0x04, 0x2f
        /*00ce*/ 	.short	(.L_35 - .L_34)
	.align		4
.L_34:
        /*00d0*/ 	.word	index@(_Z26MutualIntensExtract_KernelILi1ELb0ELb1ELb1ELi1EEvPfS0_S0_llllll)
        /*00d4*/ 	.word	0x0000001a


	//----- nvinfo : EIATTR_FRAME_SIZE
	.align		4
.L_35:
        /*00d8*/ 	.byte	0x04, 0x11
        /*00da*/ 	.short	(.L_37 - .L_36)
	.align		4
.L_36:
        /*00dc*/ 	.word	index@($__internal_71_$__cuda_sm20_rem_s64)
        /*00e0*/ 	.word	0x00000000


	//----- nvinfo : EIATTR_FRAME_SIZE
	.align		4
.L_37:
        /*00e4*/ 	.byte	0x04, 0x11
        /*00e6*/ 	.short	(.L_39 - .L_38)
	.align		4
.L_38:
        /*00e8*/ 	.word	index@(_Z26MutualIntensExtract_KernelILi1ELb0ELb1ELb1ELi1EEvPfS0_S0_llllll)
        /*00ec*/ 	.word	0x00000000


	//----- nvinfo : EIATTR_REGCOUNT
	.align		4
.L_39:
        /*00f0*/ 	.byte	0x04, 0x2f
        /*00f2*/ 	.short	(.L_41 - .L_40)
	.align		4
.L_40:
        /*00f4*/ 	.word	index@(_Z26MutualIntensExtract_KernelILi1ELb0ELb0ELb1ELi1EEvPfS0_S0_llllll)
        /*00f8*/ 	.word	0x00000017


	//----- nvinfo : EIATTR_FRAME_SIZE
	.align		4
.L_41:
        /*00fc*/ 	.byte	0x04, 0x11
        /*00fe*/ 	.short	(.L_43 - .L_42)
	.align		4
.L_42:
        /*0100*/ 	.word	index@(_Z26MutualIntensExtract_KernelILi1ELb0ELb0ELb1ELi1EEvPfS0_S0_llllll)
        /*0104*/ 	.word	0x00000000


	//----- nvinfo : EIATTR_REGCOUNT
	.align		4
.L_43:
        /*0108*/ 	.byte	0x04, 0x2f
        /*010a*/ 	.short	(.L_45 - .L_44)
	.align		4
.L_44:
        /*010c*/ 	.word	index@(_Z26MutualIntensExtract_KernelILi2ELb1ELb1ELb1ELi1EEvPfS0_S0_llllll)
        /*0110*/ 	.word	0x0000001d


	//----- nvinfo : EIATTR_FRAME_SIZE
	.align		4
.L_45:
        /*0114*/ 	.byte	0x04, 0x11
        /*0116*/ 	.short	(.L_47 - .L_46)
	.align		4
.L_46:
        /*0118*/ 	.word	index@($__internal_70_$__cuda_sm20_rem_s64)
        /*011c*/ 	.word	0x00000000


	//----- nvinfo : EIATTR_FRAME_SIZE
	.align		4
.L_47:
        /*0120*/ 	.byte	0x04, 0x11
        /*0122*/ 	.short	(.L_49 - .L_48)
	.align		4
.L_48:
        /*0124*/ 	.word	index@(_Z26MutualIntensExtract_KernelILi2ELb1ELb1ELb1ELi1EEvPfS0_S0_llllll)
        /*0128*/ 	.word	0x00000000


	//----- nvinfo : EIATTR_REGCOUNT
	.align		4
.L_49:
        /*012c*/ 	.byte	0x04, 0x2f
        /*012e*/ 	.short	(.L_51 - .L_50)
	.align		4
.L_50:
        /*0130*/ 	.word	index@(_Z26MutualIntensExtract_KernelILi2ELb1ELb0ELb1ELi1EEvPfS0_S0_llllll)
        /*0134*/ 	.word	0x0000001c


	//----- nvinfo : EIATTR_FRAME_SIZE
	.align		4
.L_51:
        /*0138*/ 	.byte	0x04, 0x11
        /*013a*/ 	.short	(.L_53 - .L_52)
	.align		4
.L_52:
        /*013c*/ 	.word	index@($__internal_69_$__cuda_sm20_rem_s64)
        /*0140*/ 	.word	0x00000000


	//----- nvinfo : EIATTR_FRAME_SIZE
	.align		4
.L_53:
        /*0144*/ 	.byte	0x04, 0x11
        /*0146*/ 	.short	(.L_55 - .L_54)
	.align		4
.L_54:
        /*0148*/ 	.word	index@(_Z26MutualIntensExtract_KernelILi2ELb1ELb0ELb1ELi1EEvPfS0_S0_llllll)
        /*014c*/ 	.word	0x00000000


	//----- nvinfo : EIATTR_REGCOUNT
	.align		4
.L_55:
        /*0150*/ 	.byte	0x04, 0x2f
        /*0152*/ 	.short	(.L_57 - .L_56)
	.align		4
.L_56:
        /*0154*/ 	.word	index@(_Z26MutualIntensExtract_KernelILi2ELb0ELb1ELb1ELi1EEvPfS0_S0_llllll)
        /*0158*/ 	.word	0x0000001c


	//----- nvinfo : EIATTR_FRAME_SIZE
	.align		4
.L_57:
        /*015c*/ 	.byte	0x04, 0x11
        /*015e*/ 	.short	(.L_59 - .L_58)
	.align		4
.L_58:
        /*0160*/ 	.word	index@($__internal_68_$__cuda_sm20_rem_s64)
        /*0164*/ 	.word	0x00000000


	//----- nvinfo : EIATTR_FRAME_SIZE
	.align		4
.L_59:
        /*0168*/ 	.byte	0x04, 0x11
        /*016a*/ 	.short	(.L_61 - .L_60)
	.align		4
.L_60:
        /*016c*/ 	.word	index@(_Z26MutualIntensExtract_KernelILi2ELb0ELb1ELb1ELi1EEvPfS0_S0_llllll)
        /*0170*/ 	.word	0x00000000


	//----- nvinfo : EIATTR_REGCOUNT
	.align		4
.L_61:
        /*0174*/ 	.byte	0x04, 0x2f
        /*0176*/ 	.short	(.L_63 - .L_62)
	.align		4
.L_62:
        /*0178*/ 	.word	index@(_Z26MutualIntensExtract_KernelILi2ELb0ELb0ELb1ELi1EEvPfS0_S0_llllll)
        /*017c*/ 	.word	0x00000017


	//----- nvinfo : EIATTR_FRAME_SIZE
	.align		4
.L_63:
        /*0180*/ 	.byte	0x04, 0x11
        /*0182*/ 	.short	(.L_65 - .L_64)
	.align		4
.L_64:
        /*0184*/ 	.word	index@(_Z26MutualIntensExtract_KernelILi2ELb0ELb0ELb1ELi1EEvPfS0_S0_llllll)
        /*0188*/ 	.word	0x00000000


	//----- nvinfo : EIATTR_REGCOUNT
	.align		4
.L_65:
        /*018c*/ 	.byte	0x04, 0x2f
        /*018e*/ 	.short	(.L_67 - .L_66)
	.align		4
.L_66:
        /*0190*/ 	.word	index@(_Z26MutualIntensExtract_KernelILi3ELb1ELb1ELb1ELi1EEvPfS0_S0_llllll)
        /*0194*/ 	.word	0x0000001d


	//----- nvinfo : EIATTR_FRAME_SIZE
	.align		4
.L_67:
        /*0198*/ 	.byte	0x04, 0x11
        /*019a*/ 	.short	(.L_69 - .L_68)
	.align		4
.L_68:
        /*019c*/ 	.word	index@($__internal_67_$__cuda_sm20_rem_s64)
        /*01a0*/ 	.word	0x00000000


	//----- nvinfo : EIATTR_FRAME_SIZE
	.align		4
.L_69:
        /*01a4*/ 	.byte	0x04, 0x11
        /*01a6*/ 	.short	(.L_71 - .L_70)
	.align		4
.L_70:
        /*01a8*/ 	.word	index@(_Z26MutualIntensExtract_KernelILi3ELb1ELb1ELb1ELi1EEvPfS0_S0_llllll)
        /*01ac*/ 	.word	0x00000000


	//----- nvinfo : EIATTR_REGCOUNT
	.align		4
.L_71:
        /*01b0*/ 	.byte	0x04, 0x2f
        /*01b2*/ 	.short	(.L_73 - .L_72)
	.align		4
.L_72:
        /*01b4*/ 	.word	index@(_Z26MutualIntensExtract_KernelILi3ELb1ELb0ELb1ELi1EEvPfS0_S0_llllll)
        /*01b8*/ 	.word	0x0000001a


	//----- nvinfo : EIATTR_FRAME_SIZE
	.align		4
.L_73:
        /*01bc*/ 	.byte	0x04, 0x11
        /*01be*/ 	.short	(.L_75 - .L_74)
	.align		4
.L_74:
        /*01c0*/ 	.word	index@($__internal_66_$__cuda_sm20_rem_s64)
        /*01c4*/ 	.word	0x00000000


	//----- nvinfo : EIATTR_FRAME_SIZE
	.align		4
.L_75:
        /*01c8*/ 	.byte	0x04, 0x11
        /*01ca*/ 	.short	(.L_77 - .L_76)
	.align		4
.L_76:
        /*01cc*/ 	.word	index@(_Z26MutualIntensExtract_KernelILi3ELb1ELb0ELb1ELi1EEvPfS0_S0_llllll)
        /*01d0*/ 	.word	0x00000000


	//----- nvinfo : EIATTR_REGCOUNT
	.align		4
.L_77:
        /*01d4*/ 	.byte	0x04, 0x2f
        /*01d6*/ 	.short	(.L_79 - .L_78)
	.align		4
.L_78:
        /*01d8*/ 	.word	index@(_Z26MutualIntensExtract_KernelILi3ELb0ELb1ELb1ELi1EEvPfS0_S0_llllll)
        /*01dc*/ 	.word	0x0000001c


	//----- nvinfo : EIATTR_FRAME_SIZE
	.align		4
.L_79:
        /*01e0*/ 	.byte	0x04, 0x11
        /*01e2*/ 	.short	(.L_81 - .L_80)
	.align		4
.L_80:
        /*01e4*/ 	.word	index@($__internal_65_$__cuda_sm20_rem_s64)
        /*01e8*/ 	.word	0x00000000


	//----- nvinfo : EIATTR_FRAME_SIZE
	.align		4
.L_81:
        /*01ec*/ 	.byte	0x04, 0x11
        /*01ee*/ 	.short	(.L_83 - .L_82)
	.align		4
.L_82:
        /*01f0*/ 	.word	index@(_Z26MutualIntensExtract_KernelILi3ELb0ELb1ELb1ELi1EEvPfS0_S0_llllll)
        /*01f4*/ 	.word	0x00000000


	//----- nvinfo : EIATTR_REGCOUNT
	.align		4
.L_83:
        /*01f8*/ 	.byte	0x04, 0x2f
        /*01fa*/ 	.short	(.L_85 - .L_84)
	.align		4
.L_84:
        /*01fc*/ 	.word	index@(_Z26MutualIntensExtract_KernelILi3ELb0ELb0ELb1ELi1EEvPfS0_S0_llllll)
        /*0200*/ 	.word	0x00000017


	//----- nvinfo : EIATTR_FRAME_SIZE
	.align		4
.L_85:
        /*0204*/ 	.byte	0x04, 0x11
        /*0206*/ 	.short	(.L_87 - .L_86)
	.align		4
.L_86:
        /*0208*/ 	.word	index@(_Z26MutualIntensExtract_KernelILi3ELb0ELb0ELb1ELi1EEvPfS0_S0_llllll)
        /*020c*/ 	.word	0x00000000


	//----- nvinfo : EIATTR_REGCOUNT
	.align		4
.L_87:
        /*0210*/ 	.byte	0x04, 0x2f
        /*0212*/ 	.short	(.L_89 - .L_88)
	.align		4
.L_88:
        /*0214*/ 	.word	index@(_Z26MutualIntensExtract_KernelILi4ELb1ELb1ELb1ELi1EEvPfS0_S0_llllll)
        /*0218*/ 	.word	0x0000001e


	//----- nvinfo : EIATTR_FRAME_SIZE
	.align		4
.L_89:
        /*021c*/ 	.byte	0x04, 0x11
        /*021e*/ 	.short	(.L_91 - .L_90)
	.align		4
.L_90:
        /*0220*/ 	.word	index@($__internal_64_$__cuda_sm20_rem_s64)
        /*0224*/ 	.word	0x00000000


	//----- nvinfo : EIATTR_FRAME_SIZE
	.align		4
.L_91:
        /*0228*/ 	.byte	0x04, 0x11
        /*022a*/ 	.short	(.L_93 - .L_92)
	.align		4
.L_92:
        /*022c*/ 	.word	index@(_Z26MutualIntensExtract_KernelILi4ELb1ELb1ELb1ELi1EEvPfS0_S0_llllll)
        /*0230*/ 	.word	0x00000000


	//----- nvinfo : EIATTR_REGCOUNT
	.align		4
.L_93:
        /*0234*/ 	.byte	0x04, 0x2f
        /*0236*/ 	.short	(.L_95 - .L_94)
	.align		4
.L_94:
        /*0238*/ 	.word	index@(_Z26MutualIntensExtract_KernelILi4ELb1ELb0ELb1ELi1EEvPfS0_S0_llllll)
        /*023c*/ 	.word	0x0000001a


	//----- nvinfo : EIATTR_FRAME_SIZE
	.align		4
.L_95:
        /*0240*/ 	.byte	0x04, 0x11
        /*0242*/ 	.short	(.L_97 - .L_96)
	.align		4
.L_96:
        /*0244*/ 	.word	index@($__internal_63_$__cuda_sm20_rem_s64)
        /*0248*/ 	.word	0x00000000


	//----- nvinfo : EIATTR_FRAME_SIZE
	.align		4
.L_97:
        /*024c*/ 	.byte	0x04, 0x11
        /*024e*/ 	.short	(.L_99 - .L_98)
	.align		4
.L_98:
        /*0250*/ 	.word	index@(_Z26MutualIntensExtract_KernelILi4ELb1ELb0ELb1ELi1EEvPfS0_S0_llllll)
        /*0254*/ 	.word	0x00000000


	//----- nvinfo : EIATTR_REGCOUNT
	.align		4
.L_99:
        /*0258*/ 	.byte	0x04, 0x2f
        /*025a*/ 	.short	(.L_101 - .L_100)
	.align		4
.L_100:
        /*025c*/ 	.word	index@(_Z26MutualIntensExtract_KernelILi4ELb0ELb1ELb1ELi1EEvPfS0_S0_llllll)
        /*0260*/ 	.word	0x0000001c


	//----- nvinfo : EIATTR_FRAME_SIZE
	.align		4
.L_101:
        /*0264*/ 	.byte	0x04, 0x11
        /*0266*/ 	.short	(.L_103 - .L_102)
	.align		4
.L_102:
        /*0268*/ 	.word	index@($__internal_62_$__cuda_sm20_rem_s64)
        /*026c*/ 	.word	0x00000000


	//----- nvinfo : EIATTR_FRAME_SIZE
	.align		4
.L_103:
        /*0270*/ 	.byte	0x04, 0x11
        /*0272*/ 	.short	(.L_105 - .L_104)
	.align		4
.L_104:
        /*0274*/ 	.word	index@(_Z26MutualIntensExtract_KernelILi4ELb0ELb1ELb1ELi1EEvPfS0_S0_llllll)
        /*0278*/ 	.word	0x00000000


	//----- nvinfo : EIATTR_REGCOUNT
	.align		4
.L_105:
        /*027c*/ 	.byte	0x04, 0x2f
        /*027e*/ 	.short	(.L_107 - .L_106)
	.align		4
.L_106:
        /*0280*/ 	.word	index@(_Z26MutualIntensExtract_KernelILi4ELb0ELb0ELb1ELi1EEvPfS0_S0_llllll)
        /*0284*/ 	.word	0x00000017


	//----- nvinfo : EIATTR_FRAME_SIZE
	.align		4
.L_107:
        /*0288*/ 	.byte	0x04, 0x11
        /*028a*/ 	.short	(.L_109 - .L_108)
	.align		4
.L_108:
        /*028c*/ 	.word	index@(_Z26MutualIntensExtract_KernelILi4ELb0ELb0ELb1ELi1EEvPfS0_S0_llllll)
        /*0290*/ 	.word	0x00000000


	//----- nvinfo : EIATTR_REGCOUNT
	.align		4
.L_109:
        /*0294*/ 	.byte	0x04, 0x2f
        /*0296*/ 	.short	(.L_111 - .L_110)
	.align		4
.L_110:
        /*0298*/ 	.word	index@(_Z26MutualIntensExtract_KernelILi5ELb1ELb1ELb1ELi1EEvPfS0_S0_llllll)
        /*029c*/ 	.word	0x0000001e


	//----- nvinfo : EIATTR_FRAME_SIZE
	.align		4
.L_111:
        /*02a0*/ 	.byte	0x04, 0x11
        /*02a2*/ 	.short	(.L_113 - .L_112)
	.align		4
.L_112:
        /*02a4*/ 	.word	index@($__internal_61_$__cuda_sm20_rem_s64)
        /*02a8*/ 	.word	0x00000000


	//----- nvinfo : EIATTR_FRAME_SIZE
	.align		4
.L_113:
        /*02ac*/ 	.byte	0x04, 0x11
        /*02ae*/ 	.short	(.L_115 - .L_114)
	.align		4
.L_114:
        /*02b0*/ 	.word	index@(_Z26MutualIntensExtract_KernelILi5ELb1ELb1ELb1ELi1EEvPfS0_S0_llllll)
        /*02b4*/ 	.word	0x00000000


	//----- nvinfo : EIATTR_REGCOUNT
	.align		4
.L_115:
        /*02b8*/ 	.byte	0x04, 0x2f
        /*02ba*/ 	.short	(.L_117 - .L_116)
	.align		4
.L_116:
        /*02bc*/ 	.word	index@(_Z26MutualIntensExtract_KernelILi5ELb1ELb0ELb1ELi1EEvPfS0_S0_llllll)
        /*02c0*/ 	.word	0x0000001a


	//----- nvinfo : EIATTR_FRAME_SIZE
	.align		4
.L_117:
        /*02c4*/ 	.byte	0x04, 0x11
        /*02c6*/ 	.short	(.L_119 - .L_118)
	.align		4
.L_118:
        /*02c8*/ 	.word	index@($__internal_60_$__cuda_sm20_rem_s64)
        /*02cc*/ 	.word	0x00000000


	//----- nvinfo : EIATTR_FRAME_SIZE
	.align		4
.L_119:
        /*02d0*/ 	.byte	0x04, 0x11
        /*02d2*/ 	.short	(.L_121 - .L_120)
	.align		4
.L_120:
        /*02d4*/ 	.word	index@(_Z26MutualIntensExtract_KernelILi5ELb1ELb0ELb1ELi1EEvPfS0_S0_llllll)
        /*02d8*/ 	.word	0x00000000


	//----- nvinfo : EIATTR_REGCOUNT
	.align		4
.L_121:
        /*02dc*/ 	.byte	0x04, 0x2f
        /*02de*/ 	.short	(.L_123 - .L_122)
	.align		4
.L_122:
        /*02e0*/ 	.word	index@(_Z26MutualIntensExtract_KernelILi5ELb0ELb1ELb1ELi1EEvPfS0_S0_llllll)
        /*02e4*/ 	.word	0x0000001c


	//----- nvinfo : EIATTR_FRAME_SIZE
	.align		4
.L_123:
        /*02e8*/ 	.byte	0x04, 0x11
        /*02ea*/ 	.short	(.L_125 - .L_124)
	.align		4
.L_124:
        /*02ec*/ 	.word	index@($__internal_59_$__cuda_sm20_rem_s64)
        /*02f0*/ 	.word	0x00000000


	//----- nvinfo : EIATTR_FRAME_SIZE
	.align		4
.L_125:
        /*02f4*/ 	.byte	0x04, 0x11
        /*02f6*/ 	.short	(.L_127 - .L_126)
	.align		4
.L_126:
        /*02f8*/ 	.word	index@(_Z26MutualIntensExtract_KernelILi5ELb0ELb1ELb1ELi1EEvPfS0_S0_llllll)
        /*02fc*/ 	.word	0x00000000


	//----- nvinfo : EIATTR_REGCOUNT
	.align		4
.L_127:
        /*0300*/ 	.byte	0x04, 0x2f
        /*0302*/ 	.short	(.L_129 - .L_128)
	.align		4
.L_128:
        /*0304*/ 	.word	index@(_Z26MutualIntensExtract_KernelILi5ELb0ELb0ELb1ELi1EEvPfS0_S0_llllll)
        /*0308*/ 	.word	0x00000017


	//----- nvinfo : EIATTR_FRAME_SIZE
	.align		4
.L_129:
        /*030c*/ 	.byte	0x04, 0x11
        /*030e*/ 	.short	(.L_131 - .L_130)
	.align		4
.L_130:
        /*0310*/ 	.word	index@(_Z26MutualIntensExtract_KernelILi5ELb0ELb0ELb1ELi1EEvPfS0_S0_llllll)
        /*0314*/ 	.word	0x00000000


	//----- nvinfo : EIATTR_REGCOUNT
	.align		4
.L_131:
        /*0318*/ 	.byte	0x04, 0x2f
        /*031a*/ 	.short	(.L_133 - .L_132)
	.align		4
.L_132:
        /*031c*/ 	.word	index@(_Z26MutualIntensExtract_KernelILin1ELb1ELb1ELb1ELi1EEvPfS0_S0_llllll)
        /*0320*/ 	.word	0x0000001c


	//----- nvinfo : EIATTR_FRAME_SIZE
	.align		4
.L_133:
        /*0324*/ 	.byte	0x04, 0x11
        /*0326*/ 	.short	(.L_135 - .L_134)
	.align		4
.L_134:
        /*0328*/ 	.word	index@($__internal_58_$__cuda_sm20_rem_s64)
        /*032c*/ 	.word	0x00000000


	//----- nvinfo : EIATTR_FRAME_SIZE
	.align		4
.L_135:
        /*0330*/ 	.byte	0x04, 0x11
        /*0332*/ 	.short	(.L_137 - .L_136)
	.align		4
.L_136:
        /*0334*/ 	.word	index@(_Z26MutualIntensExtract_KernelILin1ELb1ELb1ELb1ELi1EEvPfS0_S0_llllll)
        /*0338*/ 	.word	0x00000000


	//----- nvinfo : EIATTR_REGCOUNT
	.align		4
.L_137:
        /*033c*/ 	.byte	0x04, 0x2f
        /*033e*/ 	.short	(.L_139 - .L_138)
	.align		4
.L_138:
        /*0340*/ 	.word	index@(_Z26MutualIntensExtract_KernelILin1ELb1ELb0ELb1ELi1EEvPfS0_S0_llllll)
        /*0344*/ 	.word	0x0000001a


	//----- nvinfo : EIATTR_FRAME_SIZE
	.align		4
.L_139:
        /*0348*/ 	.byte	0x04, 0x11
        /*034a*/ 	.short	(.L_141 - .L_140)
	.align		4
.L_140:
        /*034c*/ 	.word	index@($__internal_57_$__cuda_sm20_rem_s64)
        /*0350*/ 	.word	0x00000000


	//----- nvinfo : EIATTR_FRAME_SIZE
	.align		4
.L_141:
        /*0354*/ 	.byte	0x04, 0x11
        /*0356*/ 	.short	(.L_143 - .L_142)
	.align		4
.L_142:
        /*0358*/ 	.word	index@(_Z26MutualIntensExtract_KernelILin1ELb1ELb0ELb1ELi1EEvPfS0_S0_llllll)
        /*035c*/ 	.word	0x00000000


	//----- nvinfo : EIATTR_REGCOUNT
	.align		4
.L_143:
        /*0360*/ 	.byte	0x04, 0x2f
        /*0362*/ 	.short	(.L_145 - .L_144)
	.align		4
.L_144:
        /*0364*/ 	.word	index@(_Z26MutualIntensExtract_KernelILin1ELb0ELb1ELb1ELi1EEvPfS0_S0_llllll)
        /*0368*/ 	.word	0x0000001c


	//----- nvinfo : EIATTR_FRAME_SIZE
	.align		4
.L_145:
        /*036c*/ 	.byte	0x04, 0x11
        /*036e*/ 	.short	(.L_147 - .L_146)
	.align		4
.L_146:
        /*0370*/ 	.word	index@($__internal_56_$__cuda_sm20_rem_s64)
        /*0374*/ 	.word	0x00000000


	//----- nvinfo : EIATTR_FRAME_SIZE
	.align		4
.L_147:
        /*0378*/ 	.byte	0x04, 0x11
        /*037a*/ 	.short	(.L_149 - .L_148)
	.align		4
.L_148:
        /*037c*/ 	.word	index@(_Z26MutualIntensExtract_KernelILin1ELb0ELb1ELb1ELi1EEvPfS0_S0_llllll)
        /*0380*/ 	.word	0x00000000


	//----- nvinfo : EIATTR_REGCOUNT
	.align		4
.L_149:
        /*0384*/ 	.byte	0x04, 0x2f
        /*0386*/ 	.short	(.L_151 - .L_150)
	.align		4
.L_150:
        /*0388*/ 	.word	index@(_Z26MutualIntensExtract_KernelILin1ELb0ELb0ELb1ELi1EEvPfS0_S0_llllll)
        /*038c*/ 	.word	0x00000017


	//----- nvinfo : EIATTR_FRAME_SIZE
	.align		4
.L_151:
        /*0390*/ 	.byte	0x04, 0x11
        /*0392*/ 	.short	(.L_153 - .L_152)
	.align		4
.L_152:
        /*0394*/ 	.word	index@(_Z26MutualIntensExtract_KernelILin1ELb0ELb0ELb1ELi1EEvPfS0_S0_llllll)
        /*0398*/ 	.word	0x00000000


	//----- nvinfo : EIATTR_REGCOUNT
	.align		4
.L_153:
        /*039c*/ 	.byte	0x04, 0x2f
        /*039e*/ 	.short	(.L_155 - .L_154)
	.align		4
.L_154:
        /*03a0*/ 	.word	index@(_Z26MutualIntensExtract_KernelILin2ELb1ELb1ELb1ELi1EEvPfS0_S0_llllll)
        /*03a4*/ 	.word	0x0000001e


	//----- nvinfo : EIATTR_FRAME_SIZE
	.align		4
.L_155:
        /*03a8*/ 	.byte	0x04, 0x11
        /*03aa*/ 	.short	(.L_157 - .L_156)
	.align		4
.L_156:
        /*03ac*/ 	.word	index@($__internal_55_$__cuda_sm20_rem_s64)
        /*03b0*/ 	.word	0x00000000


	//----- nvinfo : EIATTR_FRAME_SIZE
	.align		4
.L_157:
        /*03b4*/ 	.byte	0x04, 0x11
        /*03b6*/ 	.short	(.L_159 - .L_158)
	.align		4
.L_158:
        /*03b8*/ 	.word	index@(_Z26MutualIntensExtract_KernelILin2ELb1ELb1ELb1ELi1EEvPfS0_S0_llllll)
        /*03bc*/ 	.word	0x00000000


	//----- nvinfo : EIATTR_REGCOUNT
	.align		4
.L_159:
        /*03c0*/ 	.byte	0x04, 0x2f
        /*03c2*/ 	.short	(.L_161 - .L_160)
	.align		4
.L_160:
        /*03c4*/ 	.word	index@(_Z26MutualIntensExtract_KernelILin2ELb1ELb0ELb1ELi1EEvPfS0_S0_llllll)
        /*03c8*/ 	.word	0x0000001a


	//----- nvinfo : EIATTR_FRAME_SIZE
	.align		4
.L_161:
        /*03cc*/ 	.byte	0x04, 0x11
        /*03ce*/ 	.short	(.L_163 - .L_162)
	.align		4
.L_162:
        /*03d0*/ 	.word	index@($__internal_54_$__cuda_sm20_rem_s64)
        /*03d4*/ 	.word	0x00000000


	//----- nvinfo : EIATTR_FRAME_SIZE
	.align		4
.L_163:
        /*03d8*/ 	.byte	0x04, 0x11
        /*03da*/ 	.short	(.L_165 - .L_164)
	.align		4
.L_164:
        /*03dc*/ 	.word	index@(_Z26MutualIntensExtract_KernelILin2ELb1ELb0ELb1ELi1EEvPfS0_S0_llllll)
        /*03e0*/ 	.word	0x00000000


	//----- nvinfo : EIATTR_REGCOUNT
	.align		4
.L_165:
        /*03e4*/ 	.byte	0x04, 0x2f
        /*03e6*/ 	.short	(.L_167 - .L_166)
	.align		4
.L_166:
        /*03e8*/ 	.word	index@(_Z26MutualIntensExtract_KernelILin2ELb0ELb1ELb1ELi1EEvPfS0_S0_llllll)
        /*03ec*/ 	.word	0x0000001a


	//----- nvinfo : EIATTR_FRAME_SIZE
	.align		4
.L_167:
        /*03f0*/ 	.byte	0x04, 0x11
        /*03f2*/ 	.short	(.L_169 - .L_168)
	.align		4
.L_168:
        /*03f4*/ 	.word	index@($__internal_53_$__cuda_sm20_rem_s64)
        /*03f8*/ 	.word	0x00000000


	//----- nvinfo : EIATTR_FRAME_SIZE
	.align		4
.L_169:
        /*03fc*/ 	.byte	0x04, 0x11
        /*03fe*/ 	.short	(.L_171 - .L_170)
	.align		4
.L_170:
        /*0400*/ 	.word	index@(_Z26MutualIntensExtract_KernelILin2ELb0ELb1ELb1ELi1EEvPfS0_S0_llllll)
        /*0404*/ 	.word	0x00000000


	//----- nvinfo : EIATTR_REGCOUNT
	.align		4
.L_171:
        /*0408*/ 	.byte	0x04, 0x2f
        /*040a*/ 	.short	(.L_173 - .L_172)
	.align		4
.L_172:
        /*040c*/ 	.word	index@(_Z26MutualIntensExtract_KernelILin2ELb0ELb0ELb1ELi1EEvPfS0_S0_llllll)
        /*0410*/ 	.word	0x00000017


	//----- nvinfo : EIATTR_FRAME_SIZE
	.align		4
.L_173:
        /*0414*/ 	.byte	0x04, 0x11
        /*0416*/ 	.short	(.L_175 - .L_174)
	.align		4
.L_174:
        /*0418*/ 	.word	index@(_Z26MutualIntensExtract_KernelILin2ELb0ELb0ELb1ELi1EEvPfS0_S0_llllll)
        /*041c*/ 	.word	0x00000000


	//----- nvinfo : EIATTR_REGCOUNT
	.align		4
.L_175:
        /*0420*/ 	.byte	0x04, 0x2f
        /*0422*/ 	.short	(.L_177 - .L_176)
	.align		4
.L_176:
        /*0424*/ 	.word	index@(_Z26MutualIntensExtract_KernelILin3ELb1ELb1ELb1ELi1EEvPfS0_S0_llllll)
        /*0428*/ 	.word	0x0000001b


	//----- nvinfo : EIATTR_FRAME_SIZE
	.align		4
.L_177:
        /*042c*/ 	.byte	0x04, 0x11
        /*042e*/ 	.short	(.L_179 - .L_178)
	.align		4
.L_178:
        /*0430*/ 	.word	index@($__internal_52_$__cuda_sm20_rem_s64)
        /*0434*/ 	.word	0x00000000


	//----- nvinfo : EIATTR_FRAME_SIZE
	.align		4
.L_179:
        /*0438*/ 	.byte	0x04, 0x11
        /*043a*/ 	.short	(.L_181 - .L_180)
	.align		4
.L_180:
        /*043c*/ 	.word	index@(_Z26MutualIntensExtract_KernelILin3ELb1ELb1ELb1ELi1EEvPfS0_S0_llllll)
        /*0440*/ 	.word	0x00000000


	//----- nvinfo : EIATTR_REGCOUNT
	.align		4
.L_181:
        /*0444*/ 	.byte	0x04, 0x2f
        /*0446*/ 	.short	(.L_183 - .L_182)
	.align		4
.L_182:
        /*0448*/ 	.word	index@(_Z26MutualIntensExtract_KernelILin3ELb1ELb0ELb1ELi1EEvPfS0_S0_llllll)
        /*044c*/ 	.word	0x0000001c


	//----- nvinfo : EIATTR_FRAME_SIZE
	.align		4
.L_183:
        /*0450*/ 	.byte	0x04, 0x11
        /*0452*/ 	.short	(.L_185 - .L_184)
	.align		4
.L_184:
        /*0454*/ 	.word	index@($__internal_51_$__cuda_sm20_rem_s64)
        /*0458*/ 	.word	0x00000000


	//----- nvinfo : EIATTR_FRAME_SIZE
	.align		4
.L_185:
        /*045c*/ 	.byte	0x04, 0x11
        /*045e*/ 	.short	(.L_187 - .L_186)
	.align		4
.L_186:
        /*0460*/ 	.word	index@(_Z26MutualIntensExtract_KernelILin3ELb1ELb0ELb1ELi1EEvPfS0_S0_llllll)
        /*0464*/ 	.word	0x00000000


	//----- nvinfo : EIATTR_REGCOUNT
	.align		4
.L_187:
        /*0468*/ 	.byte	0x04, 0x2f
        /*046a*/ 	.short	(.L_189 - .L_188)
	.align		4
.L_188:
        /*046c*/ 	.word	index@(_Z26MutualIntensExtract_KernelILin3ELb0ELb1ELb1ELi1EEvPfS0_S0_llllll)
        /*0470*/ 	.word	0x0000001c


	//----- nvinfo : EIATTR_FRAME_SIZE
	.align		4
.L_189:
        /*0474*/ 	.byte	0x04, 0x11
        /*0476*/ 	.short	(.L_191 - .L_190)
	.align		4
.L_190:
        /*0478*/ 	.word	index@($__internal_50_$__cuda_sm20_rem_s64)
        /*047c*/ 	.word	0x00000000


	//----- nvinfo : EIATTR_FRAME_SIZE
	.align		4
.L_191:
        /*0480*/ 	.byte	0x04, 0x11
        /*0482*/ 	.short	(.L_193 - .L_192)
	.align		4
.L_192:
        /*0484*/ 	.word	index@(_Z26MutualIntensExtract_KernelILin3ELb0ELb1ELb1ELi1EEvPfS0_S0_llllll)
        /*0488*/ 	.word	0x00000000


	//----- nvinfo : EIATTR_REGCOUNT
	.align		4
.L_193:
        /*048c*/ 	.byte	0x04, 0x2f
        /*048e*/ 	.short	(.L_195 - .L_194)
	.align		4
.L_194:
        /*0490*/ 	.word	index@(_Z26MutualIntensExtract_KernelILin3ELb0ELb0ELb1ELi1EEvPfS0_S0_llllll)
        /*0494*/ 	.word	0x00000017


	//----- nvinfo : EIATTR_FRAME_SIZE
	.align		4
.L_195:
        /*0498*/ 	.byte	0x04, 0x11
        /*049a*/ 	.short	(.L_197 - .L_196)
	.align		4
.L_196:
        /*049c*/ 	.word	index@(_Z26MutualIntensExtract_KernelILin3ELb0ELb0ELb1ELi1EEvPfS0_S0_llllll)
        /*04a0*/ 	.word	0x00000000


	//----- nvinfo : EIATTR_REGCOUNT
	.align		4
.L_197:
        /*04a4*/ 	.byte	0x04, 0x2f
        /*04a6*/ 	.short	(.L_199 - .L_198)
	.align		4
.L_198:
        /*04a8*/ 	.word	index@(_Z26MutualIntensExtract_KernelILin4ELb1ELb1ELb1ELi1EEvPfS0_S0_llllll)
        /*04ac*/ 	.word	0x0000001d


	//----- nvinfo : EIATTR_FRAME_SIZE
	.align		4
.L_199:
        /*04b0*/ 	.byte	0x04, 0x11
        /*04b2*/ 	.short	(.L_201 - .L_200)
	.align		4
.L_200:
        /*04b4*/ 	.word	index@($__internal_49_$__cuda_sm20_rem_s64)
        /*04b8*/ 	.word	0x00000000


	//----- nvinfo : EIATTR_FRAME_SIZE
	.align		4
.L_201:
        /*04bc*/ 	.byte	0x04, 0x11
        /*04be*/ 	.short	(.L_203 - .L_202)
	.align		4
.L_202:
        /*04c0*/ 	.word	index@(_Z26MutualIntensExtract_KernelILin4ELb1ELb1ELb1ELi1EEvPfS0_S0_llllll)
        /*04c4*/ 	.word	0x00000000


	//----- nvinfo : EIATTR_REGCOUNT
	.align		4
.L_203:
        /*04c8*/ 	.byte	0x04, 0x2f
        /*04ca*/ 	.short	(.L_205 - .L_204)
	.align		4
.L_204:
        /*04cc*/ 	.word	index@(_Z26MutualIntensExtract_KernelILin4ELb1ELb0ELb1ELi1EEvPfS0_S0_llllll)
        /*04d0*/ 	.word	0x0000001a


	//----- nvinfo : EIATTR_FRAME_SIZE
	.align		4
.L_205:
        /*04d4*/ 	.byte	0x04, 0x11
        /*04d6*/ 	.short	(.L_207 - .L_206)
	.align		4
.L_206:
        /*04d8*/ 	.word	index@($__internal_48_$__cuda_sm20_rem_s64)
        /*04dc*/ 	.word	0x00000000


	//----- nvinfo : EIATTR_FRAME_SIZE
	.align		4
.L_207:
        /*04e0*/ 	.byte	0x04, 0x11
        /*04e2*/ 	.short	(.L_209 - .L_208)
	.align		4
.L_208:
        /*04e4*/ 	.word	index@(_Z26MutualIntensExtract_KernelILin4ELb1ELb0ELb1ELi1EEvPfS0_S0_llllll)
        /*04e8*/ 	.word	0x00000000


	//----- nvinfo : EIATTR_REGCOUNT
	.align		4
.L_209:
        /*04ec*/ 	.byte	0x04, 0x2f
        /*04ee*/ 	.short	(.L_211 - .L_210)
	.align		4
.L_210:
        /*04f0*/ 	.word	index@(_Z26MutualIntensExtract_KernelILin4ELb0ELb1ELb1ELi1EEvPfS0_S0_llllll)
        /*04f4*/ 	.word	0x0000001c


	//----- nvinfo : EIATTR_FRAME_SIZE
	.align		4
.L_211:
        /*04f8*/ 	.byte	0x04, 0x11
        /*04fa*/ 	.short	(.L_213 - .L_212)
	.align		4
.L_212:
        /*04fc*/ 	.word	index@($__internal_47_$__cuda_sm20_rem_s64)
        /*0500*/ 	.word	0x00000000


	//----- nvinfo : EIATTR_FRAME_SIZE
	.align		4
.L_213:
        /*0504*/ 	.byte	0x04, 0x11
        /*0506*/ 	.short	(.L_215 - .L_214)
	.align		4
.L_214:
        /*0508*/ 	.word	index@(_Z26MutualIntensExtract_KernelILin4ELb0ELb1ELb1ELi1EEvPfS0_S0_llllll)
        /*050c*/ 	.word	0x00000000


	//----- nvinfo : EIATTR_REGCOUNT
	.align		4
.L_215:
        /*0510*/ 	.byte	0x04, 0x2f
        /*0512*/ 	.short	(.L_217 - .L_216)
	.align		4
.L_216:
        /*0514*/ 	.word	index@(_Z26MutualIntensExtract_KernelILin4ELb0ELb0ELb1ELi1EEvPfS0_S0_llllll)
        /*0518*/ 	.word	0x00000017


	//----- nvinfo : EIATTR_FRAME_SIZE
	.align		4
.L_217:
        /*051c*/ 	.byte	0x04, 0x11
        /*051e*/ 	.short	(.L_219 - .L_218)
	.align		4
.L_218:
        /*0520*/ 	.word	index@(_Z26MutualIntensExtract_KernelILin4ELb0ELb0ELb1ELi1EEvPfS0_S0_llllll)
        /*0524*/ 	.word	0x00000000


	//----- nvinfo : EIATTR_REGCOUNT
	.align		4
.L_219:
        /*0528*/ 	.byte	0x04, 0x2f
        /*052a*/ 	.short	(.L_221 - .L_220)
	.align		4
.L_220:
        /*052c*/ 	.word	index@(_Z26MutualIntensExtract_KernelILin5ELb1ELb1ELb1ELi1EEvPfS0_S0_llllll)
        /*0530*/ 	.word	0x0000001c


	//----- nvinfo : EIATTR_FRAME_SIZE
	.align		4
.L_221:
        /*0534*/ 	.byte	0x04, 0x11
        /*0536*/ 	.short	(.L_223 - .L_222)
	.align		4
.L_222:
        /*0538*/ 	.word	index@($__internal_46_$__cuda_sm20_rem_s64)
        /*053c*/ 	.word	0x00000000


	//----- nvinfo : EIATTR_FRAME_SIZE
	.align		4
.L_223:
        /*0540*/ 	.byte	0x04, 0x11
        /*0542*/ 	.short	(.L_225 - .L_224)
	.align		4
.L_224:
        /*0544*/ 	.word	index@(_Z26MutualIntensExtract_KernelILin5ELb1ELb1ELb1ELi1EEvPfS0_S0_llllll)
        /*0548*/ 	.word	0x00000000


	//----- nvinfo : EIATTR_REGCOUNT
	.align		4
.L_225:
        /*054c*/ 	.byte	0x04, 0x2f
        /*054e*/ 	.short	(.L_227 - .L_226)
	.align		4
.L_226:
        /*0550*/ 	.word	index@(_Z26MutualIntensExtract_KernelILin5ELb1ELb0ELb1ELi1EEvPfS0_S0_llllll)
        /*0554*/ 	.word	0x0000001a


	//----- nvinfo : EIATTR_FRAME_SIZE
	.align		4
.L_227:
        /*0558*/ 	.byte	0x04, 0x11
        /*055a*/ 	.short	(.L_229 - .L_228)
	.align		4
.L_228:
        /*055c*/ 	.word	index@($__internal_45_$__cuda_sm20_rem_s64)
        /*0560*/ 	.word	0x00000000


	//----- nvinfo : EIATTR_FRAME_SIZE
	.align		4
.L_229:
        /*0564*/ 	.byte	0x04, 0x11
        /*0566*/ 	.short	(.L_231 - .L_230)
	.align		4
.L_230:
        /*0568*/ 	.word	index@(_Z26MutualIntensExtract_KernelILin5ELb1ELb0ELb1ELi1EEvPfS0_S0_llllll)
        /*056c*/ 	.word	0x00000000


	//----- nvinfo : EIATTR_REGCOUNT
	.align		4
.L_231:
        /*0570*/ 	.byte	0x04, 0x2f
        /*0572*/ 	.short	(.L_233 - .L_232)
	.align		4
.L_232:
        /*0574*/ 	.word	index@(_Z26MutualIntensExtract_KernelILin5ELb0ELb1ELb1ELi1EEvPfS0_S0_llllll)
        /*0578*/ 	.word	0x0000001c


	//----- nvinfo : EIATTR_FRAME_SIZE
	.align		4
.L_233:
        /*057c*/ 	.byte	0x04, 0x11
        /*057e*/ 	.short	(.L_235 - .L_234)
	.align		4
.L_234:
        /*0580*/ 	.word	index@($__internal_44_$__cuda_sm20_rem_s64)
        /*0584*/ 	.word	0x00000000


	//----- nvinfo : EIATTR_FRAME_SIZE
	.align		4
.L_235:
        /*0588*/ 	.byte	0x04, 0x11
        /*058a*/ 	.short	(.L_237 - .L_236)
	.align		4
.L_236:
        /*058c*/ 	.word	index@(_Z26MutualIntensExtract_KernelILin5ELb0ELb1ELb1ELi1EEvPfS0_S0_llllll)
        /*0590*/ 	.word	0x00000000


	//----- nvinfo : EIATTR_REGCOUNT
	.align		4
.L_237:
        /*0594*/ 	.byte	0x04, 0x2f
        /*0596*/ 	.short	(.L_239 - .L_238)
	.align		4
.L_238:
        /*0598*/ 	.word	index@(_Z26MutualIntensExtract_KernelILin5ELb0ELb0ELb1ELi1EEvPfS0_S0_llllll)
        /*059c*/ 	.word	0x00000017


	//----- nvinfo : EIATTR_FRAME_SIZE
	.align		4
.L_239:
        /*05a0*/ 	.byte	0x04, 0x11
        /*05a2*/ 	.short	(.L_241 - .L_240)
	.align		4
.L_240:
        /*05a4*/ 	.word	index@(_Z26MutualIntensExtract_KernelILin5ELb0ELb0ELb1ELi1EEvPfS0_S0_llllll)
        /*05a8*/ 	.word	0x00000000


	//----- nvinfo : EIATTR_REGCOUNT
	.align		4
.L_241:
        /*05ac*/ 	.byte	0x04, 0x2f
        /*05ae*/ 	.short	(.L_243 - .L_242)
	.align		4
.L_242:
        /*05b0*/ 	.word	index@(_Z26MutualIntensExtract_KernelILi0ELb1ELb1ELb0ELi1EEvPfS0_S0_llllll)
        /*05b4*/ 	.word	0x00000015


	//----- nvinfo : EIATTR_FRAME_SIZE
	.align		4
.L_243:
        /*05b8*/ 	.byte	0x04, 0x11
        /*05ba*/ 	.short	(.L_245 - .L_244)
	.align		4
.L_244:
        /*05bc*/ 	.word	index@($__internal_43_$__cuda_sm3x_div_rn_noftz_f32_slowpath)
        /*05c0*/ 	.word	0x00000000


	//----- nvinfo : EIATTR_FRAME_SIZE
	.align		4
.L_245:
        /*05c4*/ 	.byte	0x04, 0x11
        /*05c6*/ 	.short	(.L_247 - .L_246)
	.align		4
.L_246:
        /*05c8*/ 	.word	index@(_Z26MutualIntensExtract_KernelILi0ELb1ELb1ELb0ELi1EEvPfS0_S0_llllll)
        /*05cc*/ 	.word	0x00000000


	//----- nvinfo : EIATTR_REGCOUNT
	.align		4
.L_247:
        /*05d0*/ 	.byte	0x04, 0x2f
        /*05d2*/ 	.short	(.L_249 - .L_248)
	.align		4
.L_248:
        /*05d4*/ 	.word	index@(_Z26MutualIntensExtract_KernelILi0ELb1ELb0ELb0ELi1EEvPfS0_S0_llllll)
        /*05d8*/ 	.word	0x00000015


	//----- nvinfo : EIATTR_FRAME_SIZE
	.align		4
.L_249:
        /*05dc*/ 	.byte	0x04, 0x11
        /*05de*/ 	.short	(.L_251 - .L_250)
	.align		4
.L_250:
        /*05e0*/ 	.word	index@($__internal_42_$__cuda_sm3x_div_rn_noftz_f32_slowpath)
        /*05e4*/ 	.word	0x00000000


	//----- nvinfo : EIATTR_FRAME_SIZE
	.align		4
.L_251:
        /*05e8*/ 	.byte	0x04, 0x11
        /*05ea*/ 	.short	(.L_253 - .L_252)
	.align		4
.L_252:
        /*05ec*/ 	.word	index@(_Z26MutualIntensExtract_KernelILi0ELb1ELb0ELb0ELi1EEvPfS0_S0_llllll)
        /*05f0*/ 	.word	0x00000000


	//----- nvinfo : EIATTR_REGCOUNT
	.align		4
.L_253:
        /*05f4*/ 	.byte	0x04, 0x2f
        /*05f6*/ 	.short	(.L_255 - .L_254)
	.align		4
.L_254:
        /*05f8*/ 	.word	index@(_Z26MutualIntensExtract_KernelILi0ELb0ELb1ELb0ELi1EEvPfS0_S0_llllll)
        /*05fc*/ 	.word	0x00000013


	//----- nvinfo : EIATTR_FRAME_SIZE
	.align		4
.L_255:
        /*0600*/ 	.byte	0x04, 0x11
        /*0602*/ 	.short	(.L_257 - .L_256)
	.align		4
.L_256:
        /*0604*/ 	.word	index@($__internal_41_$__cuda_sm3x_div_rn_noftz_f32_slowpath)
        /*0608*/ 	.word	0x00000000


	//----- nvinfo : EIATTR_FRAME_SIZE
	.align		4
.L_257:
        /*060c*/ 	.byte	0x04, 0x11
        /*060e*/ 	.short	(.L_259 - .L_258)
	.align		4
.L_258:
        /*0610*/ 	.word	index@(_Z26MutualIntensExtract_KernelILi0ELb0ELb1ELb0ELi1EEvPfS0_S0_llllll)
        /*0614*/ 	.word	0x00000000


	//----- nvinfo : EIATTR_REGCOUNT
	.align		4
.L_259:
        /*0618*/ 	.byte	0x04, 0x2f
        /*061a*/ 	.short	(.L_261 - .L_260)
	.align		4
.L_260:
        /*061c*/ 	.word	index@(_Z26MutualIntensExtract_KernelILi0ELb0ELb0ELb0ELi1EEvPfS0_S0_llllll)
        /*0620*/ 	.word	0x00000013


	//----- nvinfo : EIATTR_FRAME_SIZE
	.align		4
.L_261:
        /*0624*/ 	.byte	0x04, 0x11
        /*0626*/ 	.short	(.L_263 - .L_262)
	.align		4
.L_262:
        /*0628*/ 	.word	index@($__internal_40_$__cuda_sm3x_div_rn_noftz_f32_slowpath)
        /*062c*/ 	.word	0x00000000


	//----- nvinfo : EIATTR_FRAME_SIZE
	.align		4
.L_263:
        /*0630*/ 	.byte	0x04, 0x11
        /*0632*/ 	.short	(.L_265 - .L_264)
	.align		4
.L_264:
        /*0634*/ 	.word	index@(_Z26MutualIntensExtract_KernelILi0ELb0ELb0ELb0ELi1EEvPfS0_S0_llllll)
        /*0638*/ 	.word	0x00000000


	//----- nvinfo : EIATTR_REGCOUNT
	.align		4
.L_265:
        /*063c*/ 	.byte	0x04, 0x2f
        /*063e*/ 	.short	(.L_267 - .L_266)
	.align		4
.L_266:
        /*0640*/ 	.word	index@(_Z26MutualIntensExtract_KernelILi1ELb1ELb1ELb0ELi1EEvPfS0_S0_llllll)
        /*0644*/ 	.word	0x00000015


	//----- nvinfo : EIATTR_FRAME_SIZE
	.align		4
.L_267:
        /*0648*/ 	.byte	0x04, 0x11
        /*064a*/ 	.short	(.L_269 - .L_268)
	.align		4
.L_268:
        /*064c*/ 	.word	index@($__internal_39_$__cuda_sm3x_div_rn_noftz_f32_slowpath)
        /*0650*/ 	.word	0x00000000


	//----- nvinfo : EIATTR_FRAME_SIZE
	.align		4
.L_269:
        /*0654*/ 	.byte	0x04, 0x11
        /*0656*/ 	.short	(.L_271 - .L_270)
	.align		4
.L_270:
        /*0658*/ 	.word	index@(_Z26MutualIntensExtract_KernelILi1ELb1ELb1ELb0ELi1EEvPfS0_S0_llllll)
        /*065c*/ 	.word	0x00000000


	//----- nvinfo : EIATTR_REGCOUNT
	.align		4
.L_271:
        /*0660*/ 	.byte	0x04, 0x2f
        /*0662*/ 	.short	(.L_273 - .L_272)
	.align		4
.L_272:
        /*0664*/ 	.word	index@(_Z26MutualIntensExtract_KernelILi1ELb1ELb0ELb0ELi1EEvPfS0_S0_llllll)
        /*0668*/ 	.word	0x00000013


	//----- nvinfo : EIATTR_FRAME_SIZE
	.align		4
.L_273:
        /*066c*/ 	.byte	0x04, 0x11
        /*066e*/ 	.short	(.L_275 - .L_274)
	.align		4
.L_274:
        /*0670*/ 	.word	index@($__internal_38_$__cuda_sm3x_div_rn_noftz_f32_slowpath)
        /*0674*/ 	.word	0x00000000


	//----- nvinfo : EIATTR_FRAME_SIZE
	.align		4
.L_275:
        /*0678*/ 	.byte	0x04, 0x11
        /*067a*/ 	.short	(.L_277 - .L_276)
	.align		4
.L_276:
        /*067c*/ 	.word	index@(_Z26MutualIntensExtract_KernelILi1ELb1ELb0ELb0ELi1EEvPfS0_S0_llllll)
        /*0680*/ 	.word	0x00000000


	//----- nvinfo : EIATTR_REGCOUNT
	.align		4
.L_277:
        /*0684*/ 	.byte	0x04, 0x2f
        /*0686*/ 	.short	(.L_279 - .L_278)
	.align		4
.L_278:
        /*0688*/ 	.word	index@(_Z26MutualIntensExtract_KernelILi1ELb0ELb1ELb0ELi1EEvPfS0_S0_llllll)
        /*068c*/ 	.word	0x00000015


	//----- nvinfo : EIATTR_FRAME_SIZE
	.align		4
.L_279:
        /*0690*/ 	.byte	0x04, 0x11
        /*0692*/ 	.short	(.L_281 - .L_280)
	.align		4
.L_280:
        /*0694*/ 	.word	index@($__internal_37_$__cuda_sm3x_div_rn_noftz_f32_slowpath)
        /*0698*/ 	.word	0x00000000


	//----- nvinfo : EIATTR_FRAME_SIZE
	.align		4
.L_281:
        /*069c*/ 	.byte	0x04, 0x11
        /*069e*/ 	.short	(.L_283 - .L_282)
	.align		4
.L_282:
        /*06a0*/ 	.word	index@(_Z26MutualIntensExtract_KernelILi1ELb0ELb1ELb0ELi1EEvPfS0_S0_llllll)
        /*06a4*/ 	.word	0x00000000


	//----- nvinfo : EIATTR_REGCOUNT
	.align		4
.L_283:
        /*06a8*/ 	.byte	0x04, 0x2f
        /*06aa*/ 	.short	(.L_285 - .L_284)
	.align		4
.L_284:
        /*06ac*/ 	.word	index@(_Z26MutualIntensExtract_KernelILi1ELb0ELb0ELb0ELi1EEvPfS0_S0_llllll)
        /*06b0*/ 	.word	0x00000013


	//----- nvinfo : EIATTR_FRAME_SIZE
	.align		4
.L_285:
        /*06b4*/ 	.byte	0x04, 0x11
        /*06b6*/ 	.short	(.L_287 - .L_286)
	.align		4
.L_286:
        /*06b8*/ 	.word	index@($__internal_36_$__cuda_sm3x_div_rn_noftz_f32_slowpath)
        /*06bc*/ 	.word	0x00000000


	//----- nvinfo : EIATTR_FRAME_SIZE
	.align		4
.L_287:
        /*06c0*/ 	.byte	0x04, 0x11
        /*06c2*/ 	.short	(.L_289 - .L_288)
	.align		4
.L_288:
        /*06c4*/ 	.word	index@(_Z26MutualIntensExtract_KernelILi1ELb0ELb0ELb0ELi1EEvPfS0_S0_llllll)
        /*06c8*/ 	.word	0x00000000


	//----- nvinfo : EIATTR_REGCOUNT
	.align		4
.L_289:
        /*06cc*/ 	.byte	0x04, 0x2f
        /*06ce*/ 	.short	(.L_291 - .L_290)
	.align		4
.L_290:
        /*06d0*/ 	.word	index@(_Z26MutualIntensExtract_KernelILi2ELb1ELb1ELb0ELi1EEvPfS0_S0_llllll)
        /*06d4*/ 	.word	0x0000001c


	//----- nvinfo : EIATTR_FRAME_SIZE
	.align		4
.L_291:
        /*06d8*/ 	.byte	0x04, 0x11
        /*06da*/ 	.short	(.L_293 - .L_292)
	.align		4
.L_292:
        /*06dc*/ 	.word	index@($__internal_35_$__cuda_sm3x_div_rn_noftz_f32_slowpath)
        /*06e0*/ 	.word	0x00000000


	//----- nvinfo : EIATTR_FRAME_SIZE
	.align		4
.L_293:
        /*06e4*/ 	.byte	0x04, 0x11
        /*06e6*/ 	.short	(.L_295 - .L_294)
	.align		4
.L_294:
        /*06e8*/ 	.word	index@(_Z26MutualIntensExtract_KernelILi2ELb1ELb1ELb0ELi1EEvPfS0_S0_llllll)
        /*06ec*/ 	.word	0x00000000


	//----- nvinfo : EIATTR_REGCOUNT
	.align		4
.L_295:
        /*06f0*/ 	.byte	0x04, 0x2f
        /*06f2*/ 	.short	(.L_297 - .L_296)
	.align		4
.L_296:
        /*06f4*/ 	.word	index@(_Z26MutualIntensExtract_KernelILi2ELb1ELb0ELb0ELi1EEvPfS0_S0_llllll)
        /*06f8*/ 	.word	0x00000013


	//----- nvinfo : EIATTR_FRAME_SIZE
	.align		4
.L_297:
        /*06fc*/ 	.byte	0x04, 0x11
        /*06fe*/ 	.short	(.L_299 - .L_298)
	.align		4
.L_298:
        /*0700*/ 	.word	index@($__internal_34_$__cuda_sm3x_div_rn_noftz_f32_slowpath)
        /*0704*/ 	.word	0x00000000


	//----- nvinfo : EIATTR_FRAME_SIZE
	.align		4
.L_299:
        /*0708*/ 	.byte	0x04, 0x11
        /*070a*/ 	.short	(.L_301 - .L_300)
	.align		4
.L_300:
        /*070c*/ 	.word	index@(_Z26MutualIntensExtract_KernelILi2ELb1ELb0ELb0ELi1EEvPfS0_S0_llllll)
        /*0710*/ 	.word	0x00000000


	//----- nvinfo : EIATTR_REGCOUNT
	.align		4
.L_301:
        /*0714*/ 	.byte	0x04, 0x2f
        /*0716*/ 	.short	(.L_303 - .L_302)
	.align		4
.L_302:
        /*0718*/ 	.word	index@(_Z26MutualIntensExtract_KernelILi2ELb0ELb1ELb0ELi1EEvPfS0_S0_llllll)
        /*071c*/ 	.word	0x00000013


	//----- nvinfo : EIATTR_FRAME_SIZE
	.align		4
.L_303:
        /*0720*/ 	.byte	0x04, 0x11
        /*0722*/ 	.short	(.L_305 - .L_304)
	.align		4
.L_304:
        /*0724*/ 	.word	index@($__internal_33_$__cuda_sm3x_div_rn_noftz_f32_slowpath)
        /*0728*/ 	.word	0x00000000


	//----- nvinfo : EIATTR_FRAME_SIZE
	.align		4
.L_305:
        /*072c*/ 	.byte	0x04, 0x11
        /*072e*/ 	.short	(.L_307 - .L_306)
	.align		4
.L_306:
        /*0730*/ 	.word	index@(_Z26MutualIntensExtract_KernelILi2ELb0ELb1ELb0ELi1EEvPfS0_S0_llllll)
        /*0734*/ 	.word	0x00000000


	//----- nvinfo : EIATTR_REGCOUNT
	.align		4
.L_307:
        /*0738*/ 	.byte	0x04, 0x2f
        /*073a*/ 	.short	(.L_309 - .L_308)
	.align		4
.L_308:
        /*073c*/ 	.word	index@(_Z26MutualIntensExtract_KernelILi2ELb0ELb0ELb0ELi1EEvPfS0_S0_llllll)
        /*0740*/ 	.word	0x00000013


	//----- nvinfo : EIATTR_FRAME_SIZE
	.align		4
.L_309:
        /*0744*/ 	.byte	0x04, 0x11
        /*0746*/ 	.short	(.L_311 - .L_310)
	.align		4
.L_310:
        /*0748*/ 	.word	index@($__internal_32_$__cuda_sm3x_div_rn_noftz_f32_slowpath)
        /*074c*/ 	.word	0x00000000


	//----- nvinfo : EIATTR_FRAME_SIZE
	.align		4
.L_311:
        /*0750*/ 	.byte	0x04, 0x11
        /*0752*/ 	.short	(.L_313 - .L_312)
	.align		4
.L_312:
        /*0754*/ 	.word	index@(_Z26MutualIntensExtract_KernelILi2ELb0ELb0ELb0ELi1EEvPfS0_S0_llllll)
        /*0758*/ 	.word	0x00000000


	//----- nvinfo : EIATTR_REGCOUNT
	.align		4
.L_313:
        /*075c*/ 	.byte	0x04, 0x2f
        /*075e*/ 	.short	(.L_315 - .L_314)
	.align		4
.L_314:
        /*0760*/ 	.word	index@(_Z26MutualIntensExtract_KernelILi3ELb1ELb1ELb0ELi1EEvPfS0_S0_llllll)
        /*0764*/ 	.word	0x0000001c


	//----- nvinfo : EIATTR_FRAME_SIZE
	.align		4
.L_315:
        /*0768*/ 	.byte	0x04, 0x11
        /*076a*/ 	.short	(.L_317 - .L_316)
	.align		4
.L_316:
        /*076c*/ 	.word	index@($__internal_31_$__cuda_sm3x_div_rn_noftz_f32_slowpath)
        /*0770*/ 	.word	0x00000000


	//----- nvinfo : EIATTR_FRAME_SIZE
	.align		4
.L_317:
        /*0774*/ 	.byte	0x04, 0x11
        /*0776*/ 	.short	(.L_319 - .L_318)
	.align		4
.L_318:
        /*0778*/ 	.word	index@(_Z26MutualIntensExtract_KernelILi3ELb1ELb1ELb0ELi1EEvPfS0_S0_llllll)
        /*077c*/ 	.word	0x00000000


	//----- nvinfo : EIATTR_REGCOUNT
	.align		4
.L_319:
        /*0780*/ 	.byte	0x04, 0x2f
        /*0782*/ 	.short	(.L_321 - .L_320)
	.align		4
.L_320:
        /*0784*/ 	.word	index@(_Z26MutualIntensExtract_KernelILi3ELb1ELb0ELb0ELi1EEvPfS0_S0_llllll)
        /*0788*/ 	.word	0x00000016


	//----- nvinfo : EIATTR_FRAME_SIZE
	.align		4
.L_321:
        /*078c*/ 	.byte	0x04, 0x11
        /*078e*/ 	.short	(.L_323 - .L_322)
	.align		4
.L_322:
        /*0790*/ 	.word	index@($__internal_30_$__cuda_sm3x_div_rn_noftz_f32_slowpath)
        /*0794*/ 	.word	0x00000000


	//----- nvinfo : EIATTR_FRAME_SIZE
	.align		4
.L_323:
        /*0798*/ 	.byte	0x04, 0x11
        /*079a*/ 	.short	(.L_325 - .L_324)
	.align		4
.L_324:
        /*079c*/ 	.word	index@(_Z26MutualIntensExtract_KernelILi3ELb1ELb0ELb0ELi1EEvPfS0_S0_llllll)
        /*07a0*/ 	.word	0x00000000


	//----- nvinfo : EIATTR_REGCOUNT
	.align		4
.L_325:
        /*07a4*/ 	.byte	0x04, 0x2f
        /*07a6*/ 	.short	(.L_327 - .L_326)
	.align		4
.L_326:
        /*07a8*/ 	.word	index@(_Z26MutualIntensExtract_KernelILi3ELb0ELb1ELb0ELi1EEvPfS0_S0_llllll)
        /*07ac*/ 	.word	0x00000013


	//----- nvinfo : EIATTR_FRAME_SIZE
	.align		4
.L_327:
        /*07b0*/ 	.byte	0x04, 0x11
        /*07b2*/ 	.short	(.L_329 - .L_328)
	.align		4
.L_328:
        /*07b4*/ 	.word	index@($__internal_29_$__cuda_sm3x_div_rn_noftz_f32_slowpath)
        /*07b8*/ 	.word	0x00000000


	//----- nvinfo : EIATTR_FRAME_SIZE
	.align		4
.L_329:
        /*07bc*/ 	.byte	0x04, 0x11
        /*07be*/ 	.short	(.L_331 - .L_330)
	.align		4
.L_330:
        /*07c0*/ 	.word	index@(_Z26MutualIntensExtract_KernelILi3ELb0ELb1ELb0ELi1EEvPfS0_S0_llllll)
        /*07c4*/ 	.word	0x00000000


	//----- nvinfo : EIATTR_REGCOUNT
	.align		4
.L_331:
        /*07c8*/ 	.byte	0x04, 0x2f
        /*07ca*/ 	.short	(.L_333 - .L_332)
	.align		4
.L_332:
        /*07cc*/ 	.word	index@(_Z26MutualIntensExtract_KernelILi3ELb0ELb0ELb0ELi1EEvPfS0_S0_llllll)
        /*07d0*/ 	.word	0x00000013


	//----- nvinfo : EIATTR_FRAME_SIZE
	.align		4
.L_333:
        /*07d4*/ 	.byte	0x04, 0x11
        /*07d6*/ 	.short	(.L_335 - .L_334)
	.align		4
.L_334:
        /*07d8*/ 	.word	index@($__internal_28_$__cuda_sm3x_div_rn_noftz_f32_slowpath)
        /*07dc*/ 	.word	0x00000000


	//----- nvinfo : EIATTR_FRAME_SIZE
	.align		4
.L_335:
        /*07e0*/ 	.byte	0x04, 0x11
        /*07e2*/ 	.short	(.L_337 - .L_336)
	.align		4
.L_336:
        /*07e4*/ 	.word	index@(_Z26MutualIntensExtract_KernelILi3ELb0ELb0ELb0ELi1EEvPfS0_S0_llllll)
        /*07e8*/ 	.word	0x00000000


	//----- nvinfo : EIATTR_REGCOUNT
	.align		4
.L_337:
        /*07ec*/ 	.byte	0x04, 0x2f
        /*07ee*/ 	.short	(.L_339 - .L_338)
	.align		4
.L_338:
        /*07f0*/ 	.word	index@(_Z26MutualIntensExtract_KernelILi4ELb1ELb1ELb0ELi1EEvPfS0_S0_llllll)
        /*07f4*/ 	.word	0x0000001c


	//----- nvinfo : EIATTR_FRAME_SIZE
	.align		4
.L_339:
        /*07f8*/ 	.byte	0x04, 0x11
        /*07fa*/ 	.short	(.L_341 - .L_340)
	.align		4
.L_340:
        /*07fc*/ 	.word	index@($__internal_27_$__cuda_sm3x_div_rn_noftz_f32_slowpath)
        /*0800*/ 	.word	0x00000000


	//----- nvinfo : EIATTR_FRAME_SIZE
	.align		4
.L_341:
        /*0804*/ 	.byte	0x04, 0x11
        /*0806*/ 	.short	(.L_343 - .L_342)
	.align		4
.L_342:
        /*0808*/ 	.word	index@(_Z26MutualIntensExtract_KernelILi4ELb1ELb1ELb0ELi1EEvPfS0_S0_llllll)
        /*080c*/ 	.word	0x00000000


	//----- nvinfo : EIATTR_REGCOUNT
	.align		4
.L_343:
        /*0810*/ 	.byte	0x04, 0x2f
        /*0812*/ 	.short	(.L_345 - .L_344)
	.align		4
.L_344:
        /*0814*/ 	.word	index@(_Z26MutualIntensExtract_KernelILi4ELb1ELb0ELb0ELi1EEvPfS0_S0_llllll)
        /*0818*/ 	.word	0x00000014


	//----- nvinfo : EIATTR_FRAME_SIZE
	.align		4
.L_345:
        /*081c*/ 	.byte	0x04, 0x11
        /*081e*/ 	.short	(.L_347 - .L_346)
	.align		4
.L_346:
        /*0820*/ 	.word	index@($__internal_26_$__cuda_sm3x_div_rn_noftz_f32_slowpath)
        /*0824*/ 	.word	0x00000000


	//----- nvinfo : EIATTR_FRAME_SIZE
	.align		4
.L_347:
        /*0828*/ 	.byte	0x04, 0x11
        /*082a*/ 	.short	(.L_349 - .L_348)
	.align		4
.L_348:
        /*082c*/ 	.word	index@(_Z26MutualIntensExtract_KernelILi4ELb1ELb0ELb0ELi1EEvPfS0_S0_llllll)
        /*0830*/ 	.word	0x00000000


	//----- nvinfo : EIATTR_REGCOUNT
	.align		4
.L_349:
        /*0834*/ 	.byte	0x04, 0x2f
        /*0836*/ 	.short	(.L_351 - .L_350)
	.align		4
.L_350:
        /*0838*/ 	.word	index@(_Z26MutualIntensExtract_KernelILi4ELb0ELb1ELb0ELi1EEvPfS0_S0_llllll)
        /*083c*/ 	.word	0x00000013


	//----- nvinfo : EIATTR_FRAME_SIZE
	.align		4
.L_351:
        /*0840*/ 	.byte	0x04, 0x11
        /*0842*/ 	.short	(.L_353 - .L_352)
	.align		4
.L_352:
        /*0844*/ 	.word	index@($__internal_25_$__cuda_sm3x_div_rn_noftz_f32_slowpath)
        /*0848*/ 	.word	0x00000000


	//----- nvinfo : EIATTR_FRAME_SIZE
	.align		4
.L_353:
        /*084c*/ 	.byte	0x04, 0x11
        /*084e*/ 	.short	(.L_355 - .L_354)
	.align		4
.L_354:
        /*0850*/ 	.word	index@(_Z26MutualIntensExtract_KernelILi4ELb0ELb1ELb0ELi1EEvPfS0_S0_llllll)
        /*0854*/ 	.word	0x00000000


	//----- nvinfo : EIATTR_REGCOUNT
	.align		4
.L_355:
        /*0858*/ 	.byte	0x04, 0x2f
        /*085a*/ 	.short	(.L_357 - .L_356)
	.align		4
.L_356:
        /*085c*/ 	.word	index@(_Z26MutualIntensExtract_KernelILi4ELb0ELb0ELb0ELi1EEvPfS0_S0_llllll)
        /*0860*/ 	.word	0x00000013


	//----- nvinfo : EIATTR_FRAME_SIZE
	.align		4
.L_357:
        /*0864*/ 	.byte	0x04, 0x11
        /*0866*/ 	.short	(.L_359 - .L_358)
	.align		4
.L_358:
        /*0868*/ 	.word	index@($__internal_24_$__cuda_sm3x_div_rn_noftz_f32_slowpath)
        /*086c*/ 	.word	0x00000000


	//----- nvinfo : EIATTR_FRAME_SIZE
	.align		4
.L_359:
        /*0870*/ 	.byte	0x04, 0x11
        /*0872*/ 	.short	(.L_361 - .L_360)
	.align		4
.L_360:
        /*0874*/ 	.word	index@(_Z26MutualIntensExtract_KernelILi4ELb0ELb0ELb0ELi1EEvPfS0_S0_llllll)
        /*0878*/ 	.word	0x00000000


	//----- nvinfo : EIATTR_REGCOUNT
	.align		4
.L_361:
        /*087c*/ 	.byte	0x04, 0x2f
        /*087e*/ 	.short	(.L_363 - .L_362)
	.align		4
.L_362:
        /*0880*/ 	.word	index@(_Z26MutualIntensExtract_KernelILi5ELb1ELb1ELb0ELi1EEvPfS0_S0_llllll)
        /*0884*/ 	.word	0x0000001c


	//----- nvinfo : EIATTR_FRAME_SIZE
	.align		4
.L_363:
        /*0888*/ 	.byte	0x04, 0x11
        /*088a*/ 	.short	(.L_365 - .L_364)
	.align		4
.L_364:
        /*088c*/ 	.word	index@($__internal_23_$__cuda_sm3x_div_rn_noftz_f32_slowpath)
        /*0890*/ 	.word	0x00000000


	//----- nvinfo : EIATTR_FRAME_SIZE
	.align		4
.L_365:
        /*0894*/ 	.byte	0x04, 0x11
        /*0896*/ 	.short	(.L_367 - .L_366)
	.align		4
.L_366:
        /*0898*/ 	.word	index@(_Z26MutualIntensExtract_KernelILi5ELb1ELb1ELb0ELi1EEvPfS0_S0_llllll)
        /*089c*/ 	.word	0x00000000


	//----- nvinfo : EIATTR_REGCOUNT
	.align		4
.L_367:
        /*08a0*/ 	.byte	0x04, 0x2f
        /*08a2*/ 	.short	(.L_369 - .L_368)
	.align		4
.L_368:
        /*08a4*/ 	.word	index@(_Z26MutualIntensExtract_KernelILi5ELb1ELb0ELb0ELi1EEvPfS0_S0_llllll)
        /*08a8*/ 	.word	0x00000015


	//----- nvinfo : EIATTR_FRAME_SIZE
	.align		4
.L_369:
        /*08ac*/ 	.byte	0x04, 0x11
        /*08ae*/ 	.short	(.L_371 - .L_370)
	.align		4
.L_370:
        /*08b0*/ 	.word	index@($__internal_22_$__cuda_sm3x_div_rn_noftz_f32_slowpath)
        /*08b4*/ 	.word	0x00000000


	//----- nvinfo : EIATTR_FRAME_SIZE
	.align		4
.L_371:
        /*08b8*/ 	.byte	0x04, 0x11
        /*08ba*/ 	.short	(.L_373 - .L_372)
	.align		4
.L_372:
        /*08bc*/ 	.word	index@(_Z26MutualIntensExtract_KernelILi5ELb1ELb0ELb0ELi1EEvPfS0_S0_llllll)
        /*08c0*/ 	.word	0x00000000


	//----- nvinfo : EIATTR_REGCOUNT
	.align		4
.L_373:
        /*08c4*/ 	.byte	0x04, 0x2f
        /*08c6*/ 	.short	(.L_375 - .L_374)
	.align		4
.L_374:
        /*08c8*/ 	.word	index@(_Z26MutualIntensExtract_KernelILi5ELb0ELb1ELb0ELi1EEvPfS0_S0_llllll)
        /*08cc*/ 	.word	0x00000013


	//----- nvinfo : EIATTR_FRAME_SIZE
	.align		4
.L_375:
        /*08d0*/ 	.byte	0x04, 0x11
        /*08d2*/ 	.short	(.L_377 - .L_376)
	.align		4
.L_376:
        /*08d4*/ 	.word	index@($__internal_21_$__cuda_sm3x_div_rn_noftz_f32_slowpath)
        /*08d8*/ 	.word	0x00000000


	//----- nvinfo : EIATTR_FRAME_SIZE
	.align		4
.L_377:
        /*08dc*/ 	.byte	0x04, 0x11
        /*08de*/ 	.short	(.L_379 - .L_378)
	.align		4
.L_378:
        /*08e0*/ 	.word	index@(_Z26MutualIntensExtract_KernelILi5ELb0ELb1ELb0ELi1EEvPfS0_S0_llllll)
        /*08e4*/ 	.word	0x00000000


	//----- nvinfo : EIATTR_REGCOUNT
	.align		4
.L_379:
        /*08e8*/ 	.byte	0x04, 0x2f
        /*08ea*/ 	.short	(.L_381 - .L_380)
	.align		4
.L_380:
        /*08ec*/ 	.word	index@(_Z26MutualIntensExtract_KernelILi5ELb0ELb0ELb0ELi1EEvPfS0_S0_llllll)
        /*08f0*/ 	.word	0x00000013


	//----- nvinfo : EIATTR_FRAME_SIZE
	.align		4
.L_381:
        /*08f4*/ 	.byte	0x04, 0x11
        /*08f6*/ 	.short	(.L_383 - .L_382)
	.align		4
.L_382:
        /*08f8*/ 	.word	index@($__internal_20_$__cuda_sm3x_div_rn_noftz_f32_slowpath)
        /*08fc*/ 	.word	0x00000000


	//----- nvinfo : EIATTR_FRAME_SIZE
	.align		4
.L_383:
        /*0900*/ 	.byte	0x04, 0x11
        /*0902*/ 	.short	(.L_385 - .L_384)
	.align		4
.L_384:
        /*0904*/ 	.word	index@(_Z26MutualIntensExtract_KernelILi5ELb0ELb0ELb0ELi1EEvPfS0_S0_llllll)
        /*0908*/ 	.word	0x00000000


	//----- nvinfo : EIATTR_REGCOUNT
	.align		4
.L_385:
        /*090c*/ 	.byte	0x04, 0x2f
        /*090e*/ 	.short	(.L_387 - .L_386)
	.align		4
.L_386:
        /*0910*/ 	.word	index@(_Z26MutualIntensExtract_KernelILin1ELb1ELb1ELb0ELi1EEvPfS0_S0_llllll)
        /*0914*/ 	.word	0x0000001a


	//----- nvinfo : EIATTR_FRAME_SIZE
	.align		4
.L_387:
        /*0918*/ 	.byte	0x04, 0x11
        /*091a*/ 	.short	(.L_389 - .L_388)
	.align		4
.L_388:
        /*091c*/ 	.word	index@($__internal_19_$__cuda_sm3x_div_rn_noftz_f32_slowpath)
        /*0920*/ 	.word	0x00000000


	//----- nvinfo : EIATTR_FRAME_SIZE
	.align		4
.L_389:
        /*0924*/ 	.byte	0x04, 0x11
        /*0926*/ 	.short	(.L_391 - .L_390)
	.align		4
.L_390:
        /*0928*/ 	.word	index@(_Z26MutualIntensExtract_KernelILin1ELb1ELb1ELb0ELi1EEvPfS0_S0_llllll)
        /*092c*/ 	.word	0x00000000


	//----- nvinfo : EIATTR_REGCOUNT
	.align		4
.L_391:
        /*0930*/ 	.byte	0x04, 0x2f
        /*0932*/ 	.short	(.L_393 - .L_392)
	.align		4
.L_392:
        /*0934*/ 	.word	index@(_Z26MutualIntensExtract_KernelILin1ELb1ELb0ELb0ELi1EEvPfS0_S0_llllll)
        /*0938*/ 	.word	0x00000014


	//----- nvinfo : EIATTR_FRAME_SIZE
	.align		4
.L_393:
        /*093c*/ 	.byte	0x04, 0x11
        /*093e*/ 	.short	(.L_395 - .L_394)
	.align		4
.L_394:
        /*0940*/ 	.word	index@($__internal_18_$__cuda_sm3x_div_rn_noftz_f32_slowpath)
        /*0944*/ 	.word	0x00000000


	//----- nvinfo : EIATTR_FRAME_SIZE
	.align		4
.L_395:
        /*0948*/ 	.byte	0x04, 0x11
        /*094a*/ 	.short	(.L_397 - .L_396)
	.align		4
.L_396:
        /*094c*/ 	.word	index@(_Z26MutualIntensExtract_KernelILin1ELb1ELb0ELb0ELi1EEvPfS0_S0_llllll)
        /*0950*/ 	.word	0x00000000


	//----- nvinfo : EIATTR_REGCOUNT
	.align		4
.L_397:
        /*0954*/ 	.byte	0x04, 0x2f
        /*0956*/ 	.short	(.L_399 - .L_398)
	.align		4
.L_398:
        /*0958*/ 	.word	index@(_Z26MutualIntensExtract_KernelILin1ELb0ELb1ELb0ELi1EEvPfS0_S0_llllll)
        /*095c*/ 	.word	0x00000016


	//----- nvinfo : EIATTR_FRAME_SIZE
	.align		4
.L_399:
        /*0960*/ 	.byte	0x04, 0x11
        /*0962*/ 	.short	(.L_401 - .L_400)
	.align		4
.L_400:
        /*0964*/ 	.word	index@($__internal_17_$__cuda_sm3x_div_rn_noftz_f32_slowpath)
        /*0968*/ 	.word	0x00000000


	//----- nvinfo : EIATTR_FRAME_SIZE
	.align		4
.L_401:
        /*096c*/ 	.byte	0x04, 0x11
        /*096e*/ 	.short	(.L_403 - .L_402)
	.align		4
.L_402:
        /*0970*/ 	.word	index@(_Z26MutualIntensExtract_KernelILin1ELb0ELb1ELb0ELi1EEvPfS0_S0_llllll)
        /*0974*/ 	.word	0x00000000


	//----- nvinfo : EIATTR_REGCOUNT
	.align		4
.L_403:
        /*0978*/ 	.byte	0x04, 0x2f
        /*097a*/ 	.short	(.L_405 - .L_404)
	.align		4
.L_404:
        /*097c*/ 	.word	index@(_Z26MutualIntensExtract_KernelILin1ELb0ELb0ELb0ELi1EEvPfS0_S0_llllll)
        /*0980*/ 	.word	0x00000013


	//----- nvinfo : EIATTR_FRAME_SIZE
	.align		4
.L_405:
        /*0984*/ 	.byte	0x04, 0x11
        /*0986*/ 	.short	(.L_407 - .L_406)
	.align		4
.L_406:
        /*0988*/ 	.word	index@($__internal_16_$__cuda_sm3x_div_rn_noftz_f32_slowpath)
        /*098c*/ 	.word	0x00000000


	//----- nvinfo : EIATTR_FRAME_SIZE
	.align		4
.L_407:
        /*0990*/ 	.byte	0x04, 0x11
        /*0992*/ 	.short	(.L_409 - .L_408)
	.align		4
.L_408:
        /*0994*/ 	.word	index@(_Z26MutualIntensExtract_KernelILin1ELb0ELb0ELb0ELi1EEvPfS0_S0_llllll)
        /*0998*/ 	.word	0x00000000


	//----- nvinfo : EIATTR_REGCOUNT
	.align		4
.L_409:
        /*099c*/ 	.byte	0x04, 0x2f
        /*099e*/ 	.short	(.L_411 - .L_410)
	.align		4
.L_410:
        /*09a0*/ 	.word	index@(_Z26MutualIntensExtract_KernelILin2ELb1ELb1ELb0ELi1EEvPfS0_S0_llllll)
        /*09a4*/ 	.word	0x0000001d


	//----- nvinfo : EIATTR_FRAME_SIZE
	.align		4
.L_411:
        /*09a8*/ 	.byte	0x04, 0x11
        /*09aa*/ 	.short	(.L_413 - .L_412)
	.align		4
.L_412:
        /*09ac*/ 	.word	index@($__internal_15_$__cuda_sm3x_div_rn_noftz_f32_slowpath)
        /*09b0*/ 	.word	0x00000000


	//----- nvinfo : EIATTR_FRAME_SIZE
	.align		4
.L_413:
        /*09b4*/ 	.byte	0x04, 0x11
        /*09b6*/ 	.short	(.L_415 - .L_414)
	.align		4
.L_414:
        /*09b8*/ 	.word	index@(_Z26MutualIntensExtract_KernelILin2ELb1ELb1ELb0ELi1EEvPfS0_S0_llllll)
        /*09bc*/ 	.word	0x00000000


	//----- nvinfo : EIATTR_REGCOUNT
	.align		4
.L_415:
        /*09c0*/ 	.byte	0x04, 0x2f
        /*09c2*/ 	.short	(.L_417 - .L_416)
	.align		4
.L_416:
        /*09c4*/ 	.word	index@(_Z26MutualIntensExtract_KernelILin2ELb1ELb0ELb0ELi1EEvPfS0_S0_llllll)
        /*09c8*/ 	.word	0x00000015


	//----- nvinfo : EIATTR_FRAME_SIZE
	.align		4
.L_417:
        /*09cc*/ 	.byte	0x04, 0x11
        /*09ce*/ 	.short	(.L_419 - .L_418)
	.align		4
.L_418:
        /*09d0*/ 	.word	index@($__internal_14_$__cuda_sm3x_div_rn_noftz_f32_slowpath)
        /*09d4*/ 	.word	0x00000000


	//----- nvinfo : EIATTR_FRAME_SIZE
	.align		4
.L_419:
        /*09d8*/ 	.byte	0x04, 0x11
        /*09da*/ 	.short	(.L_421 - .L_420)
	.align		4
.L_420:
        /*09dc*/ 	.word	index@(_Z26MutualIntensExtract_KernelILin2ELb1ELb0ELb0ELi1EEvPfS0_S0_llllll)
        /*09e0*/ 	.word	0x00000000


	//----- nvinfo : EIATTR_REGCOUNT
	.align		4
.L_421:
        /*09e4*/ 	.byte	0x04, 0x2f
        /*09e6*/ 	.short	(.L_423 - .L_422)
	.align		4
.L_422:
        /*09e8*/ 	.word	index@(_Z26MutualIntensExtract_KernelILin2ELb0ELb1ELb0ELi1EEvPfS0_S0_llllll)
        /*09ec*/ 	.word	0x00000015


	//----- nvinfo : EIATTR_FRAME_SIZE
	.align		4
.L_423:
        /*09f0*/ 	.byte	0x04, 0x11
        /*09f2*/ 	.short	(.L_425 - .L_424)
	.align		4
.L_424:
        /*09f4*/ 	.word	index@($__internal_13_$__cuda_sm3x_div_rn_noftz_f32_slowpath)
        /*09f8*/ 	.word	0x00000000


	//----- nvinfo : EIATTR_FRAME_SIZE
	.align		4
.L_425:
        /*09fc*/ 	.byte	0x04, 0x11
        /*09fe*/ 	.short	(.L_427 - .L_426)
	.align		4
.L_426:
        /*0a00*/ 	.word	index@(_Z26MutualIntensExtract_KernelILin2ELb0ELb1ELb0ELi1EEvPfS0_S0_llllll)
        /*0a04*/ 	.word	0x00000000


	//----- nvinfo : EIATTR_REGCOUNT
	.align		4
.L_427:
        /*0a08*/ 	.byte	0x04, 0x2f
        /*0a0a*/ 	.short	(.L_429 - .L_428)
	.align		4
.L_428:
        /*0a0c*/ 	.word	index@(_Z26MutualIntensExtract_KernelILin2ELb0ELb0ELb0ELi1EEvPfS0_S0_llllll)
        /*0a10*/ 	.word	0x00000013


	//----- nvinfo : EIATTR_FRAME_SIZE
	.align		4
.L_429:
        /*0a14*/ 	.byte	0x04, 0x11
        /*0a16*/ 	.short	(.L_431 - .L_430)
	.align		4
.L_430:
        /*0a18*/ 	.word	index@($__internal_12_$__cuda_sm3x_div_rn_noftz_f32_slowpath)
        /*0a1c*/ 	.word	0x00000000


	//----- nvinfo : EIATTR_FRAME_SIZE
	.align		4
.L_431:
        /*0a20*/ 	.byte	0x04, 0x11
        /*0a22*/ 	.short	(.L_433 - .L_432)
	.align		4
.L_432:
        /*0a24*/ 	.word	index@(_Z26MutualIntensExtract_KernelILin2ELb0ELb0ELb0ELi1EEvPfS0_S0_llllll)
        /*0a28*/ 	.word	0x00000000


	//----- nvinfo : EIATTR_REGCOUNT
	.align		4
.L_433:
        /*0a2c*/ 	.byte	0x04, 0x2f
        /*0a2e*/ 	.short	(.L_435 - .L_434)
	.align		4
.L_434:
        /*0a30*/ 	.word	index@(_Z26MutualIntensExtract_KernelILin3ELb1ELb1ELb0ELi1EEvPfS0_S0_llllll)
        /*0a34*/ 	.word	0x0000001b


	//----- nvinfo : EIATTR_FRAME_SIZE
	.align		4
.L_435:
        /*0a38*/ 	.byte	0x04, 0x11
        /*0a3a*/ 	.short	(.L_437 - .L_436)
	.align		4
.L_436:
        /*0a3c*/ 	.word	index@($__internal_11_$__cuda_sm3x_div_rn_noftz_f32_slowpath)
        /*0a40*/ 	.word	0x00000000


	//----- nvinfo : EIATTR_FRAME_SIZE
	.align		4
.L_437:
        /*0a44*/ 	.byte	0x04, 0x11
        /*0a46*/ 	.short	(.L_439 - .L_438)
	.align		4
.L_438:
        /*0a48*/ 	.word	index@(_Z26MutualIntensExtract_KernelILin3ELb1ELb1ELb0ELi1EEvPfS0_S0_llllll)
        /*0a4c*/ 	.word	0x00000000


	//----- nvinfo : EIATTR_REGCOUNT
	.align		4
.L_439:
        /*0a50*/ 	.byte	0x04, 0x2f
        /*0a52*/ 	.short	(.L_441 - .L_440)
	.align		4
.L_440:
        /*0a54*/ 	.word	index@(_Z26MutualIntensExtract_KernelILin3ELb1ELb0ELb0ELi1EEvPfS0_S0_llllll)
        /*0a58*/ 	.word	0x00000014


	//----- nvinfo : EIATTR_FRAME_SIZE
	.align		4
.L_441:
        /*0a5c*/ 	.byte	0x04, 0x11
        /*0a5e*/ 	.short	(.L_443 - .L_442)
	.align		4
.L_442:
        /*0a60*/ 	.word	index@($__internal_10_$__cuda_sm3x_div_rn_noftz_f32_slowpath)
        /*0a64*/ 	.word	0x00000000


	//----- nvinfo : EIATTR_FRAME_SIZE
	.align		4
.L_443:
        /*0a68*/ 	.byte	0x04, 0x11
        /*0a6a*/ 	.short	(.L_445 - .L_444)
	.align		4
.L_444:
        /*0a6c*/ 	.word	index@(_Z26MutualIntensExtract_KernelILin3ELb1ELb0ELb0ELi1EEvPfS0_S0_llllll)
        /*0a70*/ 	.word	0x00000000


	//----- nvinfo : EIATTR_REGCOUNT
	.align		4
.L_445:
        /*0a74*/ 	.byte	0x04, 0x2f
        /*0a76*/ 	.short	(.L_447 - .L_446)
	.align		4
.L_446:
        /*0a78*/ 	.word	index@(_Z26MutualIntensExtract_KernelILin3ELb0ELb1ELb0ELi1EEvPfS0_S0_llllll)
        /*0a7c*/ 	.word	0x00000015


	//----- nvinfo : EIATTR_FRAME_SIZE
	.align		4
.L_447:
        /*0a80*/ 	.byte	0x04, 0x11
        /*0a82*/ 	.short	(.L_449 - .L_448)
	.align		4
.L_448:
        /*0a84*/ 	.word	index@($__internal_9_$__cuda_sm3x_div_rn_noftz_f32_slowpath)
        /*0a88*/ 	.word	0x00000000


	//----- nvinfo : EIATTR_FRAME_SIZE
	.align		4
.L_449:
        /*0a8c*/ 	.byte	0x04, 0x11
        /*0a8e*/ 	.short	(.L_451 - .L_450)
	.align		4
.L_450:
        /*0a90*/ 	.word	index@(_Z26MutualIntensExtract_KernelILin3ELb0ELb1ELb0ELi1EEvPfS0_S0_llllll)
        /*0a94*/ 	.word	0x00000000


	//----- nvinfo : EIATTR_REGCOUNT
	.align		4
.L_451:
        /*0a98*/ 	.byte	0x04, 0x2f
        /*0a9a*/ 	.short	(.L_453 - .L_452)
	.align		4
.L_452:
        /*0a9c*/ 	.word	index@(_Z26MutualIntensExtract_KernelILin3ELb0ELb0ELb0ELi1EEvPfS0_S0_llllll)
        /*0aa0*/ 	.word	0x00000013


	//----- nvinfo : EIATTR_FRAME_SIZE
	.align		4
.L_453:
        /*0aa4*/ 	.byte	0x04, 0x11
        /*0aa6*/ 	.short	(.L_455 - .L_454)
	.align		4
.L_454:
        /*0aa8*/ 	.word	index@($__internal_8_$__cuda_sm3x_div_rn_noftz_f32_slowpath)
        /*0aac*/ 	.word	0x00000000


	//----- nvinfo : EIATTR_FRAME_SIZE
	.align		4
.L_455:
        /*0ab0*/ 	.byte	0x04, 0x11
        /*0ab2*/ 	.short	(.L_457 - .L_456)
	.align		4
.L_456:
        /*0ab4*/ 	.word	index@(_Z26MutualIntensExtract_KernelILin3ELb0ELb0ELb0ELi1EEvPfS0_S0_llllll)
        /*0ab8*/ 	.word	0x00000000


	//----- nvinfo : EIATTR_REGCOUNT
	.align		4
.L_457:
        /*0abc*/ 	.byte	0x04, 0x2f
        /*0abe*/ 	.short	(.L_459 - .L_458)
	.align		4
.L_458:
        /*0ac0*/ 	.word	index@(_Z26MutualIntensExtract_KernelILin4ELb1ELb1ELb0ELi1EEvPfS0_S0_llllll)
        /*0ac4*/ 	.word	0x0000001c


	//----- nvinfo : EIATTR_FRAME_SIZE
	.align		4
.L_459:
        /*0ac8*/ 	.byte	0x04, 0x11
        /*0aca*/ 	.short	(.L_461 - .L_460)
	.align		4
.L_460:
        /*0acc*/ 	.word	index@($__internal_7_$__cuda_sm3x_div_rn_noftz_f32_slowpath)
        /*0ad0*/ 	.word	0x00000000


	//----- nvinfo : EIATTR_FRAME_SIZE
	.align		4
.L_461:
        /*0ad4*/ 	.byte	0x04, 0x11
        /*0ad6*/ 	.short	(.L_463 - .L_462)
	.align		4
.L_462:
        /*0ad8*/ 	.word	index@(_Z26MutualIntensExtract_KernelILin4ELb1ELb1ELb0ELi1EEvPfS0_S0_llllll)
        /*0adc*/ 	.word	0x00000000


	//----- nvinfo : EIATTR_REGCOUNT
	.align		4
.L_463:
        /*0ae0*/ 	.byte	0x04, 0x2f
        /*0ae2*/ 	.short	(.L_465 - .L_464)
	.align		4
.L_464:
        /*0ae4*/ 	.word	index@(_Z26MutualIntensExtract_KernelILin4ELb1ELb0ELb0ELi1EEvPfS0_S0_llllll)
        /*0ae8*/ 	.word	0x00000014


	//----- nvinfo : EIATTR_FRAME_SIZE
	.align		4
.L_465:
        /*0aec*/ 	.byte	0x04, 0x11
        /*0aee*/ 	.short	(.L_467 - .L_466)
	.align		4
.L_466:
        /*0af0*/ 	.word	index@($__internal_6_$__cuda_sm3x_div_rn_noftz_f32_slowpath)
        /*0af4*/ 	.word	0x00000000


	//----- nvinfo : EIATTR_FRAME_SIZE
	.align		4
.L_467:
        /*0af8*/ 	.byte	0x04, 0x11
        /*0afa*/ 	.short	(.L_469 - .L_468)
	.align		4
.L_468:
        /*0afc*/ 	.word	index@(_Z26MutualIntensExtract_KernelILin4ELb1ELb0ELb0ELi1EEvPfS0_S0_llllll)
        /*0b00*/ 	.word	0x00000000


	//----- nvinfo : EIATTR_REGCOUNT
	.align		4
.L_469:
        /*0b04*/ 	.byte	0x04, 0x2f
        /*0b06*/ 	.short	(.L_471 - .L_470)
	.align		4
.L_470:
        /*0b08*/ 	.word	index@(_Z26MutualIntensExtract_KernelILin4ELb0ELb1ELb0ELi1EEvPfS0_S0_llllll)
        /*0b0c*/ 	.word	0x00000015


	//----- nvinfo : EIATTR_FRAME_SIZE
	.align		4
.L_471:
        /*0b10*/ 	.byte	0x04, 0x11
        /*0b12*/ 	.short	(.L_473 - .L_472)
	.align		4
.L_472:
        /*0b14*/ 	.word	index@($__internal_5_$__cuda_sm3x_div_rn_noftz_f32_slowpath)
        /*0b18*/ 	.word	0x00000000


	//----- nvinfo : EIATTR_FRAME_SIZE
	.align		4
.L_473:
        /*0b1c*/ 	.byte	0x04, 0x11
        /*0b1e*/ 	.short	(.L_475 - .L_474)
	.align		4
.L_474:
        /*0b20*/ 	.word	index@(_Z26MutualIntensExtract_KernelILin4ELb0ELb1ELb0ELi1EEvPfS0_S0_llllll)
        /*0b24*/ 	.word	0x00000000


	//----- nvinfo : EIATTR_REGCOUNT
	.align		4
.L_475:
        /*0b28*/ 	.byte	0x04, 0x2f
        /*0b2a*/ 	.short	(.L_477 - .L_476)
	.align		4
.L_476:
        /*0b2c*/ 	.word	index@(_Z26MutualIntensExtract_KernelILin4ELb0ELb0ELb0ELi1EEvPfS0_S0_llllll)
        /*0b30*/ 	.word	0x00000013


	//----- nvinfo : EIATTR_FRAME_SIZE
	.align		4
.L_477:
        /*0b34*/ 	.byte	0x04, 0x11
        /*0b36*/ 	.short	(.L_479 - .L_478)
	.align		4
.L_478:
        /*0b38*/ 	.word	index@($__internal_4_$__cuda_sm3x_div_rn_noftz_f32_slowpath)
        /*0b3c*/ 	.word	0x00000000


	//----- nvinfo : EIATTR_FRAME_SIZE
	.align		4
.L_479:
        /*0b40*/ 	.byte	0x04, 0x11
        /*0b42*/ 	.short	(.L_481 - .L_480)
	.align		4
.L_480:
        /*0b44*/ 	.word	index@(_Z26MutualIntensExtract_KernelILin4ELb0ELb0ELb0ELi1EEvPfS0_S0_llllll)
        /*0b48*/ 	.word	0x00000000


	//----- nvinfo : EIATTR_REGCOUNT
	.align		4
.L_481:
        /*0b4c*/ 	.byte	0x04, 0x2f
        /*0b4e*/ 	.short	(.L_483 - .L_482)
	.align		4
.L_482:
        /*0b50*/ 	.word	index@(_Z26MutualIntensExtract_KernelILin5ELb1ELb1ELb0ELi1EEvPfS0_S0_llllll)
        /*0b54*/ 	.word	0x0000001a


	//----- nvinfo : EIATTR_FRAME_SIZE
	.align		4
.L_483:
        /*0b58*/ 	.byte	0x04, 0x11
        /*0b5a*/ 	.short	(.L_485 - .L_484)
	.align		4
.L_484:
        /*0b5c*/ 	.word	index@($__internal_3_$__cuda_sm3x_div_rn_noftz_f32_slowpath)
        /*0b60*/ 	.word	0x00000000


	//----- nvinfo : EIATTR_FRAME_SIZE
	.align		4
.L_485:
        /*0b64*/ 	.byte	0x04, 0x11
        /*0b66*/ 	.short	(.L_487 - .L_486)
	.align		4
.L_486:
        /*0b68*/ 	.word	index@(_Z26MutualIntensExtract_KernelILin5ELb1ELb1ELb0ELi1EEvPfS0_S0_llllll)
        /*0b6c*/ 	.word	0x00000000


	//----- nvinfo : EIATTR_REGCOUNT
	.align		4
.L_487:
        /*0b70*/ 	.byte	0x04, 0x2f
        /*0b72*/ 	.short	(.L_489 - .L_488)
	.align		4
.L_488:
        /*0b74*/ 	.word	index@(_Z26MutualIntensExtract_KernelILin5ELb1ELb0ELb0ELi1EEvPfS0_S0_llllll)
        /*0b78*/ 	.word	0x00000014


	//----- nvinfo : EIATTR_FRAME_SIZE
	.align		4
.L_489:
        /*0b7c*/ 	.byte	0x04, 0x11
        /*0b7e*/ 	.short	(.L_491 - .L_490)
	.align		4
.L_490:
        /*0b80*/ 	.word	index@($__internal_2_$__cuda_sm3x_div_rn_noftz_f32_slowpath)
        /*0b84*/ 	.word	0x00000000


	//----- nvinfo : EIATTR_FRAME_SIZE
	.align		4
.L_491:
        /*0b88*/ 	.byte	0x04, 0x11
        /*0b8a*/ 	.short	(.L_493 - .L_492)
	.align		4
.L_492:
        /*0b8c*/ 	.word	index@(_Z26MutualIntensExtract_KernelILin5ELb1ELb0ELb0ELi1EEvPfS0_S0_llllll)
        /*0b90*/ 	.word	0x00000000


	//----- nvinfo : EIATTR_REGCOUNT
	.align		4
.L_493:
        /*0b94*/ 	.byte	0x04, 0x2f
        /*0b96*/ 	.short	(.L_495 - .L_494)
	.align		4
.L_494:
        /*0b98*/ 	.word	index@(_Z26MutualIntensExtract_KernelILin5ELb0ELb1ELb0ELi1EEvPfS0_S0_llllll)
        /*0b9c*/ 	.word	0x00000016


	//----- nvinfo : EIATTR_FRAME_SIZE
	.align		4
.L_495:
        /*0ba0*/ 	.byte	0x04, 0x11
        /*0ba2*/ 	.short	(.L_497 - .L_496)
	.align		4
.L_496:
        /*0ba4*/ 	.word	index@($__internal_1_$__cuda_sm3x_div_rn_noftz_f32_slowpath)
        /*0ba8*/ 	.word	0x00000000


	//----- nvinfo : EIATTR_FRAME_SIZE
	.align		4
.L_497:
        /*0bac*/ 	.byte	0x04, 0x11
        /*0bae*/ 	.short	(.L_499 - .L_498)
	.align		4
.L_498:
        /*0bb0*/ 	.word	index@(_Z26MutualIntensExtract_KernelILin5ELb0ELb1ELb0ELi1EEvPfS0_S0_llllll)
        /*0bb4*/ 	.word	0x00000000


	//----- nvinfo : EIATTR_REGCOUNT
	.align		4
.L_499:
        /*0bb8*/ 	.byte	0x04, 0x2f
        /*0bba*/ 	.short	(.L_501 - .L_500)
	.align		4
.L_500:
        /*0bbc*/ 	.word	index@(_Z26MutualIntensExtract_KernelILin5ELb0ELb0ELb0ELi1EEvPfS0_S0_llllll)
        /*0bc0*/ 	.word	0x00000013


	//----- nvinfo : EIATTR_FRAME_SIZE
	.align		4
.L_501:
        /*0bc4*/ 	.byte	0x04, 0x11
        /*0bc6*/ 	.short	(.L_503 - .L_502)
	.align		4
.L_502:
        /*0bc8*/ 	.word	index@($__internal_0_$__cuda_sm3x_div_rn_noftz_f32_slowpath)
        /*0bcc*/ 	.word	0x00000000


	//----- nvinfo : EIATTR_FRAME_SIZE
	.align		4
.L_503:
        /*0bd0*/ 	.byte	0x04, 0x11
        /*0bd2*/ 	.short	(.L_505 - .L_504)
	.align		4
.L_504:
        /*0bd4*/ 	.word	index@(_Z26MutualIntensExtract_KernelILin5ELb0ELb0ELb0ELi1EEvPfS0_S0_llllll)
        /*0bd8*/ 	.word	0x00000000


	//----- nvinfo : EIATTR_MIN_STACK_SIZE
	.align		4
.L_505:
        /*0bdc*/ 	.byte	0x04, 0x12
        /*0bde*/ 	.short	(.L_507 - .L_506)
	.align		4
.L_506:
        /*0be0*/ 	.word	index@(_Z26MutualIntensExtract_KernelILin5ELb0ELb0ELb0ELi1EEvPfS0_S0_llllll)
        /*0be4*/ 	.word	0x00000000


	//----- nvinfo : EIATTR_MIN_STACK_SIZE
	.align		4
.L_507:
        /*0be8*/ 	.byte	0x04, 0x12
        /*0bea*/ 	.short	(.L_509 - .L_508)
	.align		4
.L_508:
        /*0bec*/ 	.word	index@(_Z26MutualIntensExtract_KernelILin5ELb0ELb1ELb0ELi1EEvPfS0_S0_llllll)
        /*0bf0*/ 	.word	0x00000000


	//----- nvinfo : EIATTR_MIN_STACK_SIZE
	.align		4
.L_509:
        /*0bf4*/ 	.byte	0x04, 0x12
        /*0bf6*/ 	.short	(.L_511 - .L_510)
	.align		4
.L_510:
        /*0bf8*/ 	.word	index@(_Z26MutualIntensExtract_KernelILin5ELb1ELb0ELb0ELi1EEvPfS0_S0_llllll)
        /*0bfc*/ 	.word	0x00000000


	//----- nvinfo : EIATTR_MIN_STACK_SIZE
	.align		4
.L_511:
        /*0c00*/ 	.byte	0x04, 0x12
        /*0c02*/ 	.short	(.L_513 - .L_512)
	.align		4
.L_512:
        /*0c04*/ 	.word	index@(_Z26MutualIntensExtract_KernelILin5ELb1ELb1ELb0ELi1EEvPfS0_S0_llllll)
        /*0c08*/ 	.word	0x00000000


	//----- nvinfo : EIATTR_MIN_STACK_SIZE
	.align		4
.L_513:
        /*0c0c*/ 	.byte	0x04, 0x12
        /*0c0e*/ 	.short	(.L_515 - .L_514)
	.align		4
.L_514:
        /*0c10*/ 	.word	index@(_Z26MutualIntensExtract_KernelILin4ELb0ELb0ELb0ELi1EEvPfS0_S0_llllll)
        /*0c14*/ 	.word	0x00000000


	//----- nvinfo : EIATTR_MIN_STACK_SIZE
	.align		4
.L_515:
        /*0c18*/ 	.byte	0x04, 0x12
        /*0c1a*/ 	.short	(.L_517 - .L_516)
	.align		4
.L_516:
        /*0c1c*/ 	.word	index@(_Z26MutualIntensExtract_KernelILin4ELb0ELb1ELb0ELi1EEvPfS0_S0_llllll)
        /*0c20*/ 	.word	0x00000000


	//----- nvinfo : EIATTR_MIN_STACK_SIZE
	.align		4
.L_517:
        /*0c24*/ 	.byte	0x04, 0x12
        /*0c26*/ 	.short	(.L_519 - .L_518)
	.align		4
.L_518:
        /*0c28*/ 	.word	index@(_Z26MutualIntensExtract_KernelILin4ELb1ELb0ELb0ELi1EEvPfS0_S0_llllll)
        /*0c2c*/ 	.word	0x00000000


	//----- nvinfo : EIATTR_MIN_STACK_SIZE
	.align		4
.L_519:
        /*0c30*/ 	.byte	0x04, 0x12
        /*0c32*/ 	.short	(.L_521 - .L_520)
	.align		4
.L_520:
        /*0c34*/ 	.word	index@(_Z26MutualIntensExtract_KernelILin4ELb1ELb1ELb0ELi1EEvPfS0_S0_llllll)
        /*0c38*/ 	.word	0x00000000


	//----- nvinfo : EIATTR_MIN_STACK_SIZE
	.align		4
.L_521:
        /*0c3c*/ 	.byte	0x04, 0x12
        /*0c3e*/ 	.short	(.L_523 - .L_522)
	.align		4
.L_522:
        /*0c40*/ 	.word	index@(_Z26MutualIntensExtract_KernelILin3ELb0ELb0ELb0ELi1EEvPfS0_S0_llllll)
        /*0c44*/ 	.word	0x00000000


	//----- nvinfo : EIATTR_MIN_STACK_SIZE
	.align		4
.L_523:
        /*0c48*/ 	.byte	0x04, 0x12
        /*0c4a*/ 	.short	(.L_525 - .L_524)
	.align		4
.L_524:
        /*0c4c*/ 	.word	index@(_Z26MutualIntensExtract_KernelILin3ELb0ELb1ELb0ELi1EEvPfS0_S0_llllll)
        /*0c50*/ 	.word	0x00000000


	//----- nvinfo : EIATTR_MIN_STACK_SIZE
	.align		4
.L_525:
        /*0c54*/ 	.byte	0x04, 0x12
        /*0c56*/ 	.short	(.L_527 - .L_526)
	.align		4
.L_526:
        /*0c58*/ 	.word	index@(_Z26MutualIntensExtract_KernelILin3ELb1ELb0ELb0ELi1EEvPfS0_S0_llllll)
        /*0c5c*/ 	.word	0x00000000


	//----- nvinfo : EIATTR_MIN_STACK_SIZE
	.align		4
.L_527:
        /*0c60*/ 	.byte	0x04, 0x12
        /*0c62*/ 	.short	(.L_529 - .L_528)
	.align		4
.L_528:
        /*0c64*/ 	.word	index@(_Z26MutualIntensExtract_KernelILin3ELb1ELb1ELb0ELi1EEvPfS0_S0_llllll)
        /*0c68*/ 	.word	0x00000000


	//----- nvinfo : EIATTR_MIN_STACK_SIZE
	.align		4
.L_529:
        /*0c6c*/ 	.byte	0x04, 0x12
        /*0c6e*/ 	.short	(.L_531 - .L_530)
	.align		4
.L_530:
        /*0c70*/ 	.word	index@(_Z26MutualIntensExtract_KernelILin2ELb0ELb0ELb0ELi1EEvPfS0_S0_llllll)
        /*0c74*/ 	.word	0x00000000


	//----- nvinfo : EIATTR_MIN_STACK_SIZE
	.align		4
.L_531:
        /*0c78*/ 	.byte	0x04, 0x12
        /*0c7a*/ 	.short	(.L_533 - .L_532)
	.align		4
.L_532:
        /*0c7c*/ 	.word	index@(_Z26MutualIntensExtract_KernelILin2ELb0ELb1ELb0ELi1EEvPfS0_S0_llllll)
        /*0c80*/ 	.word	0x00000000


	//----- nvinfo : EIATTR_MIN_STACK_SIZE
	.align		4
.L_533:
        /*0c84*/ 	.byte	0x04, 0x12
        /*0c86*/ 	.short	(.L_535 - .L_534)
	.align		4
.L_534:
        /*0c88*/ 	.word	index@(_Z26MutualIntensExtract_KernelILin2ELb1ELb0ELb0ELi1EEvPfS0_S0_llllll)
        /*0c8c*/ 	.word	0x00000000


	//----- nvinfo : EIATTR_MIN_STACK_SIZE
	.align		4
.L_535:
        /*0c90*/ 	.byte	0x04, 0x12
        /*0c92*/ 	.short	(.L_537 - .L_536)
	.align		4
.L_536:
        /*0c94*/ 	.word	index@(_Z26MutualIntensExtract_KernelILin2ELb1ELb1ELb0ELi1EEvPfS0_S0_llllll)
        /*0c98*/ 	.word	0x00000000


	//----- nvinfo : EIATTR_MIN_STACK_SIZE
	.align		4
.L_537:
        /*0c9c*/ 	.byte	0x04, 0x12
        /*0c9e*/ 	.short	(.L_539 - .L_538)
	.align		4
.L_538:
        /*0ca0*/ 	.word	index@(_Z26MutualIntensExtract_KernelILin1ELb0ELb0ELb0ELi1EEvPfS0_S0_llllll)
        /*0ca4*/ 	.word	0x00000000


	//----- nvinfo : EIATTR_MIN_STACK_SIZE
	.align		4
.L_539:
        /*0ca8*/ 	.byte	0x04, 0x12
        /*0caa*/ 	.short	(.L_541 - .L_540)
	.align		4
.L_540:
        /*0cac*/ 	.word	index@(_Z26MutualIntensExtract_KernelILin1ELb0ELb1ELb0ELi1EEvPfS0_S0_llllll)
        /*0cb0*/ 	.word	0x00000000


	//----- nvinfo : EIATTR_MIN_STACK_SIZE
	.align		4
.L_541:
        /*0cb4*/ 	.byte	0x04, 0x12
        /*0cb6*/ 	.short	(.L_543 - .L_542)
	.align		4
.L_542:
        /*0cb8*/ 	.word	index@(_Z26MutualIntensExtract_KernelILin1ELb1ELb0ELb0ELi1EEvPfS0_S0_llllll)
        /*0cbc*/ 	.word	0x00000000


	//----- nvinfo : EIATTR_MIN_STACK_SIZE
	.align		4
.L_543:
        /*0cc0*/ 	.byte	0x04, 0x12
        /*0cc2*/ 	.short	(.L_545 - .L_544)
	.align		4
.L_544:
        /*0cc4*/ 	.word	index@(_Z26MutualIntensExtract_KernelILin1ELb1ELb1ELb0ELi1EEvPfS0_S0_llllll)
        /*0cc8*/ 	.word	0x00000000


	//----- nvinfo : EIATTR_MIN_STACK_SIZE
	.align		4
.L_545:
        /*0ccc*/ 	.byte	0x04, 0x12
        /*0cce*/ 	.short	(.L_547 - .L_546)
	.align		4
.L_546:
        /*0cd0*/ 	.word	index@(_Z26MutualIntensExtract_KernelILi5ELb0ELb0ELb0ELi1EEvPfS0_S0_llllll)
        /*0cd4*/ 	.word	0x00000000


	//----- nvinfo : EIATTR_MIN_STACK_SIZE
	.align		4
.L_547:
        /*0cd8*/ 	.byte	0x04, 0x12
        /*0cda*/ 	.short	(.L_549 - .L_548)
	.align		4
.L_548:
        /*0cdc*/ 	.word	index@(_Z26MutualIntensExtract_KernelILi5ELb0ELb1ELb0ELi1EEvPfS0_S0_llllll)
        /*0ce0*/ 	.word	0x00000000


	//----- nvinfo : EIATTR_MIN_STACK_SIZE
	.align		4
.L_549:
        /*0ce4*/ 	.byte	0x04, 0x12
        /*0ce6*/ 	.short	(.L_551 - .L_550)
	.align		4
.L_550:
        /*0ce8*/ 	.word	index@(_Z26MutualIntensExtract_KernelILi5ELb1ELb0ELb0ELi1EEvPfS0_S0_llllll)
        /*0cec*/ 	.word	0x00000000


	//----- nvinfo : EIATTR_MIN_STACK_SIZE
	.align		4
.L_551:
        /*0cf0*/ 	.byte	0x04, 0x12
        /*0cf2*/ 	.short	(.L_553 - .L_552)
	.align		4
.L_552:
        /*0cf4*/ 	.word	index@(_Z26MutualIntensExtract_KernelILi5ELb1ELb1ELb0ELi1EEvPfS0_S0_llllll)
        /*0cf8*/ 	.word	0x00000000


	//----- nvinfo : EIATTR_MIN_STACK_SIZE
	.align		4
.L_553:
        /*0cfc*/ 	.byte	0x04, 0x12
        /*0cfe*/ 	.short	(.L_555 - .L_554)
	.align		4
.L_554:
        /*0d00*/ 	.word	index@(_Z26MutualIntensExtract_KernelILi4ELb0ELb0ELb0ELi1EEvPfS0_S0_llllll)
        /*0d04*/ 	.word	0x00000000


	//----- nvinfo : EIATTR_MIN_STACK_SIZE
	.align		4
.L_555:
        /*0d08*/ 	.byte	0x04, 0x12
        /*0d0a*/ 	.short	(.L_557 - .L_556)
	.align		4
.L_556:
        /*0d0c*/ 	.word	index@(_Z26MutualIntensExtract_KernelILi4ELb0ELb1ELb0ELi1EEvPfS0_S0_llllll)
        /*0d10*/ 	.word	0x00000000


	//----- nvinfo : EIATTR_MIN_STACK_SIZE
	.align		4
.L_557:
        /*0d14*/ 	.byte	0x04, 0x12
        /*0d16*/ 	.short	(.L_559 - .L_558)
	.align		4
.L_558:
        /*0d18*/ 	.word	index@(_Z26MutualIntensExtract_KernelILi4ELb1ELb0ELb0ELi1EEvPfS0_S0_llllll)
        /*0d1c*/ 	.word	0x00000000


	//----- nvinfo : EIATTR_MIN_STACK_SIZE
	.align		4
.L_559:
        /*0d20*/ 	.byte	0x04, 0x12
        /*0d22*/ 	.short	(.L_561 - .L_560)
	.align		4
.L_560:
        /*0d24*/ 	.word	index@(_Z26MutualIntensExtract_KernelILi4ELb1ELb1ELb0ELi1EEvPfS0_S0_llllll)
        /*0d28*/ 	.word	0x00000000


	//----- nvinfo : EIATTR_MIN_STACK_SIZE
	.align		4
.L_561:
        /*0d2c*/ 	.byte	0x04, 0x12
        /*0d2e*/ 	.short	(.L_563 - .L_562)
	.align		4
.L_562:
        /*0d30*/ 	.word	index@(_Z26MutualIntensExtract_KernelILi3ELb0ELb0ELb0ELi1EEvPfS0_S0_llllll)
        /*0d34*/ 	.word	0x00000000


	//----- nvinfo : EIATTR_MIN_STACK_SIZE
	.align		4
.L_563:
        /*0d38*/ 	.byte	0x04, 0x12
        /*0d3a*/ 	.short	(.L_565 - .L_564)
	.align		4
.L_564:
        /*0d3c*/ 	.word	index@(_Z26MutualIntensExtract_KernelILi3ELb0ELb1ELb0ELi1EEvPfS0_S0_llllll)
        /*0d40*/ 	.word	0x00000000


	//----- nvinfo : EIATTR_MIN_STACK_SIZE
	.align		4
.L_565:
        /*0d44*/ 	.byte	0x04, 0x12
        /*0d46*/ 	.short	(.L_567 - .L_566)
	.align		4
.L_566:
        /*0d48*/ 	.word	index@(_Z26MutualIntensExtract_KernelILi3ELb1ELb0ELb0ELi1EEvPfS0_S0_llllll)
        /*0d4c*/ 	.word	0x00000000


	//----- nvinfo : EIATTR_MIN_STACK_SIZE
	.align		4
.L_567:
        /*0d50*/ 	.byte	0x04, 0x12
        /*0d52*/ 	.short	(.L_569 - .L_568)
	.align		4
.L_568:
        /*0d54*/ 	.word	index@(_Z26MutualIntensExtract_KernelILi3ELb1ELb1ELb0ELi1EEvPfS0_S0_llllll)
        /*0d58*/ 	.word	0x00000000


	//----- nvinfo : EIATTR_MIN_STACK_SIZE
	.align		4
.L_569:
        /*0d5c*/ 	.byte	0x04, 0x12
        /*0d5e*/ 	.short	(.L_571 - .L_570)
	.align		4
.L_570:
        /*0d60*/ 	.word	index@(_Z26MutualIntensExtract_KernelILi2ELb0ELb0ELb0ELi1EEvPfS0_S0_llllll)
        /*0d64*/ 	.word	0x00000000


	//----- nvinfo : EIATTR_MIN_STACK_SIZE
	.align		4
.L_571:
        /*0d68*/ 	.byte	0x04, 0x12
        /*0d6a*/ 	.short	(.L_573 - .L_572)
	.align		4
.L_572:
        /*0d6c*/ 	.word	index@(_Z26MutualIntensExtract_KernelILi2ELb0ELb1ELb0ELi1EEvPfS0_S0_llllll)
        /*0d70*/ 	.word	0x00000000


	//----- nvinfo : EIATTR_MIN_STACK_SIZE
	.align		4
.L_573:
        /*0d74*/ 	.byte	0x04, 0x12
        /*0d76*/ 	.short	(.L_575 - .L_574)
	.align		4
.L_574:
        /*0d78*/ 	.word	index@(_Z26MutualIntensExtract_KernelILi2ELb1ELb0ELb0ELi1EEvPfS0_S0_llllll)
        /*0d7c*/ 	.word	0x00000000


	//----- nvinfo : EIATTR_MIN_STACK_SIZE
	.align		4
.L_575:
        /*0d80*/ 	.byte	0x04, 0x12
        /*0d82*/ 	.short	(.L_577 - .L_576)
	.align		4
.L_576:
        /*0d84*/ 	.word	index@(_Z26MutualIntensExtract_KernelILi2ELb1ELb1ELb0ELi1EEvPfS0_S0_llllll)
        /*0d88*/ 	.word	0x00000000


	//----- nvinfo : EIATTR_MIN_STACK_SIZE
	.align		4
.L_577:
        /*0d8c*/ 	.byte	0x04, 0x12
        /*0d8e*/ 	.short	(.L_579 - .L_578)
	.align		4
.L_578:
        /*0d90*/ 	.word	index@(_Z26MutualIntensExtract_KernelILi1ELb0ELb0ELb0ELi1EEvPfS0_S0_llllll)
        /*0d94*/ 	.word	0x00000000


	//----- nvinfo : EIATTR_MIN_STACK_SIZE
	.align		4
.L_579:
        /*0d98*/ 	.byte	0x04, 0x12
        /*0d9a*/ 	.short	(.L_581 - .L_580)
	.align		4
.L_580:
        /*0d9c*/ 	.word	index@(_Z26MutualIntensExtract_KernelILi1ELb0ELb1ELb0ELi1EEvPfS0_S0_llllll)
        /*0da0*/ 	.word	0x00000000


	//----- nvinfo : EIATTR_MIN_STACK_SIZE
	.align		4
.L_581:
        /*0da4*/ 	.byte	0x04, 0x12
        /*0da6*/ 	.short	(.L_583 - .L_582)
	.align		4
.L_582:
        /*0da8*/ 	.word	index@(_Z26MutualIntensExtract_KernelILi1ELb1ELb0ELb0ELi1EEvPfS0_S0_llllll)
        /*0dac*/ 	.word	0x00000000


	//----- nvinfo : EIATTR_MIN_STACK_SIZE
	.align		4
.L_583:
        /*0db0*/ 	.byte	0x04, 0x12
        /*0db2*/ 	.short	(.L_585 - .L_584)
	.align		4
.L_584:
        /*0db4*/ 	.word	index@(_Z26MutualIntensExtract_KernelILi1ELb1ELb1ELb0ELi1EEvPfS0_S0_llllll)
        /*0db8*/ 	.word	0x00000000


	//----- nvinfo : EIATTR_MIN_STACK_SIZE
	.align		4
.L_585:
        /*0dbc*/ 	.byte	0x04, 0x12
        /*0dbe*/ 	.short	(.L_587 - .L_586)
	.align		4
.L_586:
        /*0dc0*/ 	.word	index@(_Z26MutualIntensExtract_KernelILi0ELb0ELb0ELb0ELi1EEvPfS0_S0_llllll)
        /*0dc4*/ 	.word	0x00000000


	//----- nvinfo : EIATTR_MIN_STACK_SIZE
	.align		4
.L_587:
        /*0dc8*/ 	.byte	0x04, 0x12
        /*0dca*/ 	.short	(.L_589 - .L_588)
	.align		4
.L_588:
        /*0dcc*/ 	.word	index@(_Z26MutualIntensExtract_KernelILi0ELb0ELb1ELb0ELi1EEvPfS0_S0_llllll)
        /*0dd0*/ 	.word	0x00000000


	//----- nvinfo : EIATTR_MIN_STACK_SIZE
	.align		4
.L_589:
        /*0dd4*/ 	.byte	0x04, 0x12
        /*0dd6*/ 	.short	(.L_591 - .L_590)
	.align		4
.L_590:
        /*0dd8*/ 	.word	index@(_Z26MutualIntensExtract_KernelILi0ELb1ELb0ELb0ELi1EEvPfS0_S0_llllll)
        /*0ddc*/ 	.word	0x00000000


	//----- nvinfo : EIATTR_MIN_STACK_SIZE
	.align		4
.L_591:
        /*0de0*/ 	.byte	0x04, 0x12
        /*0de2*/ 	.short	(.L_593 - .L_592)
	.align		4
.L_592:
        /*0de4*/ 	.word	index@(_Z26MutualIntensExtract_KernelILi0ELb1ELb1ELb0ELi1EEvPfS0_S0_llllll)
        /*0de8*/ 	.word	0x00000000


	//----- nvinfo : EIATTR_MIN_STACK_SIZE
	.align		4
.L_593:
        /*0dec*/ 	.byte	0x04, 0x12
        /*0dee*/ 	.short	(.L_595 - .L_594)
	.align		4
.L_594:
        /*0df0*/ 	.word	index@(_Z26MutualIntensExtract_KernelILin5ELb0ELb0ELb1ELi1EEvPfS0_S0_llllll)
        /*0df4*/ 	.word	0x00000000


	//----- nvinfo : EIATTR_MIN_STACK_SIZE
	.align		4
.L_595:
        /*0df8*/ 	.byte	0x04, 0x12
        /*0dfa*/ 	.short	(.L_597 - .L_596)
	.align		4
.L_596:
        /*0dfc*/ 	.word	index@(_Z26MutualIntensExtract_KernelILin5ELb0ELb1ELb1ELi1EEvPfS0_S0_llllll)
        /*0e00*/ 	.word	0x00000000


	//----- nvinfo : EIATTR_MIN_STACK_SIZE
	.align		4
.L_597:
        /*0e04*/ 	.byte	0x04, 0x12
        /*0e06*/ 	.short	(.L_599 - .L_598)
	.align		4
.L_598:
        /*0e08*/ 	.word	index@(_Z26MutualIntensExtract_KernelILin5ELb1ELb0ELb1ELi1EEvPfS0_S0_llllll)
        /*0e0c*/ 	.word	0x00000000


	//----- nvinfo : EIATTR_MIN_STACK_SIZE
	.align		4
.L_599:
        /*0e10*/ 	.byte	0x04, 0x12
        /*0e12*/ 	.short	(.L_601 - .L_600)
	.align		4
.L_600:
        /*0e14*/ 	.word	index@(_Z26MutualIntensExtract_KernelILin5ELb1ELb1ELb1ELi1EEvPfS0_S0_llllll)
        /*0e18*/ 	.word	0x00000000


	//----- nvinfo : EIATTR_MIN_STACK_SIZE
	.align		4
.L_601:
        /*0e1c*/ 	.byte	0x04, 0x12
        /*0e1e*/ 	.short	(.L_603 - .L_602)
	.align		4
.L_602:
        /*0e20*/ 	.word	index@(_Z26MutualIntensExtract_KernelILin4ELb0ELb0ELb1ELi1EEvPfS0_S0_llllll)
        /*0e24*/ 	.word	0x00000000


	//----- nvinfo : EIATTR_MIN_STACK_SIZE
	.align		4
.L_603:
        /*0e28*/ 	.byte	0x04, 0x12
        /*0e2a*/ 	.short	(.L_605 - .L_604)
	.align		4
.L_604:
        /*0e2c*/ 	.word	index@(_Z26MutualIntensExtract_KernelILin4ELb0ELb1ELb1ELi1EEvPfS0_S0_llllll)
        /*0e30*/ 	.word	0x00000000


	//----- nvinfo : EIATTR_MIN_STACK_SIZE
	.align		4
.L_605:
        /*0e34*/ 	.byte	0x04, 0x12
        /*0e36*/ 	.short	(.L_607 - .L_606)
	.align		4
.L_606:
        /*0e38*/ 	.word	index@(_Z26MutualIntensExtract_KernelILin4ELb1ELb0ELb1ELi1EEvPfS0_S0_llllll)
        /*0e3c*/ 	.word	0x00000000


	//----- nvinfo : EIATTR_MIN_STACK_SIZE
	.align		4
.L_607:
        /*0e40*/ 	.byte	0x04, 0x12
        /*0e42*/ 	.short	(.L_609 - .L_608)
	.align		4
.L_608:
        /*0e44*/ 	.word	index@(_Z26MutualIntensExtract_KernelILin4ELb1ELb1ELb1ELi1EEvPfS0_S0_llllll)
        /*0e48*/ 	.word	0x00000000


	//----- nvinfo : EIATTR_MIN_STACK_SIZE
	.align		4
.L_609:
        /*0e4c*/ 	.byte	0x04, 0x12
        /*0e4e*/ 	.short	(.L_611 - .L_610)
	.align		4
.L_610:
        /*0e50*/ 	.word	index@(_Z26MutualIntensExtract_KernelILin3ELb0ELb0ELb1ELi1EEvPfS0_S0_llllll)
        /*0e54*/ 	.word	0x00000000


	//----- nvinfo : EIATTR_MIN_STACK_SIZE
	.align		4
.L_611:
        /*0e58*/ 	.byte	0x04, 0x12
        /*0e5a*/ 	.short	(.L_613 - .L_612)
	.align		4
.L_612:
        /*0e5c*/ 	.word	index@(_Z26MutualIntensExtract_KernelILin3ELb0ELb1ELb1ELi1EEvPfS0_S0_llllll)
        /*0e60*/ 	.word	0x00000000


	//----- nvinfo : EIATTR_MIN_STACK_SIZE
	.align		4
.L_613:
        /*0e64*/ 	.byte	0x04, 0x12
        /*0e66*/ 	.short	(.L_615 - .L_614)
	.align		4
.L_614:
        /*0e68*/ 	.word	index@(_Z26MutualIntensExtract_KernelILin3ELb1ELb0ELb1ELi1EEvPfS0_S0_llllll)
        /*0e6c*/ 	.word	0x00000000


	//----- nvinfo : EIATTR_MIN_STACK_SIZE
	.align		4
.L_615:
        /*0e70*/ 	.byte	0x04, 0x12
        /*0e72*/ 	.short	(.L_617 - .L_616)
	.align		4
.L_616:
        /*0e74*/ 	.word	index@(_Z26MutualIntensExtract_KernelILin3ELb1ELb1ELb1ELi1EEvPfS0_S0_llllll)
        /*0e78*/ 	.word	0x00000000


	//----- nvinfo : EIATTR_MIN_STACK_SIZE
	.align		4
.L_617:
        /*0e7c*/ 	.byte	0x04, 0x12
        /*0e7e*/ 	.short	(.L_619 - .L_618)
	.align		4
.L_618:
        /*0e80*/ 	.word	index@(_Z26MutualIntensExtract_KernelILin2ELb0ELb0ELb1ELi1EEvPfS0_S0_llllll)
        /*0e84*/ 	.word	0x00000000


	//----- nvinfo : EIATTR_MIN_STACK_SIZE
	.align		4
.L_619:
        /*0e88*/ 	.byte	0x04, 0x12
        /*0e8a*/ 	.short	(.L_621 - .L_620)
	.align		4
.L_620:
        /*0e8c*/ 	.word	index@(_Z26MutualIntensExtract_KernelILin2ELb0ELb1ELb1ELi1EEvPfS0_S0_llllll)
        /*0e90*/ 	.word	0x00000000


	//----- nvinfo : EIATTR_MIN_STACK_SIZE
	.align		4
.L_621:
        /*0e94*/ 	.byte	0x04, 0x12
        /*0e96*/ 	.short	(.L_623 - .L_622)
	.align		4
.L_622:
        /*0e98*/ 	.word	index@(_Z26MutualIntensExtract_KernelILin2ELb1ELb0ELb1ELi1EEvPfS0_S0_llllll)
        /*0e9c*/ 	.word	0x00000000


	//----- nvinfo : EIATTR_MIN_STACK_SIZE
	.align		4
.L_623:
        /*0ea0*/ 	.byte	0x04, 0x12
        /*0ea2*/ 	.short	(.L_625 - .L_624)
	.align		4
.L_624:
        /*0ea4*/ 	.word	index@(_Z26MutualIntensExtract_KernelILin2ELb1ELb1ELb1ELi1EEvPfS0_S0_llllll)
        /*0ea8*/ 	.word	0x00000000


	//----- nvinfo : EIATTR_MIN_STACK_SIZE
	.align		4
.L_625:
        /*0eac*/ 	.byte	0x04, 0x12
        /*0eae*/ 	.short	(.L_627 - .L_626)
	.align		4
.L_626:
        /*0eb0*/ 	.word	index@(_Z26MutualIntensExtract_KernelILin1ELb0ELb0ELb1ELi1EEvPfS0_S0_llllll)
        /*0eb4*/ 	.word	0x00000000


	//----- nvinfo : EIATTR_MIN_STACK_SIZE
	.align		4
.L_627:
        /*0eb8*/ 	.byte	0x04, 0x12
        /*0eba*/ 	.short	(.L_629 - .L_628)
	.align		4
.L_628:
        /*0ebc*/ 	.word	index@(_Z26MutualIntensExtract_KernelILin1ELb0ELb1ELb1ELi1EEvPfS0_S0_llllll)
        /*0ec0*/ 	.word	0x00000000


	//----- nvinfo : EIATTR_MIN_STACK_SIZE
	.align		4
.L_629:
        /*0ec4*/ 	.byte	0x04, 0x12
        /*0ec6*/ 	.short	(.L_631 - .L_630)
	.align		4
.L_630:
        /*0ec8*/ 	.word	index@(_Z26MutualIntensExtract_KernelILin1ELb1ELb0ELb1ELi1EEvPfS0_S0_llllll)
        /*0ecc*/ 	.word	0x00000000


	//----- nvinfo : EIATTR_MIN_STACK_SIZE
	.align		4
.L_631:
        /*0ed0*/ 	.byte	0x04, 0x12
        /*0ed2*/ 	.short	(.L_633 - .L_632)
	.align		4
.L_632:
        /*0ed4*/ 	.word	index@(_Z26MutualIntensExtract_KernelILin1ELb1ELb1ELb1ELi1EEvPfS0_S0_llllll)
        /*0ed8*/ 	.word	0x00000000


	//----- nvinfo : EIATTR_MIN_STACK_SIZE
	.align		4
.L_633:
        /*0edc*/ 	.byte	0x04, 0x12
        /*0ede*/ 	.short	(.L_635 - .L_634)
	.align		4
.L_634:
        /*0ee0*/ 	.word	index@(_Z26MutualIntensExtract_KernelILi5ELb0ELb0ELb1ELi1EEvPfS0_S0_llllll)
        /*0ee4*/ 	.word	0x00000000


	//----- nvinfo : EIATTR_MIN_STACK_SIZE
	.align		4
.L_635:
        /*0ee8*/ 	.byte	0x04, 0x12
        /*0eea*/ 	.short	(.L_637 - .L_636)
	.align		4
.L_636:
        /*0eec*/ 	.word	index@(_Z26MutualIntensExtract_KernelILi5ELb0ELb1ELb1ELi1EEvPfS0_S0_llllll)
        /*0ef0*/ 	.word	0x00000000


	//----- nvinfo : EIATTR_MIN_STACK_SIZE
	.align		4
.L_637:
        /*0ef4*/ 	.byte	0x04, 0x12
        /*0ef6*/ 	.short	(.L_639 - .L_638)
	.align		4
.L_638:
        /*0ef8*/ 	.word	index@(_Z26MutualIntensExtract_KernelILi5ELb1ELb0ELb1ELi1EEvPfS0_S0_llllll)
        /*0efc*/ 	.word	0x00000000


	//----- nvinfo : EIATTR_MIN_STACK_SIZE
	.align		4
.L_639:
        /*0f00*/ 	.byte	0x04, 0x12
        /*0f02*/ 	.short	(.L_641 - .L_640)
	.align		4
.L_640:
        /*0f04*/ 	.word	index@(_Z26MutualIntensExtract_KernelILi5ELb1ELb1ELb1ELi1EEvPfS0_S0_llllll)
        /*0f08*/ 	.word	0x00000000


	//----- nvinfo : EIATTR_MIN_STACK_SIZE
	.align		4
.L_641:
        /*0f0c*/ 	.byte	0x04, 0x12
        /*0f0e*/ 	.short	(.L_643 - .L_642)
	.align		4
.L_642:
        /*0f10*/ 	.word	index@(_Z26MutualIntensExtract_KernelILi4ELb0ELb0ELb1ELi1EEvPfS0_S0_llllll)
        /*0f14*/ 	.word	0x00000000


	//----- nvinfo : EIATTR_MIN_STACK_SIZE
	.align		4
.L_643:
        /*0f18*/ 	.byte	0x04, 0x12
        /*0f1a*/ 	.short	(.L_645 - .L_644)
	.align		4
.L_644:
        /*0f1c*/ 	.word	index@(_Z26MutualIntensExtract_KernelILi4ELb0ELb1ELb1ELi1EEvPfS0_S0_llllll)
        /*0f20*/ 	.word	0x00000000


	//----- nvinfo : EIATTR_MIN_STACK_SIZE
	.align		4
.L_645:
        /*0f24*/ 	.byte	0x04, 0x12
        /*0f26*/ 	.short	(.L_647 - .L_646)
	.align		4
.L_646:
        /*0f28*/ 	.word	index@(_Z26MutualIntensExtract_KernelILi4ELb1ELb0ELb1ELi1EEvPfS0_S0_llllll)
        /*0f2c*/ 	.word	0x00000000


	//----- nvinfo : EIATTR_MIN_STACK_SIZE
	.align		4
.L_647:
        /*0f30*/ 	.byte	0x04, 0x12
        /*0f32*/ 	.short	(.L_649 - .L_648)
	.align		4
.L_648:
        /*0f34*/ 	.word	index@(_Z26MutualIntensExtract_KernelILi4ELb1ELb1ELb1ELi1EEvPfS0_S0_llllll)
        /*0f38*/ 	.word	0x00000000


	//----- nvinfo : EIATTR_MIN_STACK_SIZE
	.align		4
.L_649:
        /*0f3c*/ 	.byte	0x04, 0x12
        /*0f3e*/ 	.short	(.L_651 - .L_650)
	.align		4
.L_650:
        /*0f40*/ 	.word	index@(_Z26MutualIntensExtract_KernelILi3ELb0ELb0ELb1ELi1EEvPfS0_S0_llllll)
        /*0f44*/ 	.word	0x00000000


	//----- nvinfo : EIATTR_MIN_STACK_SIZE
	.align		4
.L_651:
        /*0f48*/ 	.byte	0x04, 0x12
        /*0f4a*/ 	.short	(.L_653 - .L_652)
	.align		4
.L_652:
        /*0f4c*/ 	.word	index@(_Z26MutualIntensExtract_KernelILi3ELb0ELb1ELb1ELi1EEvPfS0_S0_llllll)
        /*0f50*/ 	.word	0x00000000


	//----- nvinfo : EIATTR_MIN_STACK_SIZE
	.align		4
.L_653:
        /*0f54*/ 	.byte	0x04, 0x12
        /*0f56*/ 	.short	(.L_655 - .L_654)
	.align		4
.L_654:
        /*0f58*/ 	.word	index@(_Z26MutualIntensExtract_KernelILi3ELb1ELb0ELb1ELi1EEvPfS0_S0_llllll)
        /*0f5c*/ 	.word	0x00000000


	//----- nvinfo : EIATTR_MIN_STACK_SIZE
	.align		4
.L_655:
        /*0f60*/ 	.byte	0x04, 0x12
        /*0f62*/ 	.short	(.L_657 - .L_656)
	.align		4
.L_656:
        /*0f64*/ 	.word	index@(_Z26MutualIntensExtract_KernelILi3ELb1ELb1ELb1ELi1EEvPfS0_S0_llllll)
        /*0f68*/ 	.word	0x00000000


	//----- nvinfo : EIATTR_MIN_STACK_SIZE
	.align		4
.L_657:
        /*0f6c*/ 	.byte	0x04, 0x12
        /*0f6e*/ 	.short	(.L_659 - .L_658)
	.align		4
.L_658:
        /*0f70*/ 	.word	index@(_Z26MutualIntensExtract_KernelILi2ELb0ELb0ELb1ELi1EEvPfS0_S0_llllll)
        /*0f74*/ 	.word	0x00000000


	//----- nvinfo : EIATTR_MIN_STACK_SIZE
	.align		4
.L_659:
        /*0f78*/ 	.byte	0x04, 0x12
        /*0f7a*/ 	.short	(.L_661 - .L_660)
	.align		4
.L_660:
        /*0f7c*/ 	.word	index@(_Z26MutualIntensExtract_KernelILi2ELb0ELb1ELb1ELi1EEvPfS0_S0_llllll)
        /*0f80*/ 	.word	0x00000000


	//----- nvinfo : EIATTR_MIN_STACK_SIZE
	.align		4
.L_661:
        /*0f84*/ 	.byte	0x04, 0x12
        /*0f86*/ 	.short	(.L_663 - .L_662)
	.align		4
.L_662:
        /*0f88*/ 	.word	index@(_Z26MutualIntensExtract_KernelILi2ELb1ELb0ELb1ELi1EEvPfS0_S0_llllll)
        /*0f8c*/ 	.word	0x00000000


	//----- nvinfo : EIATTR_MIN_STACK_SIZE
	.align		4
.L_663:
        /*0f90*/ 	.byte	0x04, 0x12
        /*0f92*/ 	.short	(.L_665 - .L_664)
	.align		4
.L_664:
        /*0f94*/ 	.word	index@(_Z26MutualIntensExtract_KernelILi2ELb1ELb1ELb1ELi1EEvPfS0_S0_llllll)
        /*0f98*/ 	.word	0x00000000


	//----- nvinfo : EIATTR_MIN_STACK_SIZE
	.align		4
.L_665:
        /*0f9c*/ 	.byte	0x04, 0x12
        /*0f9e*/ 	.short	(.L_667 - .L_666)
	.align		4
.L_666:
        /*0fa0*/ 	.word	index@(_Z26MutualIntensExtract_KernelILi1ELb0ELb0ELb1ELi1EEvPfS0_S0_llllll)
        /*0fa4*/ 	.word	0x00000000


	//----- nvinfo : EIATTR_MIN_STACK_SIZE
	.align		4
.L_667:
        /*0fa8*/ 	.byte	0x04, 0x12
        /*0faa*/ 	.short	(.L_669 - .L_668)
	.align		4
.L_668:
        /*0fac*/ 	.word	index@(_Z26MutualIntensExtract_KernelILi1ELb0ELb1ELb1ELi1EEvPfS0_S0_llllll)
        /*0fb0*/ 	.word	0x00000000


	//----- nvinfo : EIATTR_MIN_STACK_SIZE
	.align		4
.L_669:
        /*0fb4*/ 	.byte	0x04, 0x12
        /*0fb6*/ 	.short	(.L_671 - .L_670)
	.align		4
.L_670:
        /*0fb8*/ 	.word	index@(_Z26MutualIntensExtract_KernelILi1ELb1ELb0ELb1ELi1EEvPfS0_S0_llllll)
        /*0fbc*/ 	.word	0x00000000


	//----- nvinfo : EIATTR_MIN_STACK_SIZE
	.align		4
.L_671:
        /*0fc0*/ 	.byte	0x04, 0x12
        /*0fc2*/ 	.short	(.L_673 - .L_672)
	.align		4
.L_672:
        /*0fc4*/ 	.word	index@(_Z26MutualIntensExtract_KernelILi1ELb1ELb1ELb1ELi1EEvPfS0_S0_llllll)
        /*0fc8*/ 	.word	0x00000000


	//----- nvinfo : EIATTR_MIN_STACK_SIZE
	.align		4
.L_673:
        /*0fcc*/ 	.byte	0x04, 0x12
        /*0fce*/ 	.short	(.L_675 - .L_674)
	.align		4
.L_674:
        /*0fd0*/ 	.word	index@(_Z26MutualIntensExtract_KernelILi0ELb0ELb0ELb1ELi1EEvPfS0_S0_llllll)
        /*0fd4*/ 	.word	0x00000000


	//----- nvinfo : EIATTR_MIN_STACK_SIZE
	.align		4
.L_675:
        /*0fd8*/ 	.byte	0x04, 0x12
        /*0fda*/ 	.short	(.L_677 - .L_676)
	.align		4
.L_676:
        /*0fdc*/ 	.word	index@(_Z26MutualIntensExtract_KernelILi0ELb0ELb1ELb1ELi1EEvPfS0_S0_llllll)
        /*0fe0*/ 	.word	0x00000000


	//----- nvinfo : EIATTR_MIN_STACK_SIZE
	.align		4
.L_677:
        /*0fe4*/ 	.byte	0x04, 0x12
        /*0fe6*/ 	.short	(.L_679 - .L_678)
	.align		4
.L_678:
        /*0fe8*/ 	.word	index@(_Z26MutualIntensExtract_KernelILi0ELb1ELb0ELb1ELi1EEvPfS0_S0_llllll)
        /*0fec*/ 	.word	0x00000000


	//----- nvinfo : EIATTR_MIN_STACK_SIZE
	.align		4
.L_679:
        /*0ff0*/ 	.byte	0x04, 0x12
        /*0ff2*/ 	.short	(.L_681 - .L_680)
	.align		4
.L_680:
        /*0ff4*/ 	.word	index@(_Z26MutualIntensExtract_KernelILi0ELb1ELb1ELb1ELi1EEvPfS0_S0_llllll)
        /*0ff8*/ 	.word	0x00000000


	//----- nvinfo : EIATTR_MIN_STACK_SIZE
	.align		4
.L_681:
        /*0ffc*/ 	.byte	0x04, 0x12
        /*0ffe*/ 	.short	(.L_683 - .L_682)
	.align		4
.L_682:
        /*1000*/ 	.word	index@(_Z30MutualIntensExtract_PackUnPackILi32EEvPflf)
        /*1004*/ 	.word	0x00000000
.L_683:


//--------------------- .nv.compat                --------------------------
	.section	.nv.compat,"",@"SHT_CUDA_COMPAT_INFO"
	.align	4
        /*0000*/ 	.byte	0x02, 0x09, 0x00, 0x00, 0x02, 0x02, 0x01, 0x00, 0x02, 0x05, 0x05, 0x00, 0x03, 0x07, 0x01, 0x01
        /*0010*/ 	.byte	0x02, 0x03, 0x00, 0x00, 0x02, 0x06, 0x01, 0x00, 0x04, 0x0b, 0x08, 0x00, 0x01, 0x00, 0x00, 0x00
        /*0020*/ 	.byte	0x00, 0x00, 0x00, 0x00


//--------------------- .nv.info._Z26MutualIntensExtract_KernelILin5ELb0ELb0ELb0ELi1EEvPfS0_S0_llllll --------------------------
	.section	.nv.info._Z26MutualIntensExtract_KernelILin5ELb0ELb0ELb0ELi1EEvPfS0_S0_llllll,"",@"SHT_CUDA_INFO"
	.sectionflags	@""
	.align	4


	//----- nvinfo : EIATTR_CUDA_API_VERSION
	.align		4
        /*0000*/ 	.byte	0x04, 0x37
        /*0002*/ 	.short	(.L_685 - .L_684)
.L_684:
        /*0004*/ 	.word	0x00000082


	//----- nvinfo : EIATTR_KPARAM_INFO
	.align		4
.L_685:
        /*0008*/ 	.byte	0x04, 0x17
        /*000a*/ 	.short	(.L_687 - .L_686)
.L_686:
        /*000c*/ 	.word	0x00000000
        /*0010*/ 	.short	0x0008
        /*0012*/ 	.short	0x0040
        /*0014*/ 	.byte	0x00, 0xf0, 0x21, 0x00


	//----- nvinfo : EIATTR_KPARAM_INFO
	.align		4
.L_687:
        /*0018*/ 	.byte	0x04, 0x17
        /*001a*/ 	.short	(.L_689 - .L_688)
.L_688:
        /*001c*/ 	.word	0x00000000
        /*0020*/ 	.short	0x0007
        /*0022*/ 	.short	0x0038
        /*0024*/ 	.byte	0x00, 0xf0, 0x21, 0x00


	//----- nvinfo : EIATTR_KPARAM_INFO
	.align		4
.L_689:
        /*0028*/ 	.byte	0x04, 0x17
        /*002a*/ 	.short	(.L_691 - .L_690)
.L_690:
        /*002c*/ 	.word	0x00000000
        /*0030*/ 	.short	0x0006
        /*0032*/ 	.short	0x0030
        /*0034*/ 	.byte	0x00, 0xf0, 0x21, 0x00


	//----- nvinfo : EIATTR_KPARAM_INFO
	.align		4
.L_691:
        /*0038*/ 	.byte	0x04, 0x17
        /*003a*/ 	.short	(.L_693 - .L_692)
.L_692:
        /*003c*/ 	.word	0x00000000
        /*0040*/ 	.short	0x0005
        /*0042*/ 	.short	0x0028
        /*0044*/ 	.byte	0x00, 0xf0, 0x21, 0x00


	//----- nvinfo : EIATTR_KPARAM_INFO
	.align		4
.L_693:
        /*0048*/ 	.byte	0x04, 0x17
        /*004a*/ 	.short	(.L_695 - .L_694)
.L_694:
        /*004c*/ 	.word	0x00000000
        /*0050*/ 	.short	0x0004
        /*0052*/ 	.short	0x0020
        /*0054*/ 	.byte	0x00, 0xf0, 0x21, 0x00


	//----- nvinfo : EIATTR_KPARAM_INFO
	.align		4
.L_695:
        /*0058*/ 	.byte	0x04, 0x17
        /*005a*/ 	.short	(.L_697 - .L_696)
.L_696:
        /*005c*/ 	.word	0x00000000
        /*0060*/ 	.short	0x0003
        /*0062*/ 	.short	0x0018
        /*0064*/ 	.byte	0x00, 0xf0, 0x21, 0x00


	//----- nvinfo : EIATTR_KPARAM_INFO
	.align		4
.L_697:
        /*0068*/ 	.byte	0x04, 0x17
        /*006a*/ 	.short	(.L_699 - .L_698)
.L_698:
        /*006c*/ 	.word	0x00000000
        /*0070*/ 	.short	0x0002
        /*0072*/ 	.short	0x0010
        /*0074*/ 	.byte	0x00, 0xf5, 0x21, 0x00


	//----- nvinfo : EIATTR_KPARAM_INFO
	.align		4
.L_699:
        /*0078*/ 	.byte	0x04, 0x17
        /*007a*/ 	.short	(.L_701 - .L_700)
.L_700:
        /*007c*/ 	.word	0x00000000
        /*0080*/ 	.short	0x0001
        /*0082*/ 	.short	0x0008
        /*0084*/ 	.byte	0x00, 0xf5, 0x21, 0x00


	//----- nvinfo : EIATTR_KPARAM_INFO
	.align		4
.L_701:
        /*0088*/ 	.byte	0x04, 0x17
        /*008a*/ 	.short	(.L_703 - .L_702)
.L_702:
        /*008c*/ 	.word	0x00000000
        /*0090*/ 	.short	0x0000
        /*0092*/ 	.short	0x0000
        /*0094*/ 	.byte	0x00, 0xf5, 0x21, 0x00


	//----- nvinfo : EIATTR_SPARSE_MMA_MASK
	.align		4
.L_703:
        /*0098*/ 	.byte	0x03, 0x50
        /*009a*/ 	.short	0x0000


	//----- nvinfo : EIATTR_MAXREG_COUNT
	.align		4
        /*009c*/ 	.byte	0x03, 0x1b
        /*009e*/ 	.short	0x00ff


	//----- nvinfo : EIATTR_MERCURY_ISA_VERSION
	.align		4
        /*00a0*/ 	.byte	0x03, 0x5f
        /*00a2*/ 	.short	0x0101


	//----- nvinfo : EIATTR_VRC_CTA_INIT_COUNT
	.align		4
        /*00a4*/ 	.byte	0x02, 0x4a
	.zero		1
	.zero		1


	//----- nvinfo : EIATTR_EXIT_INSTR_OFFSETS
	.align		4
        /*00a8*/ 	.byte	0x04, 0x1c
        /*00aa*/ 	.short	(.L_705 - .L_704)


	//   ....[0]....
.L_704:
        /*00ac*/ 	.word	0x000000d0


	//   ....[1]....
        /*00b0*/ 	.word	0x00000150


	//   ....[2]....
        /*00b4*/ 	.word	0x00000270


	//   ....[3]....
        /*00b8*/ 	.word	0x00000350


	//   ....[4]....
        /*00bc*/ 	.word	0x00000400


	//   ....[5]....
        /*00c0*/ 	.word	0x00000730


	//   ....[6]....
        /*00c4*/ 	.word	0x000007b0


	//   ....[7]....
        /*00c8*/ 	.word	0x000008e0


	//----- nvinfo : EIATTR_CRS_STACK_SIZE
	.align		4
.L_705:
        /*00cc*/ 	.byte	0x04, 0x1e
        /*00ce*/ 	.short	(.L_707 - .L_706)
.L_706:
        /*00d0*/ 	.word	0x00000000


	//----- nvinfo : EIATTR_CBANK_PARAM_SIZE
	.align		4
.L_707:
        /*00d4*/ 	.byte	0x03, 0x19
        /*00d6*/ 	.short	0x0048


	//----- nvinfo : EIATTR_PARAM_CBANK
	.align		4
        /*00d8*/ 	.byte	0x04, 0x0a
        /*00da*/ 	.short	(.L_709 - .L_708)
	.align		4
.L_708:
        /*00dc*/ 	.word	index@(.nv.constant0._Z26MutualIntensExtract_KernelILin5ELb0ELb0ELb0ELi1EEvPfS0_S0_llllll)
        /*00e0*/ 	.short	0x0380
        /*00e2*/ 	.short	0x0048


	//----- nvinfo : EIATTR_SW_WAR
	.align		4
.L_709:
        /*00e4*/ 	.byte	0x04, 0x36
        /*00e6*/ 	.short	(.L_711 - .L_710)
.L_710:
        /*00e8*/ 	.word	0x00000008
.L_711:


//--------------------- .nv.info._Z26MutualIntensExtract_KernelILin5ELb0ELb1ELb0ELi1EEvPfS0_S0_llllll --------------------------
	.section	.nv.info._Z26MutualIntensExtract_KernelILin5ELb0ELb1ELb0ELi1EEvPfS0_S0_llllll,"",@"SHT_CUDA_INFO"
	.sectionflags	@""
	.align	4


	//----- nvinfo : EIATTR_CUDA_API_VERSION
	.align		4
        /*0000*/ 	.byte	0x04, 0x37
        /*0002*/ 	.short	(.L_713 - .L_712)
.L_712:
        /*0004*/ 	.word	0x00000082


	//----- nvinfo : EIATTR_KPARAM_INFO
	.align		4
.L_713:
        /*0008*/ 	.byte	0x04, 0x17
        /*000a*/ 	.short	(.L_715 - .L_714)
.L_714:
        /*000c*/ 	.word	0x00000000
        /*0010*/ 	.short	0x0008
        /*0012*/ 	.short	0x0040
        /*0014*/ 	.byte	0x00, 0xf0, 0x21, 0x00


	//----- nvinfo : EIATTR_KPARAM_INFO
	.align		4
.L_715:
        /*0018*/ 	.byte	0x04, 0x17
        /*001a*/ 	.short	(.L_717 - .L_716)
.L_716:
        /*001c*/ 	.word	0x00000000
        /*0020*/ 	.short	0x0007
        /*0022*/ 	.short	0x0038
        /*0024*/ 	.byte	0x00, 0xf0, 0x21, 0x00


	//----- nvinfo : EIATTR_KPARAM_INFO
	.align		4
.L_717:
        /*0028*/ 	.byte	0x04, 0x17
        /*002a*/ 	.short	(.L_719 - .L_718)
.L_718:
        /*002c*/ 	.word	0x00000000
        /*0030*/ 	.short	0x0006
        /*0032*/ 	.short	0x0030
        /*0034*/ 	.byte	0x00, 0xf0, 0x21, 0x00


	//----- nvinfo : EIATTR_KPARAM_INFO
	.align		4
.L_719:
        /*0038*/ 	.byte	0x04, 0x17
        /*003a*/ 	.short	(.L_721 - .L_720)
.L_720:
        /*003c*/ 	.word	0x00000000
        /*0040*/ 	.short	0x0005
        /*0042*/ 	.short	0x0028
        /*0044*/ 	.byte	0x00, 0xf0, 0x21, 0x00


	//----- nvinfo : EIATTR_KPARAM_INFO
	.align		4
.L_721:
        /*0048*/ 	.byte	0x04, 0x17
        /*004a*/ 	.short	(.L_723 - .L_722)
.L_722:
        /*004c*/ 	.word	0x00000000
        /*0050*/ 	.short	0x0004
        /*0052*/ 	.short	0x0020
        /*0054*/ 	.byte	0x00, 0xf0, 0x21, 0x00


	//----- nvinfo : EIATTR_KPARAM_INFO
	.align		4
.L_723:
        /*0058*/ 	.byte	0x04, 0x17
        /*005a*/ 	.short	(.L_725 - .L_724)
.L_724:
        /*005c*/ 	.word	0x00000000
        /*0060*/ 	.short	0x0003
        /*0062*/ 	.short	0x0018
        /*0064*/ 	.byte	0x00, 0xf0, 0x21, 0x00


	//----- nvinfo : EIATTR_KPARAM_INFO
	.align		4
.L_725:
        /*0068*/ 	.byte	0x04, 0x17
        /*006a*/ 	.short	(.L_727 - .L_726)
.L_726:
        /*006c*/ 	.word	0x00000000
        /*0070*/ 	.short	0x0002
        /*0072*/ 	.short	0x0010
        /*0074*/ 	.byte	0x00, 0xf5, 0x21, 0x00


	//----- nvinfo : EIATTR_KPARAM_INFO
	.align		4
.L_727:
        /*0078*/ 	.byte	0x04, 0x17
        /*007a*/ 	.short	(.L_729 - .L_728)
.L_728:
        /*007c*/ 	.word	0x00000000
        /*0080*/ 	.short	0x0001
        /*0082*/ 	.short	0x0008
        /*0084*/ 	.byte	0x00, 0xf5, 0x21, 0x00


	//----- nvinfo : EIATTR_KPARAM_INFO
	.align		4
.L_729:
        /*0088*/ 	.byte	0x04, 0x17
        /*008a*/ 	.short	(.L_731 - .L_730)
.L_730:
        /*008c*/ 	.word	0x00000000
        /*0090*/ 	.short	0x0000
        /*0092*/ 	.short	0x0000
        /*0094*/ 	.byte	0x00, 0xf5, 0x21, 0x00


	//----- nvinfo : EIATTR_SPARSE_MMA_MASK
	.align		4
.L_731:
        /*0098*/ 	.byte	0x03, 0x50
        /*009a*/ 	.short	0x0000


	//----- nvinfo : EIATTR_MAXREG_COUNT
	.align		4
        /*009c*/ 	.byte	0x03, 0x1b
        /*009e*/ 	.short	0x00ff


	//----- nvinfo : EIATTR_MERCURY_ISA_VERSION
	.align		4
        /*00a0*/ 	.byte	0x03, 0x5f
        /*00a2*/ 	.short	0x0101


	//----- nvinfo : EIATTR_VRC_CTA_INIT_COUNT
	.align		4
        /*00a4*/ 	.byte	0x02, 0x4a
	.zero		1
	.zero		1


	//----- nvinfo : EIATTR_EXIT_INSTR_OFFSETS
	.align		4
        /*00a8*/ 	.byte	0x04, 0x1c
        /*00aa*/ 	.short	(.L_733 - .L_732)


	//   ....[0]....
.L_732:
        /*00ac*/ 	.word	0x000000d0


	//   ....[1]....
        /*00b0*/ 	.word	0x00000150


	//   ....[2]....
        /*00b4*/ 	.word	0x00000270


	//   ....[3]....
        /*00b8*/ 	.word	0x000004c0


	//   ....[4]....
        /*00bc*/ 	.word	0x00000570


	//   ....[5]....
        /*00c0*/ 	.word	0x00000a40


	//   ....[6]....
        /*00c4*/ 	.word	0x00000ac0


	//   ....[7]....
        /*00c8*/ 	.word	0x00000d60


	//----- nvinfo : EIATTR_CRS_STACK_SIZE
	.align		4
.L_733:
        /*00cc*/ 	.byte	0x04, 0x1e
        /*00ce*/ 	.short	(.L_735 - .L_734)
.L_734:
        /*00d0*/ 	.word	0x00000000


	//----- nvinfo : EIATTR_CBANK_PARAM_SIZE
	.align		4
.L_735:
        /*00d4*/ 	.byte	0x03, 0x19
        /*00d6*/ 	.short	0x0048


	//----- nvinfo : EIATTR_PARAM_CBANK
	.align		4
        /*00d8*/ 	.byte	0x04, 0x0a
        /*00da*/ 	.short	(.L_737 - .L_736)
	.align		4
.L_736:
        /*00dc*/ 	.word	index@(.nv.constant0._Z26MutualIntensExtract_KernelILin5ELb0ELb1ELb0ELi1EEvPfS0_S0_llllll)
        /*00e0*/ 	.short	0x0380
        /*00e2*/ 	.short	0x0048


	//----- nvinfo : EIATTR_SW_WAR
	.align		4
.L_737:
        /*00e4*/ 	.byte	0x04, 0x36
        /*00e6*/ 	.short	(.L_739 - .L_738)
.L_738:
        /*00e8*/ 	.word	0x00000008
.L_739:


//--------------------- .nv.info._Z26MutualIntensExtract_KernelILin5ELb1ELb0ELb0ELi1EEvPfS0_S0_llllll --------------------------
	.section	.nv.info._Z26MutualIntensExtract_KernelILin5ELb1ELb0ELb0ELi1EEvPfS0_S0_llllll,"",@"SHT_CUDA_INFO"
	.sectionflags	@""
	.align	4


	//----- nvinfo : EIATTR_CUDA_API_VERSION
	.align		4
        /*0000*/ 	.byte	0x04, 0x37
        /*0002*/ 	.short	(.L_741 - .L_740)
.L_740:
        /*0004*/ 	.word	0x00000082


	//----- nvinfo : EIATTR_KPARAM_INFO
	.align		4
.L_741:
        /*0008*/ 	.byte	0x04, 0x17
        /*000a*/ 	.short	(.L_743 - .L_742)
.L_742:
        /*000c*/ 	.word	0x00000000
        /*0010*/ 	.short	0x0008
        /*0012*/ 	.short	0x0040
        /*0014*/ 	.byte	0x00, 0xf0, 0x21, 0x00


	//----- nvinfo : EIATTR_KPARAM_INFO
	.align		4
.L_743:
        /*0018*/ 	.byte	0x04, 0x17
        /*001a*/ 	.short	(.L_745 - .L_744)
.L_744:
        /*001c*/ 	.word	0x00000000
        /*0020*/ 	.short	0x0007
        /*0022*/ 	.short	0x0038
        /*0024*/ 	.byte	0x00, 0xf0, 0x21, 0x00


	//----- nvinfo : EIATTR_KPARAM_INFO
	.align		4
.L_745:
        /*0028*/ 	.byte	0x04, 0x17
        /*002a*/ 	.short	(.L_747 - .L_746)
.L_746:
        /*002c*/ 	.word	0x00000000
        /*0030*/ 	.short	0x0006
        /*0032*/ 	.short	0x0030
        /*0034*/ 	.byte	0x00, 0xf0, 0x21, 0x00


	//----- nvinfo : EIATTR_KPARAM_INFO
	.align		4
.L_747:
        /*0038*/ 	.byte	0x04, 0x17
        /*003a*/ 	.short	(.L_749 - .L_748)
.L_748:
        /*003c*/ 	.word	0x00000000
        /*0040*/ 	.short	0x0005
        /*0042*/ 	.short	0x0028
        /*0044*/ 	.byte	0x00, 0xf0, 0x21, 0x00


	//----- nvinfo : EIATTR_KPARAM_INFO
	.align		4
.L_749:
        /*0048*/ 	.byte	0x04, 0x17
        /*004a*/ 	.short	(.L_751 - .L_750)
.L_750:
        /*004c*/ 	.word	0x00000000
        /*0050*/ 	.short	0x0004
        /*0052*/ 	.short	0x0020
        /*0054*/ 	.byte	0x00, 0xf0, 0x21, 0x00


	//----- nvinfo : EIATTR_KPARAM_INFO
	.align		4
.L_751:
        /*0058*/ 	.byte	0x04, 0x17
        /*005a*/ 	.short	(.L_753 - .L_752)
.L_752:
        /*005c*/ 	.word	0x00000000
        /*0060*/ 	.short	0x0003
        /*0062*/ 	.short	0x0018
        /*0064*/ 	.byte	0x00, 0xf0, 0x21, 0x00


	//----- nvinfo : EIATTR_KPARAM_INFO
	.align		4
.L_753:
        /*0068*/ 	.byte	0x04, 0x17
        /*006a*/ 	.short	(.L_755 - .L_754)
.L_754:
        /*006c*/ 	.word	0x00000000
        /*0070*/ 	.short	0x0002
        /*0072*/ 	.short	0x0010
        /*0074*/ 	.byte	0x00, 0xf5, 0x21, 0x00


	//----- nvinfo : EIATTR_KPARAM_INFO
	.align		4
.L_755:
        /*0078*/ 	.byte	0x04, 0x17
        /*007a*/ 	.short	(.L_757 - .L_756)
.L_756:
        /*007c*/ 	.word	0x00000000
        /*0080*/ 	.short	0x0001
        /*0082*/ 	.short	0x0008
        /*0084*/ 	.byte	0x00, 0xf5, 0x21, 0x00


	//----- nvinfo : EIATTR_KPARAM_INFO
	.align		4
.L_757:
        /*0088*/ 	.byte	0x04, 0x17
        /*008a*/ 	.short	(.L_759 - .L_758)
.L_758:
        /*008c*/ 	.word	0x00000000
        /*0090*/ 	.short	0x0000
        /*0092*/ 	.short	0x0000
        /*0094*/ 	.byte	0x00, 0xf5, 0x21, 0x00


	//----- nvinfo : EIATTR_SPARSE_MMA_MASK
	.align		4
.L_759:
        /*0098*/ 	.byte	0x03, 0x50
        /*009a*/ 	.short	0x0000


	//----- nvinfo : EIATTR_MAXREG_COUNT
	.align		4
        /*009c*/ 	.byte	0x03, 0x1b
        /*009e*/ 	.short	0x00ff


	//----- nvinfo : EIATTR_MERCURY_ISA_VERSION
	.align		4
        /*00a0*/ 	.byte	0x03, 0x5f
        /*00a2*/ 	.short	0x0101


	//----- nvinfo : EIATTR_VRC_CTA_INIT_COUNT
	.align		4
        /*00a4*/ 	.byte	0x02, 0x4a
	.zero		1
	.zero		1


	//----- nvinfo : EIATTR_EXIT_INSTR_OFFSETS
	.align		4
        /*00a8*/ 	.byte	0x04, 0x1c
        /*00aa*/ 	.short	(.L_761 - .L_760)


	//   ....[0]....
.L_760:
        /*00ac*/ 	.word	0x000000d0


	//   ....[1]....
        /*00b0*/ 	.word	0x00000150


	//   ....[2]....
        /*00b4*/ 	.word	0x00000270


	//   ....[3]....
        /*00b8*/ 	.word	0x000004f0


	//   ....[4]....
        /*00bc*/ 	.word	0x000005a0


	//   ....[5]....
        /*00c0*/ 	.word	0x00000a90


	//   ....[6]....
        /*00c4*/ 	.word	0x00000b10


	//   ....[7]....
        /*00c8*/ 	.word	0x00000de0


	//----- nvinfo : EIATTR_CRS_STACK_SIZE
	.align		4
.L_761:
        /*00cc*/ 	.byte	0x04, 0x1e
        /*00ce*/ 	.short	(.L_763 - .L_762)
.L_762:
        /*00d0*/ 	.word	0x00000000


	//----- nvinfo : EIATTR_CBANK_PARAM_SIZE
	.align		4
.L_763:
        /*00d4*/ 	.byte	0x03, 0x19
        /*00d6*/ 	.short	0x0048


	//----- nvinfo : EIATTR_PARAM_CBANK
	.align		4
        /*00d8*/ 	.byte	0x04, 0x0a
        /*00da*/ 	.short	(.L_765 - .L_764)
	.align		4
.L_764:
        /*00dc*/ 	.word	index@(.nv.constant0._Z26MutualIntensExtract_KernelILin5ELb1ELb0ELb0ELi1EEvPfS0_S0_llllll)
        /*00e0*/ 	.short	0x0380
        /*00e2*/ 	.short	0x0048


	//----- nvinfo : EIATTR_SW_WAR
	.align		4
.L_765:
        /*00e4*/ 	.byte	0x04, 0x36
        /*00e6*/ 	.short	(.L_767 - .L_766)
.L_766:
        /*00e8*/ 	.word	0x00000008
.L_767:


//--------------------- .nv.info._Z26MutualIntensExtract_KernelILin5ELb1ELb1ELb0ELi1EEvPfS0_S0_llllll --------------------------
	.section	.nv.info._Z26MutualIntensExtract_KernelILin5ELb1ELb1ELb0ELi1EEvPfS0_S0_llllll,"",@"SHT_CUDA_INFO"
	.sectionflags	@""
	.align	4


	//----- nvinfo : EIATTR_CUDA_API_VERSION
	.align		4
        /*0000*/ 	.byte	0x04, 0x37
        /*0002*/ 	.short	(.L_769 - .L_768)
.L_768:
        /*0004*/ 	.word	0x00000082


	//----- nvinfo : EIATTR_KPARAM_INFO
	.align		4
.L_769:
        /*0008*/ 	.byte	0x04, 0x17
        /*000a*/ 	.short	(.L_771 - .L_770)
.L_770:
        /*000c*/ 	.word	0x00000000
        /*0010*/ 	.short	0x0008
        /*0012*/ 	.short	0x0040
        /*0014*/ 	.byte	0x00, 0xf0, 0x21, 0x00


	//----- nvinfo : EIATTR_KPARAM_INFO
	.align		4
.L_771:
        /*0018*/ 	.byte	0x04, 0x17
        /*001a*/ 	.short	(.L_773 - .L_772)
.L_772:
        /*001c*/ 	.word	0x00000000
        /*0020*/ 	.short	0x0007
        /*0022*/ 	.short	0x0038
        /*0024*/ 	.byte	0x00, 0xf0, 0x21, 0x00


	//----- nvinfo : EIATTR_KPARAM_INFO
	.align		4
.L_773:
        /*0028*/ 	.byte	0x04, 0x17
        /*002a*/ 	.short	(.L_775 - .L_774)
.L_774:
        /*002c*/ 	.word	0x00000000
        /*0030*/ 	.short	0x0006
        /*0032*/ 	.short	0x0030
        /*0034*/ 	.byte	0x00, 0xf0, 0x21, 0x00


	//----- nvinfo : EIATTR_KPARAM_INFO
	.align		4
.L_775:
        /*0038*/ 	.byte	0x04, 0x17
        /*003a*/ 	.short	(.L_777 - .L_776)
.L_776:
        /*003c*/ 	.word	0x00000000
        /*0040*/ 	.short	0x0005
        /*0042*/ 	.short	0x0028
        /*0044*/ 	.byte	0x00, 0xf0, 0x21, 0x00


	//----- nvinfo : EIATTR_KPARAM_INFO
	.align		4
.L_777:
        /*0048*/ 	.byte	0x04, 0x17
        /*004a*/ 	.short	(.L_779 - .L_778)
.L_778:
        /*004c*/ 	.word	0x00000000
        /*0050*/ 	.short	0x0004
        /*0052*/ 	.short	0x0020
        /*0054*/ 	.byte	0x00, 0xf0, 0x21, 0x00


	//----- nvinfo : EIATTR_KPARAM_INFO
	.align		4
.L_779:
        /*0058*/ 	.byte	0x04, 0x17
        /*005a*/ 	.short	(.L_781 - .L_780)
.L_780:
        /*005c*/ 	.word	0x00000000
        /*0060*/ 	.short	0x0003
        /*0062*/ 	.short	0x0018
        /*0064*/ 	.byte	0x00, 0xf0, 0x21, 0x00


	//----- nvinfo : EIATTR_KPARAM_INFO
	.align		4
.L_781:
        /*0068*/ 	.byte	0x04, 0x17
        /*006a*/ 	.short	(.L_783 - .L_782)
.L_782:
        /*006c*/ 	.word	0x00000000
        /*0070*/ 	.short	0x0002
        /*0072*/ 	.short	0x0010
        /*0074*/ 	.byte	0x00, 0xf5, 0x21, 0x00


	//----- nvinfo : EIATTR_KPARAM_INFO
	.align		4
.L_783:
        /*0078*/ 	.byte	0x04, 0x17
        /*007a*/ 	.short	(.L_785 - .L_784)
.L_784:
        /*007c*/ 	.word	0x00000000
        /*0080*/ 	.short	0x0001
        /*0082*/ 	.short	0x0008
        /*0084*/ 	.byte	0x00, 0xf5, 0x21, 0x00


	//----- nvinfo : EIATTR_KPARAM_INFO
	.align		4
.L_785:
        /*0088*/ 	.byte	0x04, 0x17
        /*008a*/ 	.short	(.L_787 - .L_786)
.L_786:
        /*008c*/ 	.word	0x00000000
        /*0090*/ 	.short	0x0000
        /*0092*/ 	.short	0x0000
        /*0094*/ 	.byte	0x00, 0xf5, 0x21, 0x00


	//----- nvinfo : EIATTR_SPARSE_MMA_MASK
	.align		4
.L_787:
        /*0098*/ 	.byte	0x03, 0x50
        /*009a*/ 	.short	0x0000


	//----- nvinfo : EIATTR_MAXREG_COUNT
	.align		4
        /*009c*/ 	.byte	0x03, 0x1b
        /*009e*/ 	.short	0x00ff


	//----- nvinfo : EIATTR_MERCURY_ISA_VERSION
	.align		4
        /*00a0*/ 	.byte	0x03, 0x5f
        /*00a2*/ 	.short	0x0101


	//----- nvinfo : EIATTR_VRC_CTA_INIT_COUNT
	.align		4
        /*00a4*/ 	.byte	0x02, 0x4a
	.zero		1
	.zero		1


	//----- nvinfo : EIATTR_EXIT_INSTR_OFFSETS
	.align		4
        /*00a8*/ 	.byte	0x04, 0x1c
        /*00aa*/ 	.short	(.L_789 - .L_788)


	//   ....[0]....
.L_788:
        /*00ac*/ 	.word	0x000000d0


	//   ....[1]....
        /*00b0*/ 	.word	0x00000150


	//   ....[2]....
        /*00b4*/ 	.word	0x00000270


	//   ....[3]....
        /*00b8*/ 	.word	0x000005c0


	//   ....[4]....
        /*00bc*/ 	.word	0x00000670


	//   ....[5]....
        /*00c0*/ 	.word	0x00000c10


	//   ....[6]....
        /*00c4*/ 	.word	0x00000c90


	//   ....[7]....
        /*00c8*/ 	.word	0x00001030


	//----- nvinfo : EIATTR_CRS_STACK_SIZE
	.align		4
.L_789:
        /*00cc*/ 	.byte	0x04, 0x1e
        /*00ce*/ 	.short	(.L_791 - .L_790)
.L_790:
        /*00d0*/ 	.word	0x00000000


	//----- nvinfo : EIATTR_CBANK_PARAM_SIZE
	.align		4
.L_791:
        /*00d4*/ 	.byte	0x03, 0x19
        /*00d6*/ 	.short	0x0048


	//----- nvinfo : EIATTR_PARAM_CBANK
	.align		4
        /*00d8*/ 	.byte	0x04, 0x0a
        /*00da*/ 	.short	(.L_793 - .L_792)
	.align		4
.L_792:
        /*00dc*/ 	.word	index@(.nv.constant0._Z26MutualIntensExtract_KernelILin5ELb1ELb1ELb0ELi1EEvPfS0_S0_llllll)
        /*00e0*/ 	.short	0x0380
        /*00e2*/ 	.short	0x0048


	//----- nvinfo : EIATTR_SW_WAR
	.align		4
.L_793:
        /*00e4*/ 	.byte	0x04, 0x36
        /*00e6*/ 	.short	(.L_795 - .L_794)
.L_794:
        /*00e8*/ 	.word	0x00000008
.L_795:


//--------------------- .nv.info._Z26MutualIntensExtract_KernelILin4ELb0ELb0ELb0ELi1EEvPfS0_S0_llllll --------------------------
	.section	.nv.info._Z26MutualIntensExtract_KernelILin4ELb0ELb0ELb0ELi1EEvPfS0_S0_llllll,"",@"SHT_CUDA_INFO"
	.sectionflags	@""
	.align	4


	//----- nvinfo : EIATTR_CUDA_API_VERSION
	.align		4
        /*0000*/ 	.byte	0x04, 0x37
        /*0002*/ 	.short	(.L_797 - .L_796)
.L_796:
        /*0004*/ 	.word	0x00000082


	//----- nvinfo : EIATTR_KPARAM_INFO
	.align		4
.L_797:
        /*0008*/ 	.byte	0x04, 0x17
        /*000a*/ 	.short	(.L_799 - .L_798)
.L_798:
        /*000c*/ 	.word	0x00000000
        /*0010*/ 	.short	0x0008
        /*0012*/ 	.short	0x0040
        /*0014*/ 	.byte	0x00, 0xf0, 0x21, 0x00


	//----- nvinfo : EIATTR_KPARAM_INFO
	.align		4
.L_799:
        /*0018*/ 	.byte	0x04, 0x17
        /*001a*/ 	.short	(.L_801 - .L_800)
.L_800:
        /*001c*/ 	.word	0x00000000
        /*0020*/ 	.short	0x0007
        /*0022*/ 	.short	0x0038
        /*0024*/ 	.byte	0x00, 0xf0, 0x21, 0x00


	//----- nvinfo : EIATTR_KPARAM_INFO
	.align		4
.L_801:
        /*0028*/ 	.byte	0x04, 0x17
        /*002a*/ 	.short	(.L_803 - .L_802)
.L_802:
        /*002c*/ 	.word	0x00000000
        /*0030*/ 	.short	0x0006
        /*0032*/ 	.short	0x0030
        /*0034*/ 	.byte	0x00, 0xf0, 0x21, 0x00


	//----- nvinfo : EIATTR_KPARAM_INFO
	.align		4
.L_803:
        /*0038*/ 	.byte	0x04, 0x17
        /*003a*/ 	.short	(.L_805 - .L_804)
.L_804:
        /*003c*/ 	.word	0x00000000
        /*0040*/ 	.short	0x0005
        /*0042*/ 	.short	0x0028
        /*0044*/ 	.byte	0x00, 0xf0, 0x21, 0x00


	//----- nvinfo : EIATTR_KPARAM_INFO
	.align		4
.L_805:
        /*0048*/ 	.byte	0x04, 0x17
        /*004a*/ 	.short	(.L_807 - .L_806)
.L_806:
        /*004c*/ 	.word	0x00000000
        /*0050*/ 	.short	0x0004
        /*0052*/ 	.short	0x0020
        /*0054*/ 	.byte	0x00, 0xf0, 0x21, 0x00


	//----- nvinfo : EIATTR_KPARAM_INFO
	.align		4
.L_807:
        /*0058*/ 	.byte	0x04, 0x17
        /*005a*/ 	.short	(.L_809 - .L_808)
.L_808:
        /*005c*/ 	.word	0x00000000
        /*0060*/ 	.short	0x0003
        /*0062*/ 	.short	0x0018
        /*0064*/ 	.byte	0x00, 0xf0, 0x21, 0x00


	//----- nvinfo : EIATTR_KPARAM_INFO
	.align		4
.L_809:
        /*0068*/ 	.byte	0x04, 0x17
        /*006a*/ 	.short	(.L_811 - .L_810)
.L_810:
        /*006c*/ 	.word	0x00000000
        /*0070*/ 	.short	0x0002
        /*0072*/ 	.short	0x0010
        /*0074*/ 	.byte	0x00, 0xf5, 0x21, 0x00


	//----- nvinfo : EIATTR_KPARAM_INFO
	.align		4
.L_811:
        /*0078*/ 	.byte	0x04, 0x17
        /*007a*/ 	.short	(.L_813 - .L_812)
.L_812:
        /*007c*/ 	.word	0x00000000
        /*0080*/ 	.short	0x0001
        /*0082*/ 	.short	0x0008
        /*0084*/ 	.byte	0x00, 0xf5, 0x21, 0x00


	//----- nvinfo : EIATTR_KPARAM_INFO
	.align		4
.L_813:
        /*0088*/ 	.byte	0x04, 0x17
        /*008a*/ 	.short	(.L_815 - .L_814)
.L_814:
        /*008c*/ 	.word	0x00000000
        /*0090*/ 	.short	0x0000
        /*0092*/ 	.short	0x0000
        /*0094*/ 	.byte	0x00, 0xf5, 0x21, 0x00


	//----- nvinfo : EIATTR_SPARSE_MMA_MASK
	.align		4
.L_815:
        /*0098*/ 	.byte	0x03, 0x50
        /*009a*/ 	.short	0x0000


	//----- nvinfo : EIATTR_MAXREG_COUNT
	.align		4
        /*009c*/ 	.byte	0x03, 0x1b
        /*009e*/ 	.short	0x00ff


	//----- nvinfo : EIATTR_MERCURY_ISA_VERSION
	.align		4
        /*00a0*/ 	.byte	0x03, 0x5f
        /*00a2*/ 	.short	0x0101


	//----- nvinfo : EIATTR_VRC_CTA_INIT_COUNT
	.align		4
        /*00a4*/ 	.byte	0x02, 0x4a
	.zero		1
	.zero		1


	//----- nvinfo : EIATTR_EXIT_INSTR_OFFSETS
	.align		4
        /*00a8*/ 	.byte	0x04, 0x1c
        /*00aa*/ 	.short	(.L_817 - .L_816)


	//   ....[0]....
.L_816:
        /*00ac*/ 	.word	0x000000d0


	//   ....[1]....
        /*00b0*/ 	.word	0x00000150


	//   ....[2]....
        /*00b4*/ 	.word	0x00000270


	//   ....[3]....
        /*00b8*/ 	.word	0x00000350


	//   ....[4]....
        /*00bc*/ 	.word	0x00000400


	//   ....[5]....
        /*00c0*/ 	.word	0x00000730


	//   ....[6]....
        /*00c4*/ 	.word	0x000007b0


	//   ....[7]....
        /*00c8*/ 	.word	0x000008e0


	//----- nvinfo : EIATTR_CRS_STACK_SIZE
	.align		4
.L_817:
        /*00cc*/ 	.byte	0x04, 0x1e
        /*00ce*/ 	.short	(.L_819 - .L_818)
.L_818:
        /*00d0*/ 	.word	0x00000000


	//----- nvinfo : EIATTR_CBANK_PARAM_SIZE
	.align		4
.L_819:
        /*00d4*/ 	.byte	0x03, 0x19
        /*00d6*/ 	.short	0x0048


	//----- nvinfo : EIATTR_PARAM_CBANK
	.align		4
        /*00d8*/ 	.byte	0x04, 0x0a
        /*00da*/ 	.short	(.L_821 - .L_820)
	.align		4
.L_820:
        /*00dc*/ 	.word	index@(.nv.constant0._Z26MutualIntensExtract_KernelILin4ELb0ELb0ELb0ELi1EEvPfS0_S0_llllll)
        /*00e0*/ 	.short	0x0380
        /*00e2*/ 	.short	0x0048


	//----- nvinfo : EIATTR_SW_WAR
	.align		4
.L_821:
        /*00e4*/ 	.byte	0x04, 0x36
        /*00e6*/ 	.short	(.L_823 - .L_822)
.L_822:
        /*00e8*/ 	.word	0x00000008
.L_823:


//--------------------- .nv.info._Z26MutualIntensExtract_KernelILin4ELb0ELb1ELb0ELi1EEvPfS0_S0_llllll --------------------------
	.section	.nv.info._Z26MutualIntensExtract_KernelILin4ELb0ELb1ELb0ELi1EEvPfS0_S0_llllll,"",@"SHT_CUDA_INFO"
	.sectionflags	@""
	.align	4


	//----- nvinfo : EIATTR_CUDA_API_VERSION
	.align		4
        /*0000*/ 	.byte	0x04, 0x37
        /*0002*/ 	.short	(.L_825 - .L_824)
.L_824:
        /*0004*/ 	.word	0x00000082


	//----- nvinfo : EIATTR_KPARAM_INFO
	.align		4
.L_825:
        /*0008*/ 	.byte	0x04, 0x17
        /*000a*/ 	.short	(.L_827 - .L_826)
.L_826:
        /*000c*/ 	.word	0x00000000
        /*0010*/ 	.short	0x0008
        /*0012*/ 	.short	0x0040
        /*0014*/ 	.byte	0x00, 0xf0, 0x21, 0x00


	//----- nvinfo : EIATTR_KPARAM_INFO
	.align		4
.L_827:
        /*0018*/ 	.byte	0x04, 0x17
        /*001a*/ 	.short	(.L_829 - .L_828)
.L_828:
        /*001c*/ 	.word	0x00000000
        /*0020*/ 	.short	0x0007
        /*0022*/ 	.short	0x0038
        /*0024*/ 	.byte	0x00, 0xf0, 0x21, 0x00


	//----- nvinfo : EIATTR_KPARAM_INFO
	.align		4
.L_829:
        /*0028*/ 	.byte	0x04, 0x17
        /*002a*/ 	.short	(.L_831 - .L_830)
.L_830:
        /*002c*/ 	.word	0x00000000
        /*0030*/ 	.short	0x0006
        /*0032*/ 	.short	0x0030
        /*0034*/ 	.byte	0x00, 0xf0, 0x21, 0x00


	//----- nvinfo : EIATTR_KPARAM_INFO
	.align		4
.L_831:
        /*0038*/ 	.byte	0x04, 0x17
        /*003a*/ 	.short	(.L_833 - .L_832)
.L_832:
        /*003c*/ 	.word	0x00000000
        /*0040*/ 	.short	0x0005
        /*0042*/ 	.short	0x0028
        /*0044*/ 	.byte	0x00, 0xf0, 0x21, 0x00


	//----- nvinfo : EIATTR_KPARAM_INFO
	.align		4
.L_833:
        /*0048*/ 	.byte	0x04, 0x17
        /*004a*/ 	.short	(.L_835 - .L_834)
.L_834:
        /*004c*/ 	.word	0x00000000
        /*0050*/ 	.short	0x0004
        /*0052*/ 	.short	0x0020
        /*0054*/ 	.byte	0x00, 0xf0, 0x21, 0x00


	//----- nvinfo : EIATTR_KPARAM_INFO
	.align		4
.L_835:
        /*0058*/ 	.byte	0x04, 0x17
        /*005a*/ 	.short	(.L_837 - .L_836)
.L_836:
        /*005c*/ 	.word	0x00000000
        /*0060*/ 	.short	0x0003
        /*0062*/ 	.short	0x0018
        /*0064*/ 	.byte	0x00, 0xf0, 0x21, 0x00


	//----- nvinfo : EIATTR_KPARAM_INFO
	.align		4
.L_837:
        /*0068*/ 	.byte	0x04, 0x17
        /*006a*/ 	.short	(.L_839 - .L_838)
.L_838:
        /*006c*/ 	.word	0x00000000
        /*0070*/ 	.short	0x0002
        /*0072*/ 	.short	0x0010
        /*0074*/ 	.byte	0x00, 0xf5, 0x21, 0x00


	//----- nvinfo : EIATTR_KPARAM_INFO
	.align		4
.L_839:
        /*0078*/ 	.byte	0x04, 0x17
        /*007a*/ 	.short	(.L_841 - .L_840)
.L_840:
        /*007c*/ 	.word	0x00000000
        /*0080*/ 	.short	0x0001
        /*0082*/ 	.short	0x0008
        /*0084*/ 	.byte	0x00, 0xf5, 0x21, 0x00


	//----- nvinfo : EIATTR_KPARAM_INFO
	.align		4
.L_841:
        /*0088*/ 	.byte	0x04, 0x17
        /*008a*/ 	.short	(.L_843 - .L_842)
.L_842:
        /*008c*/ 	.word	0x00000000
        /*0090*/ 	.short	0x0000
        /*0092*/ 	.short	0x0000
        /*0094*/ 	.byte	0x00, 0xf5, 0x21, 0x00


	//----- nvinfo : EIATTR_SPARSE_MMA_MASK
	.align		4
.L_843:
        /*0098*/ 	.byte	0x03, 0x50
        /*009a*/ 	.short	0x0000


	//----- nvinfo : EIATTR_MAXREG_COUNT
	.align		4
        /*009c*/ 	.byte	0x03, 0x1b
        /*009e*/ 	.short	0x00ff


	//----- nvinfo : EIATTR_MERCURY_ISA_VERSION
	.align		4
        /*00a0*/ 	.byte	0x03, 0x5f
        /*00a2*/ 	.short	0x0101


	//----- nvinfo : EIATTR_VRC_CTA_INIT_COUNT
	.align		4
        /*00a4*/ 	.byte	0x02, 0x4a
	.zero		1
	.zero		1


	//----- nvinfo : EIATTR_EXIT_INSTR_OFFSETS
	.align		4
        /*00a8*/ 	.byte	0x04, 0x1c
        /*00aa*/ 	.short	(.L_845 - .L_844)


	//   ....[0]....
.L_844:
        /*00ac*/ 	.word	0x000000d0


	//   ....[1]....
        /*00b0*/ 	.word	0x00000150


	//   ....[2]....
        /*00b4*/ 	.word	0x00000270


	//   ....[3]....
        /*00b8*/ 	.word	0x000004f0


	//   ....[4]....
        /*00bc*/ 	.word	0x000005a0


	//   ....[5]....
        /*00c0*/ 	.word	0x00000aa0


	//   ....[6]....
        /*00c4*/ 	.word	0x00000b20


	//   ....[7]....
        /*00c8*/ 	.word	0x00000df0


	//----- nvinfo : EIATTR_CRS_STACK_SIZE
	.align		4
.L_845:
        /*00cc*/ 	.byte	0x04, 0x1e
        /*00ce*/ 	.short	(.L_847 - .L_846)
.L_846:
        /*00d0*/ 	.word	0x00000000


	//----- nvinfo : EIATTR_CBANK_PARAM_SIZE
	.align		4
.L_847:
        /*00d4*/ 	.byte	0x03, 0x19
        /*00d6*/ 	.short	0x0048


	//----- nvinfo : EIATTR_PARAM_CBANK
	.align		4
        /*00d8*/ 	.byte	0x04, 0x0a
        /*00da*/ 	.short	(.L_849 - .L_848)
	.align		4
.L_848:
        /*00dc*/ 	.word	index@(.nv.constant0._Z26MutualIntensExtract_KernelILin4ELb0ELb1ELb0ELi1EEvPfS0_S0_llllll)
        /*00e0*/ 	.short	0x0380
        /*00e2*/ 	.short	0x0048


	//----- nvinfo : EIATTR_SW_WAR
	.align		4
.L_849:
        /*00e4*/ 	.byte	0x04, 0x36
        /*00e6*/ 	.short	(.L_851 - .L_850)
.L_850:
        /*00e8*/ 	.word	0x00000008
.L_851:


//--------------------- .nv.info._Z26MutualIntensExtract_KernelILin4ELb1ELb0ELb0ELi1EEvPfS0_S0_llllll --------------------------
	.section	.nv.info._Z26MutualIntensExtract_KernelILin4ELb1ELb0ELb0ELi1EEvPfS0_S0_llllll,"",@"SHT_CUDA_INFO"
	.sectionflags	@""
	.align	4


	//----- nvinfo : EIATTR_CUDA_API_VERSION
	.align		4
        /*0000*/ 	.byte	0x04, 0x37
        /*0002*/ 	.short	(.L_853 - .L_852)
.L_852:
        /*0004*/ 	.word	0x00000082


	//----- nvinfo : EIATTR_KPARAM_INFO
	.align		4
.L_853:
        /*0008*/ 	.byte	0x04, 0x17
        /*000a*/ 	.short	(.L_855 - .L_854)
.L_854:
        /*000c*/ 	.word	0x00000000
        /*0010*/ 	.short	0x0008
        /*0012*/ 	.short	0x0040
        /*0014*/ 	.byte	0x00, 0xf0, 0x21, 0x00


	//----- nvinfo : EIATTR_KPARAM_INFO
	.align		4
.L_855:
        /*0018*/ 	.byte	0x04, 0x17
        /*001a*/ 	.short	(.L_857 - .L_856)
.L_856:
        /*001c*/ 	.word	0x00000000
        /*0020*/ 	.short	0x0007
        /*0022*/ 	.short	0x0038
        /*0024*/ 	.byte	0x00, 0xf0, 0x21, 0x00


	//----- nvinfo : EIATTR_KPARAM_INFO
	.align		4
.L_857:
        /*0028*/ 	.byte	0x04, 0x17
        /*002a*/ 	.short	(.L_859 - .L_858)
.L_858:
        /*002c*/ 	.word	0x00000000
        /*0030*/ 	.short	0x0006
        /*0032*/ 	.short	0x0030
        /*0034*/ 	.byte	0x00, 0xf0, 0x21, 0x00


	//----- nvinfo : EIATTR_KPARAM_INFO
	.align		4
.L_859:
        /*0038*/ 	.byte	0x04, 0x17
        /*003a*/ 	.short	(.L_861 - .L_860)
.L_860:
        /*003c*/ 	.word	0x00000000
        /*0040*/ 	.short	0x0005
        /*0042*/ 	.short	0x0028
        /*0044*/ 	.byte	0x00, 0xf0, 0x21, 0x00


	//----- nvinfo : EIATTR_KPARAM_INFO
	.align		4
.L_861:
        /*0048*/ 	.byte	0x04, 0x17
        /*004a*/ 	.short	(.L_863 - .L_862)
.L_862:
        /*004c*/ 	.word	0x00000000
        /*0050*/ 	.short	0x0004
        /*0052*/ 	.short	0x0020
        /*0054*/ 	.byte	0x00, 0xf0, 0x21, 0x00


	//----- nvinfo : EIATTR_KPARAM_INFO
	.align		4
.L_863:
        /*0058*/ 	.byte	0x04, 0x17
        /*005a*/ 	.short	(.L_865 - .L_864)
.L_864:
        /*005c*/ 	.word	0x00000000
        /*0060*/ 	.short	0x0003
        /*0062*/ 	.short	0x0018
        /*0064*/ 	.byte	0x00, 0xf0, 0x21, 0x00


	//----- nvinfo : EIATTR_KPARAM_INFO
	.align		4
.L_865:
        /*0068*/ 	.byte	0x04, 0x17
        /*006a*/ 	.short	(.L_867 - .L_866)
.L_866:
        /*006c*/ 	.word	0x00000000
        /*0070*/ 	.short	0x0002
        /*0072*/ 	.short	0x0010
        /*0074*/ 	.byte	0x00, 0xf5, 0x21, 0x00


	//----- nvinfo : EIATTR_KPARAM_INFO
	.align		4
.L_867:
        /*0078*/ 	.byte	0x04, 0x17
        /*007a*/ 	.short	(.L_869 - .L_868)
.L_868:
        /*007c*/ 	.word	0x00000000
        /*0080*/ 	.short	0x0001
        /*0082*/ 	.short	0x0008
        /*0084*/ 	.byte	0x00, 0xf5, 0x21, 0x00


	//----- nvinfo : EIATTR_KPARAM_INFO
	.align		4
.L_869:
        /*0088*/ 	.byte	0x04, 0x17
        /*008a*/ 	.short	(.L_871 - .L_870)
.L_870:
        /*008c*/ 	.word	0x00000000
        /*0090*/ 	.short	0x0000
        /*0092*/ 	.short	0x0000
        /*0094*/ 	.byte	0x00, 0xf5, 0x21, 0x00


	//----- nvinfo : EIATTR_SPARSE_MMA_MASK
	.align		4
.L_871:
        /*0098*/ 	.byte	0x03, 0x50
        /*009a*/ 	.short	0x0000


	//----- nvinfo : EIATTR_MAXREG_COUNT
	.align		4
        /*009c*/ 	.byte	0x03, 0x1b
        /*009e*/ 	.short	0x00ff


	//----- nvinfo : EIATTR_MERCURY_ISA_VERSION
	.align		4
        /*00a0*/ 	.byte	0x03, 0x5f
        /*00a2*/ 	.short	0x0101


	//----- nvinfo : EIATTR_VRC_CTA_INIT_COUNT
	.align		4
        /*00a4*/ 	.byte	0x02, 0x4a
	.zero		1
	.zero		1


	//----- nvinfo : EIATTR_EXIT_INSTR_OFFSETS
	.align		4
        /*00a8*/ 	.byte	0x04, 0x1c
        /*00aa*/ 	.short	(.L_873 - .L_872)


	//   ....[0]....
.L_872:
        /*00ac*/ 	.word	0x000000d0


	//   ....[1]....
        /*00b0*/ 	.word	0x00000150


	//   ....[2]....
        /*00b4*/ 	.word	0x00000270


	//   ....[3]....
        /*00b8*/ 	.word	0x00000500


	//   ....[4]....
        /*00bc*/ 	.word	0x000005b0


	//   ....[5]....
        /*00c0*/ 	.word	0x00000ac0


	//   ....[6]....
        /*00c4*/ 	.word	0x00000b40


	//   ....[7]....
        /*00c8*/ 	.word	0x00000e20


	//----- nvinfo : EIATTR_CRS_STACK_SIZE
	.align		4
.L_873:
        /*00cc*/ 	.byte	0x04, 0x1e
        /*00ce*/ 	.short	(.L_875 - .L_874)
.L_874:
        /*00d0*/ 	.word	0x00000000


	//----- nvinfo : EIATTR_CBANK_PARAM_SIZE
	.align		4
.L_875:
        /*00d4*/ 	.byte	0x03, 0x19
        /*00d6*/ 	.short	0x0048


	//----- nvinfo : EIATTR_PARAM_CBANK
	.align		4
        /*00d8*/ 	.byte	0x04, 0x0a
        /*00da*/ 	.short	(.L_877 - .L_876)
	.align		4
.L_876:
        /*00dc*/ 	.word	index@(.nv.constant0._Z26MutualIntensExtract_KernelILin4ELb1ELb0ELb0ELi1EEvPfS0_S0_llllll)
        /*00e0*/ 	.short	0x0380
        /*00e2*/ 	.short	0x0048


	//----- nvinfo : EIATTR_SW_WAR
	.align		4
.L_877:
        /*00e4*/ 	.byte	0x04, 0x36
        /*00e6*/ 	.short	(.L_879 - .L_878)
.L_878:
        /*00e8*/ 	.word	0x00000008
.L_879:


//--------------------- .nv.info._Z26MutualIntensExtract_KernelILin4ELb1ELb1ELb0ELi1EEvPfS0_S0_llllll --------------------------
	.section	.nv.info._Z26MutualIntensExtract_KernelILin4ELb1ELb1ELb0ELi1EEvPfS0_S0_llllll,"",@"SHT_CUDA_INFO"
	.sectionflags	@""
	.align	4


	//----- nvinfo : EIATTR_CUDA_API_VERSION
	.align		4
        /*0000*/ 	.byte	0x04, 0x37
        /*0002*/ 	.short	(.L_881 - .L_880)
.L_880:
        /*0004*/ 	.word	0x00000082


	//----- nvinfo : EIATTR_KPARAM_INFO
	.align		4
.L_881:
        /*0008*/ 	.byte	0x04, 0x17
        /*000a*/ 	.short	(.L_883 - .L_882)
.L_882:
        /*000c*/ 	.word	0x00000000
        /*0010*/ 	.short	0x0008
        /*0012*/ 	.short	0x0040
        /*0014*/ 	.byte	0x00, 0xf0, 0x21, 0x00


	//----- nvinfo : EIATTR_KPARAM_INFO
	.align		4
.L_883:
        /*0018*/ 	.byte	0x04, 0x17
        /*001a*/ 	.short	(.L_885 - .L_884)
.L_884:
        /*001c*/ 	.word	0x00000000
        /*0020*/ 	.short	0x0007
        /*0022*/ 	.short	0x0038
        /*0024*/ 	.byte	0x00, 0xf0, 0x21, 0x00


	//----- nvinfo : EIATTR_KPARAM_INFO
	.align		4
.L_885:
        /*0028*/ 	.byte	0x04, 0x17
        /*002a*/ 	.short	(.L_887 - .L_886)
.L_886:
        /*002c*/ 	.word	0x00000000
        /*0030*/ 	.short	0x0006
        /*0032*/ 	.short	0x0030
        /*0034*/ 	.byte	0x00, 0xf0, 0x21, 0x00


	//----- nvinfo : EIATTR_KPARAM_INFO
	.align		4
.L_887:
        /*0038*/ 	.byte	0x04, 0x17
        /*003a*/ 	.short	(.L_889 - .L_888)
.L_888:
        /*003c*/ 	.word	0x00000000
        /*0040*/ 	.short	0x0005
        /*0042*/ 	.short	0x0028
        /*0044*/ 	.byte	0x00, 0xf0, 0x21, 0x00


	//----- nvinfo : EIATTR_KPARAM_INFO
	.align		4
.L_889:
        /*0048*/ 	.byte	0x04, 0x17
        /*004a*/ 	.short	(.L_891 - .L_890)
.L_890:
        /*004c*/ 	.word	0x00000000
        /*0050*/ 	.short	0x0004
        /*0052*/ 	.short	0x0020
        /*0054*/ 	.byte	0x00, 0xf0, 0x21, 0x00


	//----- nvinfo : EIATTR_KPARAM_INFO
	.align		4
.L_891:
        /*0058*/ 	.byte	0x04, 0x17
        /*005a*/ 	.short	(.L_893 - .L_892)
.L_892:
        /*005c*/ 	.word	0x00000000
        /*0060*/ 	.short	0x0003
        /*0062*/ 	.short	0x0018
        /*0064*/ 	.byte	0x00, 0xf0, 0x21, 0x00


	//----- nvinfo : EIATTR_KPARAM_INFO
	.align		4
.L_893:
        /*0068*/ 	.byte	0x04, 0x17
        /*006a*/ 	.short	(.L_895 - .L_894)
.L_894:
        /*006c*/ 	.word	0x00000000
        /*0070*/ 	.short	0x0002
        /*0072*/ 	.short	0x0010
        /*0074*/ 	.byte	0x00, 0xf5, 0x21, 0x00


	//----- nvinfo : EIATTR_KPARAM_INFO
	.align		4
.L_895:
        /*0078*/ 	.byte	0x04, 0x17
        /*007a*/ 	.short	(.L_897 - .L_896)
.L_896:
        /*007c*/ 	.word	0x00000000
        /*0080*/ 	.short	0x0001
        /*0082*/ 	.short	0x0008
        /*0084*/ 	.byte	0x00, 0xf5, 0x21, 0x00


	//----- nvinfo : EIATTR_KPARAM_INFO
	.align		4
.L_897:
        /*0088*/ 	.byte	0x04, 0x17
        /*008a*/ 	.short	(.L_899 - .L_898)
.L_898:
        /*008c*/ 	.word	0x00000000
        /*0090*/ 	.short	0x0000
        /*0092*/ 	.short	0x0000
        /*0094*/ 	.byte	0x00, 0xf5, 0x21, 0x00


	//----- nvinfo : EIATTR_SPARSE_MMA_MASK
	.align		4
.L_899:
        /*0098*/ 	.byte	0x03, 0x50
        /*009a*/ 	.short	0x0000


	//----- nvinfo : EIATTR_MAXREG_COUNT
	.align		4
        /*009c*/ 	.byte	0x03, 0x1b
        /*009e*/ 	.short	0x00ff


	//----- nvinfo : EIATTR_MERCURY_ISA_VERSION
	.align		4
        /*00a0*/ 	.byte	0x03, 0x5f
        /*00a2*/ 	.short	0x0101


	//----- nvinfo : EIATTR_VRC_CTA_INIT_COUNT
	.align		4
        /*00a4*/ 	.byte	0x02, 0x4a
	.zero		1
	.zero		1


	//----- nvinfo : EIATTR_EXIT_INSTR_OFFSETS
	.align		4
        /*00a8*/ 	.byte	0x04, 0x1c
        /*00aa*/ 	.short	(.L_901 - .L_900)


	//   ....[0]....
.L_900:
        /*00ac*/ 	.word	0x000000d0


	//   ....[1]....
        /*00b0*/ 	.word	0x00000150


	//   ....[2]....
        /*00b4*/ 	.word	0x00000270


	//   ....[3]....
        /*00b8*/ 	.word	0x000005c0


	//   ....[4]....
        /*00bc*/ 	.word	0x00000670


	//   ....[5]....
        /*00c0*/ 	.word	0x00000c10


	//   ....[6]....
        /*00c4*/ 	.word	0x00000c90


	//   ....[7]....
        /*00c8*/ 	.word	0x00001030


	//----- nvinfo : EIATTR_CRS_STACK_SIZE
	.align		4
.L_901:
        /*00cc*/ 	.byte	0x04, 0x1e
        /*00ce*/ 	.short	(.L_903 - .L_902)
.L_902:
        /*00d0*/ 	.word	0x00000000


	//----- nvinfo : EIATTR_CBANK_PARAM_SIZE
	.align		4
.L_903:
        /*00d4*/ 	.byte	0x03, 0x19
        /*00d6*/ 	.short	0x0048


	//----- nvinfo : EIATTR_PARAM_CBANK
	.align		4
        /*00d8*/ 	.byte	0x04, 0x0a
        /*00da*/ 	.short	(.L_905 - .L_904)
	.align		4
.L_904:
        /*00dc*/ 	.word	index@(.nv.constant0._Z26MutualIntensExtract_KernelILin4ELb1ELb1ELb0ELi1EEvPfS0_S0_llllll)
        /*00e0*/ 	.short	0x0380
        /*00e2*/ 	.short	0x0048


	//----- nvinfo : EIATTR_SW_WAR
	.align		4
.L_905:
        /*00e4*/ 	.byte	0x04, 0x36
        /*00e6*/ 	.short	(.L_907 - .L_906)
.L_906:
        /*00e8*/ 	.word	0x00000008
.L_907:


//--------------------- .nv.info._Z26MutualIntensExtract_KernelILin3ELb0ELb0ELb0ELi1EEvPfS0_S0_llllll --------------------------
	.section	.nv.info._Z26MutualIntensExtract_KernelILin3ELb0ELb0ELb0ELi1EEvPfS0_S0_llllll,"",@"SHT_CUDA_INFO"
	.sectionflags	@""
	.align	4


	//----- nvinfo : EIATTR_CUDA_API_VERSION
	.align		4
        /*0000*/ 	.byte	0x04, 0x37
        /*0002*/ 	.short	(.L_909 - .L_908)
.L_908:
        /*0004*/ 	.word	0x00000082


	//----- nvinfo : EIATTR_KPARAM_INFO
	.align		4
.L_909:
        /*0008*/ 	.byte	0x04, 0x17
        /*000a*/ 	.short	(.L_911 - .L_910)
.L_910:
        /*000c*/ 	.word	0x00000000
        /*0010*/ 	.short	0x0008
        /*0012*/ 	.short	0x0040
        /*0014*/ 	.byte	0x00, 0xf0, 0x21, 0x00


	//----- nvinfo : EIATTR_KPARAM_INFO
	.align		4
.L_911:
        /*0018*/ 	.byte	0x04, 0x17
        /*001a*/ 	.short	(.L_913 - .L_912)
.L_912:
        /*001c*/ 	.word	0x00000000
        /*0020*/ 	.short	0x0007
        /*0022*/ 	.short	0x0038
        /*0024*/ 	.byte	0x00, 0xf0, 0x21, 0x00


	//----- nvinfo : EIATTR_KPARAM_INFO
	.align		4
.L_913:
        /*0028*/ 	.byte	0x04, 0x17
        /*002a*/ 	.short	(.L_915 - .L_914)
.L_914:
        /*002c*/ 	.word	0x00000000
        /*0030*/ 	.short	0x0006
        /*0032*/ 	.short	0x0030
        /*0034*/ 	.byte	0x00, 0xf0, 0x21, 0x00


	//----- nvinfo : EIATTR_KPARAM_INFO
	.align		4
.L_915:
        /*0038*/ 	.byte	0x04, 0x17
        /*003a*/ 	.short	(.L_917 - .L_916)
.L_916:
        /*003c*/ 	.word	0x00000000
        /*0040*/ 	.short	0x0005
        /*0042*/ 	.short	0x0028
        /*0044*/ 	.byte	0x00, 0xf0, 0x21, 0x00


	//----- nvinfo : EIATTR_KPARAM_INFO
	.align		4
.L_917:
        /*0048*/ 	.byte	0x04, 0x17
        /*004a*/ 	.short	(.L_919 - .L_918)
.L_918:
        /*004c*/ 	.word	0x00000000
        /*0050*/ 	.short	0x0004
        /*0052*/ 	.short	0x0020
        /*0054*/ 	.byte	0x00, 0xf0, 0x21, 0x00


	//----- nvinfo : EIATTR_KPARAM_INFO
	.align		4
.L_919:
        /*0058*/ 	.byte	0x04, 0x17
        /*005a*/ 	.short	(.L_921 - .L_920)
.L_920:
        /*005c*/ 	.word	0x00000000
        /*0060*/ 	.short	0x0003
        /*0062*/ 	.short	0x0018
        /*0064*/ 	.byte	0x00, 0xf0, 0x21, 0x00


	//----- nvinfo : EIATTR_KPARAM_INFO
	.align		4
.L_921:
        /*0068*/ 	.byte	0x04, 0x17
        /*006a*/ 	.short	(.L_923 - .L_922)
.L_922:
        /*006c*/ 	.word	0x00000000
        /*0070*/ 	.short	0x0002
        /*0072*/ 	.short	0x0010
        /*0074*/ 	.byte	0x00, 0xf5, 0x21, 0x00


	//----- nvinfo : EIATTR_KPARAM_INFO
	.align		4
.L_923:
        /*0078*/ 	.byte	0x04, 0x17
        /*007a*/ 	.short	(.L_925 - .L_924)
.L_924:
        /*007c*/ 	.word	0x00000000
        /*0080*/ 	.short	0x0001
        /*0082*/ 	.short	0x0008
        /*0084*/ 	.byte	0x00, 0xf5, 0x21, 0x00


	//----- nvinfo : EIATTR_KPARAM_INFO
	.align		4
.L_925:
        /*0088*/ 	.byte	0x04, 0x17
        /*008a*/ 	.short	(.L_927 - .L_926)
.L_926:
        /*008c*/ 	.word	0x00000000
        /*0090*/ 	.short	0x0000
        /*0092*/ 	.short	0x0000
        /*0094*/ 	.byte	0x00, 0xf5, 0x21, 0x00


	//----- nvinfo : EIATTR_SPARSE_MMA_MASK
	.align		4
.L_927:
        /*0098*/ 	.byte	0x03, 0x50
        /*009a*/ 	.short	0x0000


	//----- nvinfo : EIATTR_MAXREG_COUNT
	.align		4
        /*009c*/ 	.byte	0x03, 0x1b
        /*009e*/ 	.short	0x00ff


	//----- nvinfo : EIATTR_MERCURY_ISA_VERSION
	.align		4
        /*00a0*/ 	.byte	0x03, 0x5f
        /*00a2*/ 	.short	0x0101


	//----- nvinfo : EIATTR_VRC_CTA_INIT_COUNT
	.align		4
        /*00a4*/ 	.byte	0x02, 0x4a
	.zero		1
	.zero		1


	//----- nvinfo : EIATTR_EXIT_INSTR_OFFSETS
	.align		4
        /*00a8*/ 	.byte	0x04, 0x1c
        /*00aa*/ 	.short	(.L_929 - .L_928)


	//   ....[0]....
.L_928:
        /*00ac*/ 	.word	0x000000d0


	//   ....[1]....
        /*00b0*/ 	.word	0x00000150


	//   ....[2]....
        /*00b4*/ 	.word	0x00000270


	//   ....[3]....
        /*00b8*/ 	.word	0x00000350


	//   ....[4]....
        /*00bc*/ 	.word	0x00000400


	//   ....[5]....
        /*00c0*/ 	.word	0x00000730


	//   ....[6]....
        /*00c4*/ 	.word	0x000007b0


	//   ....[7]....
        /*00c8*/ 	.word	0x000008e0


	//----- nvinfo : EIATTR_CRS_STACK_SIZE
	.align		4
.L_929:
        /*00cc*/ 	.byte	0x04, 0x1e
        /*00ce*/ 	.short	(.L_931 - .L_930)
.L_930:
        /*00d0*/ 	.word	0x00000000


	//----- nvinfo : EIATTR_CBANK_PARAM_SIZE
	.align		4
.L_931:
        /*00d4*/ 	.byte	0x03, 0x19
        /*00d6*/ 	.short	0x0048


	//----- nvinfo : EIATTR_PARAM_CBANK
	.align		4
        /*00d8*/ 	.byte	0x04, 0x0a
        /*00da*/ 	.short	(.L_933 - .L_932)
	.align		4
.L_932:
        /*00dc*/ 	.word	index@(.nv.constant0._Z26MutualIntensExtract_KernelILin3ELb0ELb0ELb0ELi1EEvPfS0_S0_llllll)
        /*00e0*/ 	.short	0x0380
        /*00e2*/ 	.short	0x0048


	//----- nvinfo : EIATTR_SW_WAR
	.align		4
.L_933:
        /*00e4*/ 	.byte	0x04, 0x36
        /*00e6*/ 	.short	(.L_935 - .L_934)
.L_934:
        /*00e8*/ 	.word	0x00000008
.L_935:


//--------------------- .nv.info._Z26MutualIntensExtract_KernelILin3ELb0ELb1ELb0ELi1EEvPfS0_S0_llllll --------------------------
	.section	.nv.info._Z26MutualIntensExtract_KernelILin3ELb0ELb1ELb0ELi1EEvPfS0_S0_llllll,"",@"SHT_CUDA_INFO"
	.sectionflags	@""
	.align	4


	//----- nvinfo : EIATTR_CUDA_API_VERSION
	.align		4
        /*0000*/ 	.byte	0x04, 0x37
        /*0002*/ 	.short	(.L_937 - .L_936)
.L_936:
        /*0004*/ 	.word	0x00000082


	//----- nvinfo : EIATTR_KPARAM_INFO
	.align		4
.L_937:
        /*0008*/ 	.byte	0x04, 0x17
        /*000a*/ 	.short	(.L_939 - .L_938)
.L_938:
        /*000c*/ 	.word	0x00000000
        /*0010*/ 	.short	0x0008
        /*0012*/ 	.short	0x0040
        /*0014*/ 	.byte	0x00, 0xf0, 0x21, 0x00


	//----- nvinfo : EIATTR_KPARAM_INFO
	.align		4
.L_939:
        /*0018*/ 	.byte	0x04, 0x17
        /*001a*/ 	.short	(.L_941 - .L_940)
.L_940:
        /*001c*/ 	.word	0x00000000
        /*0020*/ 	.short	0x0007
        /*0022*/ 	.short	0x0038
        /*0024*/ 	.byte	0x00, 0xf0, 0x21, 0x00


	//----- nvinfo : EIATTR_KPARAM_INFO
	.align		4
.L_941:
        /*0028*/ 	.byte	0x04, 0x17
        /*002a*/ 	.short	(.L_943 - .L_942)
.L_942:
        /*002c*/ 	.word	0x00000000
        /*0030*/ 	.short	0x0006
        /*0032*/ 	.short	0x0030
        /*0034*/ 	.byte	0x00, 0xf0, 0x21, 0x00


	//----- nvinfo : EIATTR_KPARAM_INFO
	.align		4
.L_943:
        /*0038*/ 	.byte	0x04, 0x17
        /*003a*/ 	.short	(.L_945 - .L_944)
.L_944:
        /*003c*/ 	.word	0x00000000
        /*0040*/ 	.short	0x0005
        /*0042*/ 	.short	0x0028
        /*0044*/ 	.byte	0x00, 0xf0, 0x21, 0x00


	//----- nvinfo : EIATTR_KPARAM_INFO
	.align		4
.L_945:
        /*0048*/ 	.byte	0x04, 0x17
        /*004a*/ 	.short	(.L_947 - .L_946)
.L_946:
        /*004c*/ 	.word	0x00000000
        /*0050*/ 	.short	0x0004
        /*0052*/ 	.short	0x0020
        /*0054*/ 	.byte	0x00, 0xf0, 0x21, 0x00


	//----- nvinfo : EIATTR_KPARAM_INFO
	.align		4
.L_947:
        /*0058*/ 	.byte	0x04, 0x17
        /*005a*/ 	.short	(.L_949 - .L_948)
.L_948:
        /*005c*/ 	.word	0x00000000
        /*0060*/ 	.short	0x0003
        /*0062*/ 	.short	0x0018
        /*0064*/ 	.byte	0x00, 0xf0, 0x21, 0x00


	//----- nvinfo : EIATTR_KPARAM_INFO
	.align		4
.L_949:
        /*0068*/ 	.byte	0x04, 0x17
        /*006a*/ 	.short	(.L_951 - .L_950)
.L_950:
        /*006c*/ 	.word	0x00000000
        /*0070*/ 	.short	0x0002
        /*0072*/ 	.short	0x0010
        /*0074*/ 	.byte	0x00, 0xf5, 0x21, 0x00


	//----- nvinfo : EIATTR_KPARAM_INFO
	.align		4
.L_951:
        /*0078*/ 	.byte	0x04, 0x17
        /*007a*/ 	.short	(.L_953 - .L_952)
.L_952:
        /*007c*/ 	.word	0x00000000
        /*0080*/ 	.short	0x0001
        /*0082*/ 	.short	0x0008
        /*0084*/ 	.byte	0x00, 0xf5, 0x21, 0x00


	//----- nvinfo : EIATTR_KPARAM_INFO
	.align		4
.L_953:
        /*0088*/ 	.byte	0x04, 0x17
        /*008a*/ 	.short	(.L_955 - .L_954)
.L_954:
        /*008c*/ 	.word	0x00000000
        /*0090*/ 	.short	0x0000
        /*0092*/ 	.short	0x0000
        /*0094*/ 	.byte	0x00, 0xf5, 0x21, 0x00


	//----- nvinfo : EIATTR_SPARSE_MMA_MASK
	.align		4
.L_955:
        /*0098*/ 	.byte	0x03, 0x50
        /*009a*/ 	.short	0x0000


	//----- nvinfo : EIATTR_MAXREG_COUNT
	.align		4
        /*009c*/ 	.byte	0x03, 0x1b
        /*009e*/ 	.short	0x00ff


	//----- nvinfo : EIATTR_MERCURY_ISA_VERSION
	.align		4
        /*00a0*/ 	.byte	0x03, 0x5f
        /*00a2*/ 	.short	0x0101


	//----- nvinfo : EIATTR_VRC_CTA_INIT_COUNT
	.align		4
        /*00a4*/ 	.byte	0x02, 0x4a
	.zero		1
	.zero		1


	//----- nvinfo : EIATTR_EXIT_INSTR_OFFSETS
	.align		4
        /*00a8*/ 	.byte	0x04, 0x1c
        /*00aa*/ 	.short	(.L_957 - .L_956)


	//   ....[0]....
.L_956:
        /*00ac*/ 	.word	0x000000d0


	//   ....[1]....
        /*00b0*/ 	.word	0x00000150


	//   ....[2]....
        /*00b4*/ 	.word	0x00000270


	//   ....[3]....
        /*00b8*/ 	.word	0x000004f0


	//   ....[4]....
        /*00bc*/ 	.word	0x000005a0


	//   ....[5]....
        /*00c0*/ 	.word	0x00000aa0


	//   ....[6]....
        /*00c4*/ 	.word	0x00000b20


	//   ....[7]....
        /*00c8*/ 	.word	0x00000df0


	//----- nvinfo : EIATTR_CRS_STACK_SIZE
	.align		4
.L_957:
        /*00cc*/ 	.byte	0x04, 0x1e
        /*00ce*/ 	.short	(.L_959 - .L_958)
.L_958:
        /*00d0*/ 	.word	0x00000000


	//----- nvinfo : EIATTR_CBANK_PARAM_SIZE
	.align		4
.L_959:
        /*00d4*/ 	.byte	0x03, 0x19
        /*00d6*/ 	.short	0x0048


	//----- nvinfo : EIATTR_PARAM_CBANK
	.align		4
        /*00d8*/ 	.byte	0x04, 0x0a
        /*00da*/ 	.short	(.L_961 - .L_960)
	.align		4
.L_960:
        /*00dc*/ 	.word	index@(.nv.constant0._Z26MutualIntensExtract_KernelILin3ELb0ELb1ELb0ELi1EEvPfS0_S0_llllll)
        /*00e0*/ 	.short	0x0380
        /*00e2*/ 	.short	0x0048


	//----- nvinfo : EIATTR_SW_WAR
	.align		4
.L_961:
        /*00e4*/ 	.byte	0x04, 0x36
        /*00e6*/ 	.short	(.L_963 - .L_962)
.L_962:
        /*00e8*/ 	.word	0x00000008
.L_963:


//--------------------- .nv.info._Z26MutualIntensExtract_KernelILin3ELb1ELb0ELb0ELi1EEvPfS0_S0_llllll --------------------------
	.section	.nv.info._Z26MutualIntensExtract_KernelILin3ELb1ELb0ELb0ELi1EEvPfS0_S0_llllll,"",@"SHT_CUDA_INFO"
	.sectionflags	@""
	.align	4


	//----- nvinfo : EIATTR_CUDA_API_VERSION
	.align		4
        /*0000*/ 	.byte	0x04, 0x37
        /*0002*/ 	.short	(.L_965 - .L_964)
.L_964:
        /*0004*/ 	.word	0x00000082


	//----- nvinfo : EIATTR_KPARAM_INFO
	.align		4
.L_965:
        /*0008*/ 	.byte	0x04, 0x17
        /*000a*/ 	.short	(.L_967 - .L_966)
.L_966:
        /*000c*/ 	.word	0x00000000
        /*0010*/ 	.short	0x0008
        /*0012*/ 	.short	0x0040
        /*0014*/ 	.byte	0x00, 0xf0, 0x21, 0x00


	//----- nvinfo : EIATTR_KPARAM_INFO
	.align		4
.L_967:
        /*0018*/ 	.byte	0x04, 0x17
        /*001a*/ 	.short	(.L_969 - .L_968)
.L_968:
        /*001c*/ 	.word	0x00000000
        /*0020*/ 	.short	0x0007
        /*0022*/ 	.short	0x0038
        /*0024*/ 	.byte	0x00, 0xf0, 0x21, 0x00


	//----- nvinfo : EIATTR_KPARAM_INFO
	.align		4
.L_969:
        /*0028*/ 	.byte	0x04, 0x17
        /*002a*/ 	.short	(.L_971 - .L_970)
.L_970:
        /*002c*/ 	.word	0x00000000
        /*0030*/ 	.short	0x0006
        /*0032*/ 	.short	0x0030
        /*0034*/ 	.byte	0x00, 0xf0, 0x21, 0x00


	//----- nvinfo : EIATTR_KPARAM_INFO
	.align		4
.L_971:
        /*0038*/ 	.byte	0x04, 0x17
        /*003a*/ 	.short	(.L_973 - .L_972)
.L_972:
        /*003c*/ 	.word	0x00000000
        /*0040*/ 	.short	0x0005
        /*0042*/ 	.short	0x0028
        /*0044*/ 	.byte	0x00, 0xf0, 0x21, 0x00


	//----- nvinfo : EIATTR_KPARAM_INFO
	.align		4
.L_973:
        /*0048*/ 	.byte	0x04, 0x17
        /*004a*/ 	.short	(.L_975 - .L_974)
.L_974:
        /*004c*/ 	.word	0x00000000
        /*0050*/ 	.short	0x0004
        /*0052*/ 	.short	0x0020
        /*0054*/ 	.byte	0x00, 0xf0, 0x21, 0x00


	//----- nvinfo : EIATTR_KPARAM_INFO
	.align		4
.L_975:
        /*0058*/ 	.byte	0x04, 0x17
        /*005a*/ 	.short	(.L_977 - .L_976)
.L_976:
        /*005c*/ 	.word	0x00000000
        /*0060*/ 	.short	0x0003
        /*0062*/ 	.short	0x0018
        /*0064*/ 	.byte	0x00, 0xf0, 0x21, 0x00


	//----- nvinfo : EIATTR_KPARAM_INFO
	.align		4
.L_977:
        /*0068*/ 	.byte	0x04, 0x17
        /*006a*/ 	.short	(.L_979 - .L_978)
.L_978:
        /*006c*/ 	.word	0x00000000
        /*0070*/ 	.short	0x0002
        /*0072*/ 	.short	0x0010
        /*0074*/ 	.byte	0x00, 0xf5, 0x21, 0x00


	//----- nvinfo : EIATTR_KPARAM_INFO
	.align		4
.L_979:
        /*0078*/ 	.byte	0x04, 0x17
        /*007a*/ 	.short	(.L_981 - .L_980)
.L_980:
        /*007c*/ 	.word	0x00000000
        /*0080*/ 	.short	0x0001
        /*0082*/ 	.short	0x0008
        /*0084*/ 	.byte	0x00, 0xf5, 0x21, 0x00


	//----- nvinfo : EIATTR_KPARAM_INFO
	.align		4
.L_981:
        /*0088*/ 	.byte	0x04, 0x17
        /*008a*/ 	.short	(.L_983 - .L_982)
.L_982:
        /*008c*/ 	.word	0x00000000
        /*0090*/ 	.short	0x0000
        /*0092*/ 	.short	0x0000
        /*0094*/ 	.byte	0x00, 0xf5, 0x21, 0x00


	//----- nvinfo : EIATTR_SPARSE_MMA_MASK
	.align		4
.L_983:
        /*0098*/ 	.byte	0x03, 0x50
        /*009a*/ 	.short	0x0000


	//----- nvinfo : EIATTR_MAXREG_COUNT
	.align		4
        /*009c*/ 	.byte	0x03, 0x1b
        /*009e*/ 	.short	0x00ff


	//----- nvinfo : EIATTR_MERCURY_ISA_VERSION
	.align		4
        /*00a0*/ 	.byte	0x03, 0x5f
        /*00a2*/ 	.short	0x0101


	//----- nvinfo : EIATTR_VRC_CTA_INIT_COUNT
	.align		4
        /*00a4*/ 	.byte	0x02, 0x4a
	.zero		1
	.zero		1


	//----- nvinfo : EIATTR_EXIT_INSTR_OFFSETS
	.align		4
        /*00a8*/ 	.byte	0x04, 0x1c
        /*00aa*/ 	.short	(.L_985 - .L_984)


	//   ....[0]....
.L_984:
        /*00ac*/ 	.word	0x000000d0


	//   ....[1]....
        /*00b0*/ 	.word	0x00000150


	//   ....[2]....
        /*00b4*/ 	.word	0x00000270


	//   ....[3]....
        /*00b8*/ 	.word	0x00000500


	//   ....[4]....
        /*00bc*/ 	.word	0x000005b0


	//   ....[5]....
        /*00c0*/ 	.word	0x00000ac0


	//   ....[6]....
        /*00c4*/ 	.word	0x00000b40


	//   ....[7]....
        /*00c8*/ 	.word	0x00000e20


	//----- nvinfo : EIATTR_CRS_STACK_SIZE
	.align		4
.L_985:
        /*00cc*/ 	.byte	0x04, 0x1e
        /*00ce*/ 	.short	(.L_987 - .L_986)
.L_986:
        /*00d0*/ 	.word	0x00000000


	//----- nvinfo : EIATTR_CBANK_PARAM_SIZE
	.align		4
.L_987:
        /*00d4*/ 	.byte	0x03, 0x19
        /*00d6*/ 	.short	0x0048


	//----- nvinfo : EIATTR_PARAM_CBANK
	.align		4
        /*00d8*/ 	.byte	0x04, 0x0a
        /*00da*/ 	.short	(.L_989 - .L_988)
	.align		4
.L_988:
        /*00dc*/ 	.word	index@(.nv.constant0._Z26MutualIntensExtract_KernelILin3ELb1ELb0ELb0ELi1EEvPfS0_S0_llllll)
        /*00e0*/ 	.short	0x0380
        /*00e2*/ 	.short	0x0048


	//----- nvinfo : EIATTR_SW_WAR
	.align		4
.L_989:
        /*00e4*/ 	.byte	0x04, 0x36
        /*00e6*/ 	.short	(.L_991 - .L_990)
.L_990:
        /*00e8*/ 	.word	0x00000008
.L_991:


//--------------------- .nv.info._Z26MutualIntensExtract_KernelILin3ELb1ELb1ELb0ELi1EEvPfS0_S0_llllll --------------------------
	.section	.nv.info._Z26MutualIntensExtract_KernelILin3ELb1ELb1ELb0ELi1EEvPfS0_S0_llllll,"",@"SHT_CUDA_INFO"
	.sectionflags	@""
	.align	4


	//----- nvinfo : EIATTR_CUDA_API_VERSION
	.align		4
        /*0000*/ 	.byte	0x04, 0x37
        /*0002*/ 	.short	(.L_993 - .L_992)
.L_992:
        /*0004*/ 	.word	0x00000082


	//----- nvinfo : EIATTR_KPARAM_INFO
	.align		4
.L_993:
        /*0008*/ 	.byte	0x04, 0x17
        /*000a*/ 	.short	(.L_995 - .L_994)
.L_994:
        /*000c*/ 	.word	0x00000000
        /*0010*/ 	.short	0x0008
        /*0012*/ 	.short	0x0040
        /*0014*/ 	.byte	0x00, 0xf0, 0x21, 0x00


	//----- nvinfo : EIATTR_KPARAM_INFO
	.align		4
.L_995:
        /*0018*/ 	.byte	0x04, 0x17
        /*001a*/ 	.short	(.L_997 - .L_996)
.L_996:
        /*001c*/ 	.word	0x00000000
        /*0020*/ 	.short	0x0007
        /*0022*/ 	.short	0x0038
        /*0024*/ 	.byte	0x00, 0xf0, 0x21, 0x00


	//----- nvinfo : EIATTR_KPARAM_INFO
	.align		4
.L_997:
        /*0028*/ 	.byte	0x04, 0x17
        /*002a*/ 	.short	(.L_999 - .L_998)
.L_998:
        /*002c*/ 	.word	0x00000000
        /*0030*/ 	.short	0x0006
        /*0032*/ 	.short	0x0030
        /*0034*/ 	.byte	0x00, 0xf0, 0x21, 0x00


	//----- nvinfo : EIATTR_KPARAM_INFO
	.align		4
.L_999:
        /*0038*/ 	.byte	0x04, 0x17
        /*003a*/ 	.short	(.L_1001 - .L_1000)
.L_1000:
        /*003c*/ 	.word	0x00000000
        /*0040*/ 	.short	0x0005
        /*0042*/ 	.short	0x0028
        /*0044*/ 	.byte	0x00, 0xf0, 0x21, 0x00


	//----- nvinfo : EIATTR_KPARAM_INFO
	.align		4
.L_1001:
        /*0048*/ 	.byte	0x04, 0x17
        /*004a*/ 	.short	(.L_1003 - .L_1002)
.L_1002:
        /*004c*/ 	.word	0x00000000
        /*0050*/ 	.short	0x0004
        /*0052*/ 	.short	0x0020
        /*0054*/ 	.byte	0x00, 0xf0, 0x21, 0x00


	//----- nvinfo : EIATTR_KPARAM_INFO
	.align		4
.L_1003:
        /*0058*/ 	.byte	0x04, 0x17
        /*005a*/ 	.short	(.L_1005 - .L_1004)
.L_1004:
        /*005c*/ 	.word	0x00000000
        /*0060*/ 	.short	0x0003
        /*0062*/ 	.short	0x0018
        /*0064*/ 	.byte	0x00, 0xf0, 0x21, 0x00


	//----- nvinfo : EIATTR_KPARAM_INFO
	.align		4
.L_1005:
        /*0068*/ 	.byte	0x04, 0x17
        /*006a*/ 	.short	(.L_1007 - .L_1006)
.L_1006:
        /*006c*/ 	.word	0x00000000
        /*0070*/ 	.short	0x0002
        /*0072*/ 	.short	0x0010
        /*0074*/ 	.byte	0x00, 0xf5, 0x21, 0x00


	//----- nvinfo : EIATTR_KPARAM_INFO
	.align		4
.L_1007:
        /*0078*/ 	.byte	0x04, 0x17
        /*007a*/ 	.short	(.L_1009 - .L_1008)
.L_1008:
        /*007c*/ 	.word	0x00000000
        /*0080*/ 	.short	0x0001
        /*0082*/ 	.short	0x0008
        /*0084*/ 	.byte	0x00, 0xf5, 0x21, 0x00


	//----- nvinfo : EIATTR_KPARAM_INFO
	.align		4
.L_1009:
        /*0088*/ 	.byte	0x04, 0x17
        /*008a*/ 	.short	(.L_1011 - .L_1010)
.L_1010:
        /*008c*/ 	.word	0x00000000
        /*0090*/ 	.short	0x0000
        /*0092*/ 	.short	0x0000
        /*0094*/ 	.byte	0x00, 0xf5, 0x21, 0x00


	//----- nvinfo : EIATTR_SPARSE_MMA_MASK
	.align		4
.L_1011:
        /*0098*/ 	.byte	0x03, 0x50
        /*009a*/ 	.short	0x0000


	//----- nvinfo : EIATTR_MAXREG_COUNT
	.align		4
        /*009c*/ 	.byte	0x03, 0x1b
        /*009e*/ 	.short	0x00ff


	//----- nvinfo : EIATTR_MERCURY_ISA_VERSION
	.align		4
        /*00a0*/ 	.byte	0x03, 0x5f
        /*00a2*/ 	.short	0x0101


	//----- nvinfo : EIATTR_VRC_CTA_INIT_COUNT
	.align		4
        /*00a4*/ 	.byte	0x02, 0x4a
	.zero		1
	.zero		1


	//----- nvinfo : EIATTR_EXIT_INSTR_OFFSETS
	.align		4
        /*00a8*/ 	.byte	0x04, 0x1c
        /*00aa*/ 	.short	(.L_1013 - .L_1012)


	//   ....[0]....
.L_1012:
        /*00ac*/ 	.word	0x000000d0


	//   ....[1]....
        /*00b0*/ 	.word	0x00000150


	//   ....[2]....
        /*00b4*/ 	.word	0x00000270


	//   ....[3]....
        /*00b8*/ 	.word	0x000005c0


	//   ....[4]....
        /*00bc*/ 	.word	0x00000670


	//   ....[5]....
        /*00c0*/ 	.word	0x00000c10


	//   ....[6]....
        /*00c4*/ 	.word	0x00000c90


	//   ....[7]....
        /*00c8*/ 	.word	0x00001030


	//----- nvinfo : EIATTR_CRS_STACK_SIZE
	.align		4
.L_1013:
        /*00cc*/ 	.byte	0x04, 0x1e
        /*00ce*/ 	.short	(.L_1015 - .L_1014)
.L_1014:
        /*00d0*/ 	.word	0x00000000


	//----- nvinfo : EIATTR_CBANK_PARAM_SIZE
	.align		4
.L_1015:
        /*00d4*/ 	.byte	0x03, 0x19
        /*00d6*/ 	.short	0x0048


	//----- nvinfo : EIATTR_PARAM_CBANK
	.align		4
        /*00d8*/ 	.byte	0x04, 0x0a
        /*00da*/ 	.short	(.L_1017 - .L_1016)
	.align		4
.L_1016:
        /*00dc*/ 	.word	index@(.nv.constant0._Z26MutualIntensExtract_KernelILin3ELb1ELb1ELb0ELi1EEvPfS0_S0_llllll)
        /*00e0*/ 	.short	0x0380
        /*00e2*/ 	.short	0x0048


	//----- nvinfo : EIATTR_SW_WAR
	.align		4
.L_1017:
        /*00e4*/ 	.byte	0x04, 0x36
        /*00e6*/ 	.short	(.L_1019 - .L_1018)
.L_1018:
        /*00e8*/ 	.word	0x00000008
.L_1019:


//--------------------- .nv.info._Z26MutualIntensExtract_KernelILin2ELb0ELb0ELb0ELi1EEvPfS0_S0_llllll --------------------------
	.section	.nv.info._Z26MutualIntensExtract_KernelILin2ELb0ELb0ELb0ELi1EEvPfS0_S0_llllll,"",@"SHT_CUDA_INFO"
	.sectionflags	@""
	.align	4


	//----- nvinfo : EIATTR_CUDA_API_VERSION
	.align		4
        /*0000*/ 	.byte	0x04, 0x37
        /*0002*/ 	.short	(.L_1021 - .L_1020)
.L_1020:
        /*0004*/ 	.word	0x00000082


	//----- nvinfo : EIATTR_KPARAM_INFO
	.align		4
.L_1021:
        /*0008*/ 	.byte	0x04, 0x17
        /*000a*/ 	.short	(.L_1023 - .L_1022)
.L_1022:
        /*000c*/ 	.word	0x00000000
        /*0010*/ 	.short	0x0008
        /*0012*/ 	.short	0x0040
        /*0014*/ 	.byte	0x00, 0xf0, 0x21, 0x00


	//----- nvinfo : EIATTR_KPARAM_INFO
	.align		4
.L_1023:
        /*0018*/ 	.byte	0x04, 0x17
        /*001a*/ 	.short	(.L_1025 - .L_1024)
.L_1024:
        /*001c*/ 	.word	0x00000000
        /*0020*/ 	.short	0x0007
        /*0022*/ 	.short	0x0038
        /*0024*/ 	.byte	0x00, 0xf0, 0x21, 0x00


	//----- nvinfo : EIATTR_KPARAM_INFO
	.align		4
.L_1025:
        /*0028*/ 	.byte	0x04, 0x17
        /*002a*/ 	.short	(.L_1027 - .L_1026)
.L_1026:
        /*002c*/ 	.word	0x00000000
        /*0030*/ 	.short	0x0006
        /*0032*/ 	.short	0x0030
        /*0034*/ 	.byte	0x00, 0xf0, 0x21, 0x00


	//----- nvinfo : EIATTR_KPARAM_INFO
	.align		4
.L_1027:
        /*0038*/ 	.byte	0x04, 0x17
        /*003a*/ 	.short	(.L_1029 - .L_1028)
.L_1028:
        /*003c*/ 	.word	0x00000000
        /*0040*/ 	.short	0x0005
        /*0042*/ 	.short	0x0028
        /*0044*/ 	.byte	0x00, 0xf0, 0x21, 0x00


	//----- nvinfo : EIATTR_KPARAM_INFO
	.align		4
.L_1029:
        /*0048*/ 	.byte	0x04, 0x17
        /*004a*/ 	.short	(.L_1031 - .L_1030)
.L_1030:
        /*004c*/ 	.word	0x00000000
        /*0050*/ 	.short	0x0004
        /*0052*/ 	.short	0x0020
        /*0054*/ 	.byte	0x00, 0xf0, 0x21, 0x00


	//----- nvinfo : EIATTR_KPARAM_INFO
	.align		4
.L_1031:
        /*0058*/ 	.byte	0x04, 0x17
        /*005a*/ 	.short	(.L_1033 - .L_1032)
.L_1032:
        /*005c*/ 	.word	0x00000000
        /*0060*/ 	.short	0x0003
        /*0062*/ 	.short	0x0018
        /*0064*/ 	.byte	0x00, 0xf0, 0x21, 0x00


	//----- nvinfo : EIATTR_KPARAM_INFO
	.align		4
.L_1033:
        /*0068*/ 	.byte	0x04, 0x17
        /*006a*/ 	.short	(.L_1035 - .L_1034)
.L_1034:
        /*006c*/ 	.word	0x00000000
        /*0070*/ 	.short	0x0002
        /*0072*/ 	.short	0x0010
        /*0074*/ 	.byte	0x00, 0xf5, 0x21, 0x00


	//----- nvinfo : EIATTR_KPARAM_INFO
	.align		4
.L_1035:
        /*0078*/ 	.byte	0x04, 0x17
        /*007a*/ 	.short	(.L_1037 - .L_1036)
.L_1036:
        /*007c*/ 	.word	0x00000000
        /*0080*/ 	.short	0x0001
        /*0082*/ 	.short	0x0008
        /*0084*/ 	.byte	0x00, 0xf5, 0x21, 0x00


	//----- nvinfo : EIATTR_KPARAM_INFO
	.align		4
.L_1037:
        /*0088*/ 	.byte	0x04, 0x17
        /*008a*/ 	.short	(.L_1039 - .L_1038)
.L_1038:
        /*008c*/ 	.word	0x00000000
        /*0090*/ 	.short	0x0000
        /*0092*/ 	.short	0x0000
        /*0094*/ 	.byte	0x00, 0xf5, 0x21, 0x00


	//----- nvinfo : EIATTR_SPARSE_MMA_MASK
	.align		4
.L_1039:
        /*0098*/ 	.byte	0x03, 0x50
        /*009a*/ 	.short	0x0000


	//----- nvinfo : EIATTR_MAXREG_COUNT
	.align		4
        /*009c*/ 	.byte	0x03, 0x1b
        /*009e*/ 	.short	0x00ff


	//----- nvinfo : EIATTR_MERCURY_ISA_VERSION
	.align		4
        /*00a0*/ 	.byte	0x03, 0x5f
        /*00a2*/ 	.short	0x0101


	//----- nvinfo : EIATTR_VRC_CTA_INIT_COUNT
	.align		4
        /*00a4*/ 	.byte	0x02, 0x4a
	.zero		1
	.zero		1


	//----- nvinfo : EIATTR_EXIT_INSTR_OFFSETS
	.align		4
        /*00a8*/ 	.byte	0x04, 0x1c
        /*00aa*/ 	.short	(.L_1041 - .L_1040)


	//   ....[0]....
.L_1040:
        /*00ac*/ 	.word	0x000000d0


	//   ....[1]....
        /*00b0*/ 	.word	0x00000150


	//   ....[2]....
        /*00b4*/ 	.word	0x00000270


	//   ....[3]....
        /*00b8*/ 	.word	0x00000350


	//   ....[4]....
        /*00bc*/ 	.word	0x00000400


	//   ....[5]....
        /*00c0*/ 	.word	0x00000730


	//   ....[6]....
        /*00c4*/ 	.word	0x000007b0


	//   ....[7]....
        /*00c8*/ 	.word	0x000008e0


	//----- nvinfo : EIATTR_CRS_STACK_SIZE
	.align		4
.L_1041:
        /*00cc*/ 	.byte	0x04, 0x1e
        /*00ce*/ 	.short	(.L_1043 - .L_1042)
.L_1042:
        /*00d0*/ 	.word	0x00000000


	//----- nvinfo : EIATTR_CBANK_PARAM_SIZE
	.align		4
.L_1043:
        /*00d4*/ 	.byte	0x03, 0x19
        /*00d6*/ 	.short	0x0048


	//----- nvinfo : EIATTR_PARAM_CBANK
	.align		4
        /*00d8*/ 	.byte	0x04, 0x0a
        /*00da*/ 	.short	(.L_1045 - .L_1044)
	.align		4
.L_1044:
        /*00dc*/ 	.word	index@(.nv.constant0._Z26MutualIntensExtract_KernelILin2ELb0ELb0ELb0ELi1EEvPfS0_S0_llllll)
        /*00e0*/ 	.short	0x0380
        /*00e2*/ 	.short	0x0048


	//----- nvinfo : EIATTR_SW_WAR
	.align		4
.L_1045:
        /*00e4*/ 	.byte	0x04, 0x36
        /*00e6*/ 	.short	(.L_1047 - .L_1046)
.L_1046:
        /*00e8*/ 	.word	0x00000008
.L_1047:


//--------------------- .nv.info._Z26MutualIntensExtract_KernelILin2ELb0ELb1ELb0ELi1EEvPfS0_S0_llllll --------------------------
	.section	.nv.info._Z26MutualIntensExtract_KernelILin2ELb0ELb1ELb0ELi1EEvPfS0_S0_llllll,"",@"SHT_CUDA_INFO"
	.sectionflags	@""
	.align	4


	//----- nvinfo : EIATTR_CUDA_API_VERSION
	.align		4
        /*0000*/ 	.byte	0x04, 0x37
        /*0002*/ 	.short	(.L_1049 - .L_1048)
.L_1048:
        /*0004*/ 	.word	0x00000082


	//----- nvinfo : EIATTR_KPARAM_INFO
	.align		4
.L_1049:
        /*0008*/ 	.byte	0x04, 0x17
        /*000a*/ 	.short	(.L_1051 - .L_1050)
.L_1050:
        /*000c*/ 	.word	0x00000000
        /*0010*/ 	.short	0x0008
        /*0012*/ 	.short	0x0040
        /*0014*/ 	.byte	0x00, 0xf0, 0x21, 0x00


	//----- nvinfo : EIATTR_KPARAM_INFO
	.align		4
.L_1051:
        /*0018*/ 	.byte	0x04, 0x17
        /*001a*/ 	.short	(.L_1053 - .L_1052)
.L_1052:
        /*001c*/ 	.word	0x00000000
        /*0020*/ 	.short	0x0007
        /*0022*/ 	.short	0x0038
        /*0024*/ 	.byte	0x00, 0xf0, 0x21, 0x00


	//----- nvinfo : EIATTR_KPARAM_INFO
	.align		4
.L_1053:
        /*0028*/ 	.byte	0x04, 0x17
        /*002a*/ 	.short	(.L_1055 - .L_1054)
.L_1054:
        /*002c*/ 	.word	0x00000000
        /*0030*/ 	.short	0x0006
        /*0032*/ 	.short	0x0030
        /*0034*/ 	.byte	0x00, 0xf0, 0x21, 0x00


	//----- nvinfo : EIATTR_KPARAM_INFO
	.align		4
.L_1055:
        /*0038*/ 	.byte	0x04, 0x17
        /*003a*/ 	.short	(.L_1057 - .L_1056)
.L_1056:
        /*003c*/ 	.word	0x00000000
        /*0040*/ 	.short	0x0005
        /*0042*/ 	.short	0x0028
        /*0044*/ 	.byte	0x00, 0xf0, 0x21, 0x00


	//----- nvinfo : EIATTR_KPARAM_INFO
	.align		4
.L_1057:
        /*0048*/ 	.byte	0x04, 0x17
        /*004a*/ 	.short	(.L_1059 - .L_1058)
.L_1058:
        /*004c*/ 	.word	0x00000000
        /*0050*/ 	.short	0x0004
        /*0052*/ 	.short	0x0020
        /*0054*/ 	.byte	0x00, 0xf0, 0x21, 0x00


	//----- nvinfo : EIATTR_KPARAM_INFO
	.align		4
.L_1059:
        /*0058*/ 	.byte	0x04, 0x17
        /*005a*/ 	.short	(.L_1061 - .L_1060)
.L_1060:
        /*005c*/ 	.word	0x00000000
        /*0060*/ 	.short	0x0003
        /*0062*/ 	.short	0x0018
        /*0064*/ 	.byte	0x00, 0xf0, 0x21, 0x00


	//----- nvinfo : EIATTR_KPARAM_INFO
	.align		4
.L_1061:
        /*0068*/ 	.byte	0x04, 0x17
        /*006a*/ 	.short	(.L_1063 - .L_1062)
.L_1062:
        /*006c*/ 	.word	0x00000000
        /*0070*/ 	.short	0x0002
        /*0072*/ 	.short	0x0010
        /*0074*/ 	.byte	0x00, 0xf5, 0x21, 0x00


	//----- nvinfo : EIATTR_KPARAM_INFO
	.align		4
.L_1063:
        /*0078*/ 	.byte	0x04, 0x17
        /*007a*/ 	.short	(.L_1065 - .L_1064)
.L_1064:
        /*007c*/ 	.word	0x00000000
        /*0080*/ 	.short	0x0001
        /*0082*/ 	.short	0x0008
        /*0084*/ 	.byte	0x00, 0xf5, 0x21, 0x00


	//----- nvinfo : EIATTR_KPARAM_INFO
	.align		4
.L_1065:
        /*0088*/ 	.byte	0x04, 0x17
        /*008a*/ 	.short	(.L_1067 - .L_1066)
.L_1066:
        /*008c*/ 	.word	0x00000000
        /*0090*/ 	.short	0x0000
        /*0092*/ 	.short	0x0000
        /*0094*/ 	.byte	0x00, 0xf5, 0x21, 0x00


	//----- nvinfo : EIATTR_SPARSE_MMA_MASK
	.align		4
.L_1067:
        /*0098*/ 	.byte	0x03, 0x50
        /*009a*/ 	.short	0x0000


	//----- nvinfo : EIATTR_MAXREG_COUNT
	.align		4
        /*009c*/ 	.byte	0x03, 0x1b
        /*009e*/ 	.short	0x00ff


	//----- nvinfo : EIATTR_MERCURY_ISA_VERSION
	.align		4
        /*00a0*/ 	.byte	0x03, 0x5f
        /*00a2*/ 	.short	0x0101


	//----- nvinfo : EIATTR_VRC_CTA_INIT_COUNT
	.align		4
        /*00a4*/ 	.byte	0x02, 0x4a
	.zero		1
	.zero		1


	//----- nvinfo : EIATTR_EXIT_INSTR_OFFSETS
	.align		4
        /*00a8*/ 	.byte	0x04, 0x1c
        /*00aa*/ 	.short	(.L_1069 - .L_1068)


	//   ....[0]....
.L_1068:
        /*00ac*/ 	.word	0x000000d0


	//   ....[1]....
        /*00b0*/ 	.word	0x00000150


	//   ....[2]....
        /*00b4*/ 	.word	0x00000270


	//   ....[3]....
        /*00b8*/ 	.word	0x000004e0


	//   ....[4]....
        /*00bc*/ 	.word	0x00000590


	//   ....[5]....
        /*00c0*/ 	.word	0x00000a50


	//   ....[6]....
        /*00c4*/ 	.word	0x00000ad0


	//   ....[7]....
        /*00c8*/ 	.word	0x00000d90


	//----- nvinfo : EIATTR_CRS_STACK_SIZE
	.align		4
.L_1069:
        /*00cc*/ 	.byte	0x04, 0x1e
        /*00ce*/ 	.short	(.L_1071 - .L_1070)
.L_1070:
        /*00d0*/ 	.word	0x00000000


	//----- nvinfo : EIATTR_CBANK_PARAM_SIZE
	.align		4
.L_1071:
        /*00d4*/ 	.byte	0x03, 0x19
        /*00d6*/ 	.short	0x0048


	//----- nvinfo : EIATTR_PARAM_CBANK
	.align		4
        /*00d8*/ 	.byte	0x04, 0x0a
        /*00da*/ 	.short	(.L_1073 - .L_1072)
	.align		4
.L_1072:
        /*00dc*/ 	.word	index@(.nv.constant0._Z26MutualIntensExtract_KernelILin2ELb0ELb1ELb0ELi1EEvPfS0_S0_llllll)
        /*00e0*/ 	.short	0x0380
        /*00e2*/ 	.short	0x0048


	//----- nvinfo : EIATTR_SW_WAR
	.align		4
.L_1073:
        /*00e4*/ 	.byte	0x04, 0x36
        /*00e6*/ 	.short	(.L_1075 - .L_1074)
.L_1074:
        /*00e8*/ 	.word	0x00000008
.L_1075:


//--------------------- .nv.info._Z26MutualIntensExtract_KernelILin2ELb1ELb0ELb0ELi1EEvPfS0_S0_llllll --------------------------
	.section	.nv.info._Z26MutualIntensExtract_KernelILin2ELb1ELb0ELb0ELi1EEvPfS0_S0_llllll,"",@"SHT_CUDA_INFO"
	.sectionflags	@""
	.align	4


	//----- nvinfo : EIATTR_CUDA_API_VERSION
	.align		4
        /*0000*/ 	.byte	0x04, 0x37
        /*0002*/ 	.short	(.L_1077 - .L_1076)
.L_1076:
        /*0004*/ 	.word	0x00000082


	//----- nvinfo : EIATTR_KPARAM_INFO
	.align		4
.L_1077:
        /*0008*/ 	.byte	0x04, 0x17
        /*000a*/ 	.short	(.L_1079 - .L_1078)
.L_1078:
        /*000c*/ 	.word	0x00000000
        /*0010*/ 	.short	0x0008
        /*0012*/ 	.short	0x0040
        /*0014*/ 	.byte	0x00, 0xf0, 0x21, 0x00


	//----- nvinfo : EIATTR_KPARAM_INFO
	.align		4
.L_1079:
        /*0018*/ 	.byte	0x04, 0x17
        /*001a*/ 	.short	(.L_1081 - .L_1080)
.L_1080:
        /*001c*/ 	.word	0x00000000
        /*0020*/ 	.short	0x0007
        /*0022*/ 	.short	0x0038
        /*0024*/ 	.byte	0x00, 0xf0, 0x21, 0x00


	//----- nvinfo : EIATTR_KPARAM_INFO
	.align		4
.L_1081:
        /*0028*/ 	.byte	0x04, 0x17
        /*002a*/ 	.short	(.L_1083 - .L_1082)
.L_1082:
        /*002c*/ 	.word	0x00000000
        /*0030*/ 	.short	0x0006
        /*0032*/ 	.short	0x0030
        /*0034*/ 	.byte	0x00, 0xf0, 0x21, 0x00


	//----- nvinfo : EIATTR_KPARAM_INFO
	.align		4
.L_1083:
        /*0038*/ 	.byte	0x04, 0x17
        /*003a*/ 	.short	(.L_1085 - .L_1084)
.L_1084:
        /*003c*/ 	.word	0x00000000
        /*0040*/ 	.short	0x0005
        /*0042*/ 	.short	0x0028
        /*0044*/ 	.byte	0x00, 0xf0, 0x21, 0x00


	//----- nvinfo : EIATTR_KPARAM_INFO
	.align		4
.L_1085:
        /*0048*/ 	.byte	0x04, 0x17
        /*004a*/ 	.short	(.L_1087 - .L_1086)
.L_1086:
        /*004c*/ 	.word	0x00000000
        /*0050*/ 	.short	0x0004
        /*0052*/ 	.short	0x0020
        /*0054*/ 	.byte	0x00, 0xf0, 0x21, 0x00


	//----- nvinfo : EIATTR_KPARAM_INFO
	.align		4
.L_1087:
        /*0058*/ 	.byte	0x04, 0x17
        /*005a*/ 	.short	(.L_1089 - .L_1088)
.L_1088:
        /*005c*/ 	.word	0x00000000
        /*0060*/ 	.short	0x0003
        /*0062*/ 	.short	0x0018
        /*0064*/ 	.byte	0x00, 0xf0, 0x21, 0x00


	//----- nvinfo : EIATTR_KPARAM_INFO
	.align		4
.L_1089:
        /*0068*/ 	.byte	0x04, 0x17
        /*006a*/ 	.short	(.L_1091 - .L_1090)
.L_1090:
        /*006c*/ 	.word	0x00000000
        /*0070*/ 	.short	0x0002
        /*0072*/ 	.short	0x0010
        /*0074*/ 	.byte	0x00, 0xf5, 0x21, 0x00


	//----- nvinfo : EIATTR_KPARAM_INFO
	.align		4
.L_1091:
        /*0078*/ 	.byte	0x04, 0x17
        /*007a*/ 	.short	(.L_1093 - .L_1092)
.L_1092:
        /*007c*/ 	.word	0x00000000
        /*0080*/ 	.short	0x0001
        /*0082*/ 	.short	0x0008
        /*0084*/ 	.byte	0x00, 0xf5, 0x21, 0x00


	//----- nvinfo : EIATTR_KPARAM_INFO
	.align		4
.L_1093:
        /*0088*/ 	.byte	0x04, 0x17
        /*008a*/ 	.short	(.L_1095 - .L_1094)
.L_1094:
        /*008c*/ 	.word	0x00000000
        /*0090*/ 	.short	0x0000
        /*0092*/ 	.short	0x0000
        /*0094*/ 	.byte	0x00, 0xf5, 0x21, 0x00


	//----- nvinfo : EIATTR_SPARSE_MMA_MASK
	.align		4
.L_1095:
        /*0098*/ 	.byte	0x03, 0x50
        /*009a*/ 	.short	0x0000


	//----- nvinfo : EIATTR_MAXREG_COUNT
	.align		4
        /*009c*/ 	.byte	0x03, 0x1b
        /*009e*/ 	.short	0x00ff


	//----- nvinfo : EIATTR_MERCURY_ISA_VERSION
	.align		4
        /*00a0*/ 	.byte	0x03, 0x5f
        /*00a2*/ 	.short	0x0101


	//----- nvinfo : EIATTR_VRC_CTA_INIT_COUNT
	.align		4
        /*00a4*/ 	.byte	0x02, 0x4a
	.zero		1
	.zero		1


	//----- nvinfo : EIATTR_EXIT_INSTR_OFFSETS
	.align		4
        /*00a8*/ 	.byte	0x04, 0x1c
        /*00aa*/ 	.short	(.L_1097 - .L_1096)


	//   ....[0]....
.L_1096:
        /*00ac*/ 	.word	0x000000d0


	//   ....[1]....
        /*00b0*/ 	.word	0x00000150


	//   ....[2]....
        /*00b4*/ 	.word	0x00000270


	//   ....[3]....
        /*00b8*/ 	.word	0x000004c0


	//   ....[4]....
        /*00bc*/ 	.word	0x00000570


	//   ....[5]....
        /*00c0*/ 	.word	0x00000a10


	//   ....[6]....
        /*00c4*/ 	.word	0x00000a90


	//   ....[7]....
        /*00c8*/ 	.word	0x00000d30


	//----- nvinfo : EIATTR_CRS_STACK_SIZE
	.align		4
.L_1097:
        /*00cc*/ 	.byte	0x04, 0x1e
        /*00ce*/ 	.short	(.L_1099 - .L_1098)
.L_1098:
        /*00d0*/ 	.word	0x00000000


	//----- nvinfo : EIATTR_CBANK_PARAM_SIZE
	.align		4
.L_1099:
        /*00d4*/ 	.byte	0x03, 0x19
        /*00d6*/ 	.short	0x0048


	//----- nvinfo : EIATTR_PARAM_CBANK
	.align		4
        /*00d8*/ 	.byte	0x04, 0x0a
        /*00da*/ 	.short	(.L_1101 - .L_1100)
	.align		4
.L_1100:
        /*00dc*/ 	.word	index@(.nv.constant0._Z26MutualIntensExtract_KernelILin2ELb1ELb0ELb0ELi1EEvPfS0_S0_llllll)
        /*00e0*/ 	.short	0x0380
        /*00e2*/ 	.short	0x0048


	//----- nvinfo : EIATTR_SW_WAR
	.align		4
.L_1101:
        /*00e4*/ 	.byte	0x04, 0x36
        /*00e6*/ 	.short	(.L_1103 - .L_1102)
.L_1102:
        /*00e8*/ 	.word	0x00000008
.L_1103:


//--------------------- .nv.info._Z26MutualIntensExtract_KernelILin2ELb1ELb1ELb0ELi1EEvPfS0_S0_llllll --------------------------
	.section	.nv.info._Z26MutualIntensExtract_KernelILin2ELb1ELb1ELb0ELi1EEvPfS0_S0_llllll,"",@"SHT_CUDA_INFO"
	.sectionflags	@""
	.align	4


	//----- nvinfo : EIATTR_CUDA_API_VERSION
	.align		4
        /*0000*/ 	.byte	0x04, 0x37
        /*0002*/ 	.short	(.L_1105 - .L_1104)
.L_1104:
        /*0004*/ 	.word	0x00000082


	//----- nvinfo : EIATTR_KPARAM_INFO
	.align		4
.L_1105:
        /*0008*/ 	.byte	0x04, 0x17
        /*000a*/ 	.short	(.L_1107 - .L_1106)
.L_1106:
        /*000c*/ 	.word	0x00000000
        /*0010*/ 	.short	0x0008
        /*0012*/ 	.short	0x0040
        /*0014*/ 	.byte	0x00, 0xf0, 0x21, 0x00


	//----- nvinfo : EIATTR_KPARAM_INFO
	.align		4
.L_1107:
        /*0018*/ 	.byte	0x04, 0x17
        /*001a*/ 	.short	(.L_1109 - .L_1108)
.L_1108:
        /*001c*/ 	.word	0x00000000
        /*0020*/ 	.short	0x0007
        /*0022*/ 	.short	0x0038
        /*0024*/ 	.byte	0x00, 0xf0, 0x21, 0x00


	//----- nvinfo : EIATTR_KPARAM_INFO
	.align		4
.L_1109:
        /*0028*/ 	.byte	0x04, 0x17
        /*002a*/ 	.short	(.L_1111 - .L_1110)
.L_1110:
        /*002c*/ 	.word	0x00000000
        /*0030*/ 	.short	0x0006
        /*0032*/ 	.short	0x0030
        /*0034*/ 	.byte	0x00, 0xf0, 0x21, 0x00


	//----- nvinfo : EIATTR_KPARAM_INFO
	.align		4
.L_1111:
        /*0038*/ 	.byte	0x04, 0x17
        /*003a*/ 	.short	(.L_1113 - .L_1112)
.L_1112:
        /*003c*/ 	.word	0x00000000
        /*0040*/ 	.short	0x0005
        /*0042*/ 	.short	0x0028
        /*0044*/ 	.byte	0x00, 0xf0, 0x21, 0x00


	//----- nvinfo : EIATTR_KPARAM_INFO
	.align		4
.L_1113:
        /*0048*/ 	.byte	0x04, 0x17
        /*004a*/ 	.short	(.L_1115 - .L_1114)
.L_1114:
        /*004c*/ 	.word	0x00000000
        /*0050*/ 	.short	0x0004
        /*0052*/ 	.short	0x0020
        /*0054*/ 	.byte	0x00, 0xf0, 0x21, 0x00


	//----- nvinfo : EIATTR_KPARAM_INFO
	.align		4
.L_1115:
        /*0058*/ 	.byte	0x04, 0x17
        /*005a*/ 	.short	(.L_1117 - .L_1116)
.L_1116:
        /*005c*/ 	.word	0x00000000
        /*0060*/ 	.short	0x0003
        /*0062*/ 	.short	0x0018
        /*0064*/ 	.byte	0x00, 0xf0, 0x21, 0x00


	//----- nvinfo : EIATTR_KPARAM_INFO
	.align		4
.L_1117:
        /*0068*/ 	.byte	0x04, 0x17
        /*006a*/ 	.short	(.L_1119 - .L_1118)
.L_1118:
        /*006c*/ 	.word	0x00000000
        /*0070*/ 	.short	0x0002
        /*0072*/ 	.short	0x0010
        /*0074*/ 	.byte	0x00, 0xf5, 0x21, 0x00


	//----- nvinfo : EIATTR_KPARAM_INFO
	.align		4
.L_1119:
        /*0078*/ 	.byte	0x04, 0x17
        /*007a*/ 	.short	(.L_1121 - .L_1120)
.L_1120:
        /*007c*/ 	.word	0x00000000
        /*0080*/ 	.short	0x0001
        /*0082*/ 	.short	0x0008
        /*0084*/ 	.byte	0x00, 0xf5, 0x21, 0x00


	//----- nvinfo : EIATTR_KPARAM_INFO
	.align		4
.L_1121:
        /*0088*/ 	.byte	0x04, 0x17
        /*008a*/ 	.short	(.L_1123 - .L_1122)
.L_1122:
        /*008c*/ 	.word	0x00000000
        /*0090*/ 	.short	0x0000
        /*0092*/ 	.short	0x0000
        /*0094*/ 	.byte	0x00, 0xf5, 0x21, 0x00


	//----- nvinfo : EIATTR_SPARSE_MMA_MASK
	.align		4
.L_1123:
        /*0098*/ 	.byte	0x03, 0x50
        /*009a*/ 	.short	0x0000


	//----- nvinfo : EIATTR_MAXREG_COUNT
	.align		4
        /*009c*/ 	.byte	0x03, 0x1b
        /*009e*/ 	.short	0x00ff


	//----- nvinfo : EIATTR_MERCURY_ISA_VERSION
	.align		4
        /*00a0*/ 	.byte	0x03, 0x5f
        /*00a2*/ 	.short	0x0101


	//----- nvinfo : EIATTR_VRC_CTA_INIT_COUNT
	.align		4
        /*00a4*/ 	.byte	0x02, 0x4a
	.zero		1
	.zero		1


	//----- nvinfo : EIATTR_EXIT_INSTR_OFFSETS
	.align		4
        /*00a8*/ 	.byte	0x04, 0x1c
        /*00aa*/ 	.short	(.L_1125 - .L_1124)


	//   ....[0]....
.L_1124:
        /*00ac*/ 	.word	0x000000d0


	//   ....[1]....
        /*00b0*/ 	.word	0x00000150


	//   ....[2]....
        /*00b4*/ 	.word	0x00000270


	//   ....[3]....
        /*00b8*/ 	.word	0x000005e0


	//   ....[4]....
        /*00bc*/ 	.word	0x00000690


	//   ....[5]....
        /*00c0*/ 	.word	0x00000c50


	//   ....[6]....
        /*00c4*/ 	.word	0x00000cd0


	//   ....[7]....
        /*00c8*/ 	.word	0x00001090


	//----- nvinfo : EIATTR_CRS_STACK_SIZE
	.align		4
.L_1125:
        /*00cc*/ 	.byte	0x04, 0x1e
        /*00ce*/ 	.short	(.L_1127 - .L_1126)
.L_1126:
        /*00d0*/ 	.word	0x00000000


	//----- nvinfo : EIATTR_CBANK_PARAM_SIZE
	.align		4
.L_1127:
        /*00d4*/ 	.byte	0x03, 0x19
        /*00d6*/ 	.short	0x0048


	//----- nvinfo : EIATTR_PARAM_CBANK
	.align		4
        /*00d8*/ 	.byte	0x04, 0x0a
        /*00da*/ 	.short	(.L_1129 - .L_1128)
	.align		4
.L_1128:
        /*00dc*/ 	.word	index@(.nv.constant0._Z26MutualIntensExtract_KernelILin2ELb1ELb1ELb0ELi1EEvPfS0_S0_llllll)
        /*00e0*/ 	.short	0x0380
        /*00e2*/ 	.short	0x0048


	//----- nvinfo : EIATTR_SW_WAR
	.align		4
.L_1129:
        /*00e4*/ 	.byte	0x04, 0x36
        /*00e6*/ 	.short	(.L_1131 - .L_1130)
.L_1130:
        /*00e8*/ 	.word	0x00000008
.L_1131:


//--------------------- .nv.info._Z26MutualIntensExtract_KernelILin1ELb0ELb0ELb0ELi1EEvPfS0_S0_llllll --------------------------
	.section	.nv.info._Z26MutualIntensExtract_KernelILin1ELb0ELb0ELb0ELi1EEvPfS0_S0_llllll,"",@"SHT_CUDA_INFO"
	.sectionflags	@""
	.align	4


	//----- nvinfo : EIATTR_CUDA_API_VERSION
	.align		4
        /*0000*/ 	.byte	0x04, 0x37
        /*0002*/ 	.short	(.L_1133 - .L_1132)
.L_1132:
        /*0004*/ 	.word	0x00000082


	//----- nvinfo : EIATTR_KPARAM_INFO
	.align		4
.L_1133:
        /*0008*/ 	.byte	0x04, 0x17
        /*000a*/ 	.short	(.L_1135 - .L_1134)
.L_1134:
        /*000c*/ 	.word	0x00000000
        /*0010*/ 	.short	0x0008
        /*0012*/ 	.short	0x0040
        /*0014*/ 	.byte	0x00, 0xf0, 0x21, 0x00


	//----- nvinfo : EIATTR_KPARAM_INFO
	.align		4
.L_1135:
        /*0018*/ 	.byte	0x04, 0x17
        /*001a*/ 	.short	(.L_1137 - .L_1136)
.L_1136:
        /*001c*/ 	.word	0x00000000
        /*0020*/ 	.short	0x0007
        /*0022*/ 	.short	0x0038
        /*0024*/ 	.byte	0x00, 0xf0, 0x21, 0x00


	//----- nvinfo : EIATTR_KPARAM_INFO
	.align		4
.L_1137:
        /*0028*/ 	.byte	0x04, 0x17
        /*002a*/ 	.short	(.L_1139 - .L_1138)
.L_1138:
        /*002c*/ 	.word	0x00000000
        /*0030*/ 	.short	0x0006
        /*0032*/ 	.short	0x0030
        /*0034*/ 	.byte	0x00, 0xf0, 0x21, 0x00


	//----- nvinfo : EIATTR_KPARAM_INFO
	.align		4
.L_1139:
        /*0038*/ 	.byte	0x04, 0x17
        /*003a*/ 	.short	(.L_1141 - .L_1140)
.L_1140:
        /*003c*/ 	.word	0x00000000
        /*0040*/ 	.short	0x0005
        /*0042*/ 	.short	0x0028
        /*0044*/ 	.byte	0x00, 0xf0, 0x21, 0x00


	//----- nvinfo : EIATTR_KPARAM_INFO
	.align		4
.L_1141:
        /*0048*/ 	.byte	0x04, 0x17
        /*004a*/ 	.short	(.L_1143 - .L_1142)
.L_1142:
        /*004c*/ 	.word	0x00000000
        /*0050*/ 	.short	0x0004
        /*0052*/ 	.short	0x0020
        /*0054*/ 	.byte	0x00, 0xf0, 0x21, 0x00


	//----- nvinfo : EIATTR_KPARAM_INFO
	.align		4
.L_1143:
        /*0058*/ 	.byte	0x04, 0x17
        /*005a*/ 	.short	(.L_1145 - .L_1144)
.L_1144:
        /*005c*/ 	.word	0x00000000
        /*0060*/ 	.short	0x0003
        /*0062*/ 	.short	0x0018
        /*0064*/ 	.byte	0x00, 0xf0, 0x21, 0x00


	//----- nvinfo : EIATTR_KPARAM_INFO
	.align		4
.L_1145:
        /*0068*/ 	.byte	0x04, 0x17
        /*006a*/ 	.short	(.L_1147 - .L_1146)
.L_1146:
        /*006c*/ 	.word	0x00000000
        /*0070*/ 	.short	0x0002
        /*0072*/ 	.short	0x0010
        /*0074*/ 	.byte	0x00, 0xf5, 0x21, 0x00


	//----- nvinfo : EIATTR_KPARAM_INFO
	.align		4
.L_1147:
        /*0078*/ 	.byte	0x04, 0x17
        /*007a*/ 	.short	(.L_1149 - .L_1148)
.L_1148:
        /*007c*/ 	.word	0x00000000
        /*0080*/ 	.short	0x0001
        /*0082*/ 	.short	0x0008
        /*0084*/ 	.byte	0x00, 0xf5, 0x21, 0x00


	//----- nvinfo : EIATTR_KPARAM_INFO
	.align		4
.L_1149:
        /*0088*/ 	.byte	0x04, 0x17
        /*008a*/ 	.short	(.L_1151 - .L_1150)
.L_1150:
        /*008c*/ 	.word	0x00000000
        /*0090*/ 	.short	0x0000
        /*0092*/ 	.short	0x0000
        /*0094*/ 	.byte	0x00, 0xf5, 0x21, 0x00


	//----- nvinfo : EIATTR_SPARSE_MMA_MASK
	.align		4
.L_1151:
        /*0098*/ 	.byte	0x03, 0x50
        /*009a*/ 	.short	0x0000


	//----- nvinfo : EIATTR_MAXREG_COUNT
	.align		4
        /*009c*/ 	.byte	0x03, 0x1b
        /*009e*/ 	.short	0x00ff


	//----- nvinfo : EIATTR_MERCURY_ISA_VERSION
	.align		4
        /*00a0*/ 	.byte	0x03, 0x5f
        /*00a2*/ 	.short	0x0101


	//----- nvinfo : EIATTR_VRC_CTA_INIT_COUNT
	.align		4
        /*00a4*/ 	.byte	0x02, 0x4a
	.zero		1
	.zero		1


	//----- nvinfo : EIATTR_EXIT_INSTR_OFFSETS
	.align		4
        /*00a8*/ 	.byte	0x04, 0x1c
        /*00aa*/ 	.short	(.L_1153 - .L_1152)


	//   ....[0]....
.L_1152:
        /*00ac*/ 	.word	0x000000d0


	//   ....[1]....
        /*00b0*/ 	.word	0x00000150


	//   ....[2]....
        /*00b4*/ 	.word	0x00000270


	//   ....[3]....
        /*00b8*/ 	.word	0x00000350


	//   ....[4]....
        /*00bc*/ 	.word	0x00000400


	//   ....[5]....
        /*00c0*/ 	.word	0x00000730


	//   ....[6]....
        /*00c4*/ 	.word	0x000007b0


	//   ....[7]....
        /*00c8*/ 	.word	0x000008e0


	//----- nvinfo : EIATTR_CRS_STACK_SIZE
	.align		4
.L_1153:
        /*00cc*/ 	.byte	0x04, 0x1e
        /*00ce*/ 	.short	(.L_1155 - .L_1154)
.L_1154:
        /*00d0*/ 	.word	0x00000000


	//----- nvinfo : EIATTR_CBANK_PARAM_SIZE
	.align		4
.L_1155:
        /*00d4*/ 	.byte	0x03, 0x19
        /*00d6*/ 	.short	0x0048


	//----- nvinfo : EIATTR_PARAM_CBANK
	.align		4
        /*00d8*/ 	.byte	0x04, 0x0a
        /*00da*/ 	.short	(.L_1157 - .L_1156)
	.align		4
.L_1156:
        /*00dc*/ 	.word	index@(.nv.constant0._Z26MutualIntensExtract_KernelILin1ELb0ELb0ELb0ELi1EEvPfS0_S0_llllll)
        /*00e0*/ 	.short	0x0380
        /*00e2*/ 	.short	0x0048


	//----- nvinfo : EIATTR_SW_WAR
	.align		4
.L_1157:
        /*00e4*/ 	.byte	0x04, 0x36
        /*00e6*/ 	.short	(.L_1159 - .L_1158)
.L_1158:
        /*00e8*/ 	.word	0x00000008
.L_1159:


//--------------------- .nv.info._Z26MutualIntensExtract_KernelILin1ELb0ELb1ELb0ELi1EEvPfS0_S0_llllll --------------------------
	.section	.nv.info._Z26MutualIntensExtract_KernelILin1ELb0ELb1ELb0ELi1EEvPfS0_S0_llllll,"",@"SHT_CUDA_INFO"
	.sectionflags	@""
	.align	4


	//----- nvinfo : EIATTR_CUDA_API_VERSION
	.align		4
        /*0000*/ 	.byte	0x04, 0x37
        /*0002*/ 	.short	(.L_1161 - .L_1160)
.L_1160:
        /*0004*/ 	.word	0x00000082


	//----- nvinfo : EIATTR_KPARAM_INFO
	.align		4
.L_1161:
        /*0008*/ 	.byte	0x04, 0x17
        /*000a*/ 	.short	(.L_1163 - .L_1162)
.L_1162:
        /*000c*/ 	.word	0x00000000
        /*0010*/ 	.short	0x0008
        /*0012*/ 	.short	0x0040
        /*0014*/ 	.byte	0x00, 0xf0, 0x21, 0x00


	//----- nvinfo : EIATTR_KPARAM_INFO
	.align		4
.L_1163:
        /*0018*/ 	.byte	0x04, 0x17
        /*001a*/ 	.short	(.L_1165 - .L_1164)
.L_1164:
        /*001c*/ 	.word	0x00000000
        /*0020*/ 	.short	0x0007
        /*0022*/ 	.short	0x0038
        /*0024*/ 	.byte	0x00, 0xf0, 0x21, 0x00


	//----- nvinfo : EIATTR_KPARAM_INFO
	.align		4
.L_1165:
        /*0028*/ 	.byte	0x04, 0x17
        /*002a*/ 	.short	(.L_1167 - .L_1166)
.L_1166:
        /*002c*/ 	.word	0x00000000
        /*0030*/ 	.short	0x0006
        /*0032*/ 	.short	0x0030
        /*0034*/ 	.byte	0x00, 0xf0, 0x21, 0x00


	//----- nvinfo : EIATTR_KPARAM_INFO
	.align		4
.L_1167:
        /*0038*/ 	.byte	0x04, 0x17
        /*003a*/ 	.short	(.L_1169 - .L_1168)
.L_1168:
        /*003c*/ 	.word	0x00000000
        /*0040*/ 	.short	0x0005
        /*0042*/ 	.short	0x0028
        /*0044*/ 	.byte	0x00, 0xf0, 0x21, 0x00


	//----- nvinfo : EIATTR_KPARAM_INFO
	.align		4
.L_1169:
        /*0048*/ 	.byte	0x04, 0x17
        /*004a*/ 	.short	(.L_1171 - .L_1170)
.L_1170:
        /*004c*/ 	.word	0x00000000
        /*0050*/ 	.short	0x0004
        /*0052*/ 	.short	0x0020
        /*0054*/ 	.byte	0x00, 0xf0, 0x21, 0x00


	//----- nvinfo : EIATTR_KPARAM_INFO
	.align		4
.L_1171:
        /*0058*/ 	.byte	0x04, 0x17
        /*005a*/ 	.short	(.L_1173 - .L_1172)
.L_1172:
        /*005c*/ 	.word	0x00000000
        /*0060*/ 	.short	0x0003
        /*0062*/ 	.short	0x0018
        /*0064*/ 	.byte	0x00, 0xf0, 0x21, 0x00


	//----- nvinfo : EIATTR_KPARAM_INFO
	.align		4
.L_1173:
        /*0068*/ 	.byte	0x04, 0x17
        /*006a*/ 	.short	(.L_1175 - .L_1174)
.L_1174:
        /*006c*/ 	.word	0x00000000
        /*0070*/ 	.short	0x0002
        /*0072*/ 	.short	0x0010
        /*0074*/ 	.byte	0x00, 0xf5, 0x21, 0x00


	//----- nvinfo : EIATTR_KPARAM_INFO
	.align		4
.L_1175:
        /*0078*/ 	.byte	0x04, 0x17
        /*007a*/ 	.short	(.L_1177 - .L_1176)
.L_1176:
        /*007c*/ 	.word	0x00000000
        /*0080*/ 	.short	0x0001
        /*0082*/ 	.short	0x0008
        /*0084*/ 	.byte	0x00, 0xf5, 0x21, 0x00


	//----- nvinfo : EIATTR_KPARAM_INFO
	.align		4
.L_1177:
        /*0088*/ 	.byte	0x04, 0x17
        /*008a*/ 	.short	(.L_1179 - .L_1178)
.L_1178:
        /*008c*/ 	.word	0x00000000
        /*0090*/ 	.short	0x0000
        /*0092*/ 	.short	0x0000
        /*0094*/ 	.byte	0x00, 0xf5, 0x21, 0x00


	//----- nvinfo : EIATTR_SPARSE_MMA_MASK
	.align		4
.L_1179:
        /*0098*/ 	.byte	0x03, 0x50
        /*009a*/ 	.short	0x0000


	//----- nvinfo : EIATTR_MAXREG_COUNT
	.align		4
        /*009c*/ 	.byte	0x03, 0x1b
        /*009e*/ 	.short	0x00ff


	//----- nvinfo : EIATTR_MERCURY_ISA_VERSION
	.align		4
        /*00a0*/ 	.byte	0x03, 0x5f
        /*00a2*/ 	.short	0x0101


	//----- nvinfo : EIATTR_VRC_CTA_INIT_COUNT
	.align		4
        /*00a4*/ 	.byte	0x02, 0x4a
	.zero		1
	.zero		1


	//----- nvinfo : EIATTR_EXIT_INSTR_OFFSETS
	.align		4
        /*00a8*/ 	.byte	0x04, 0x1c
        /*00aa*/ 	.short	(.L_1181 - .L_1180)


	//   ....[0]....
.L_1180:
        /*00ac*/ 	.word	0x000000d0


	//   ....[1]....
        /*00b0*/ 	.word	0x00000150


	//   ....[2]....
        /*00b4*/ 	.word	0x00000270


	//   ....[3]....
        /*00b8*/ 	.word	0x000004c0


	//   ....[4]....
        /*00bc*/ 	.word	0x00000570


	//   ....[5]....
        /*00c0*/ 	.word	0x00000a40


	//   ....[6]....
        /*00c4*/ 	.word	0x00000ac0


	//   ....[7]....
        /*00c8*/ 	.word	0x00000d60


	//----- nvinfo : EIATTR_CRS_STACK_SIZE
	.align		4
.L_1181:
        /*00cc*/ 	.byte	0x04, 0x1e
        /*00ce*/ 	.short	(.L_1183 - .L_1182)
.L_1182:
        /*00d0*/ 	.word	0x00000000


	//----- nvinfo : EIATTR_CBANK_PARAM_SIZE
	.align		4
.L_1183:
        /*00d4*/ 	.byte	0x03, 0x19
        /*00d6*/ 	.short	0x0048


	//----- nvinfo : EIATTR_PARAM_CBANK
	.align		4
        /*00d8*/ 	.byte	0x04, 0x0a
        /*00da*/ 	.short	(.L_1185 - .L_1184)
	.align		4
.L_1184:
        /*00dc*/ 	.word	index@(.nv.constant0._Z26MutualIntensExtract_KernelILin1ELb0ELb1ELb0ELi1EEvPfS0_S0_llllll)
        /*00e0*/ 	.short	0x0380
        /*00e2*/ 	.short	0x0048


	//----- nvinfo : EIATTR_SW_WAR
	.align		4
.L_1185:
        /*00e4*/ 	.byte	0x04, 0x36
        /*00e6*/ 	.short	(.L_1187 - .L_1186)
.L_1186:
        /*00e8*/ 	.word	0x00000008
.L_1187:


//--------------------- .nv.info._Z26MutualIntensExtract_KernelILin1ELb1ELb0ELb0ELi1EEvPfS0_S0_llllll --------------------------
	.section	.nv.info._Z26MutualIntensExtract_KernelILin1ELb1ELb0ELb0ELi1EEvPfS0_S0_llllll,"",@"SHT_CUDA_INFO"
	.sectionflags	@""
	.align	4


	//----- nvinfo : EIATTR_CUDA_API_VERSION
	.align		4
        /*0000*/ 	.byte	0x04, 0x37
        /*0002*/ 	.short	(.L_1189 - .L_1188)
.L_1188:
        /*0004*/ 	.word	0x00000082


	//----- nvinfo : EIATTR_KPARAM_INFO
	.align		4
.L_1189:
        /*0008*/ 	.byte	0x04, 0x17
        /*000a*/ 	.short	(.L_1191 - .L_1190)
.L_1190:
        /*000c*/ 	.word	0x00000000
        /*0010*/ 	.short	0x0008
        /*0012*/ 	.short	0x0040
        /*0014*/ 	.byte	0x00, 0xf0, 0x21, 0x00


	//----- nvinfo : EIATTR_KPARAM_INFO
	.align		4
.L_1191:
        /*0018*/ 	.byte	0x04, 0x17
        /*001a*/ 	.short	(.L_1193 - .L_1192)
.L_1192:
        /*001c*/ 	.word	0x00000000
        /*0020*/ 	.short	0x0007
        /*0022*/ 	.short	0x0038
        /*0024*/ 	.byte	0x00, 0xf0, 0x21, 0x00


	//----- nvinfo : EIATTR_KPARAM_INFO
	.align		4
.L_1193:
        /*0028*/ 	.byte	0x04, 0x17
        /*002a*/ 	.short	(.L_1195 - .L_1194)
.L_1194:
        /*002c*/ 	.word	0x00000000
        /*0030*/ 	.short	0x0006
        /*0032*/ 	.short	0x0030
        /*0034*/ 	.byte	0x00, 0xf0, 0x21, 0x00


	//----- nvinfo : EIATTR_KPARAM_INFO
	.align		4
.L_1195:
        /*0038*/ 	.byte	0x04, 0x17
        /*003a*/ 	.short	(.L_1197 - .L_1196)
.L_1196:
        /*003c*/ 	.word	0x00000000
        /*0040*/ 	.short	0x0005
        /*0042*/ 	.short	0x0028
        /*0044*/ 	.byte	0x00, 0xf0, 0x21, 0x00


	//----- nvinfo : EIATTR_KPARAM_INFO
	.align		4
.L_1197:
        /*0048*/ 	.byte	0x04, 0x17
        /*004a*/ 	.short	(.L_1199 - .L_1198)
.L_1198:
        /*004c*/ 	.word	0x00000000
        /*0050*/ 	.short	0x0004
        /*0052*/ 	.short	0x0020
        /*0054*/ 	.byte	0x00, 0xf0, 0x21, 0x00


	//----- nvinfo : EIATTR_KPARAM_INFO
	.align		4
.L_1199:
        /*0058*/ 	.byte	0x04, 0x17
        /*005a*/ 	.short	(.L_1201 - .L_1200)
.L_1200:
        /*005c*/ 	.word	0x00000000
        /*0060*/ 	.short	0x0003
        /*0062*/ 	.short	0x0018
        /*0064*/ 	.byte	0x00, 0xf0, 0x21, 0x00


	//----- nvinfo : EIATTR_KPARAM_INFO
	.align		4
.L_1201:
        /*0068*/ 	.byte	0x04, 0x17
        /*006a*/ 	.short	(.L_1203 - .L_1202)
.L_1202:
        /*006c*/ 	.word	0x00000000
        /*0070*/ 	.short	0x0002
        /*0072*/ 	.short	0x0010
        /*0074*/ 	.byte	0x00, 0xf5, 0x21, 0x00


	//----- nvinfo : EIATTR_KPARAM_INFO
	.align		4
.L_1203:
        /*0078*/ 	.byte	0x04, 0x17
        /*007a*/ 	.short	(.L_1205 - .L_1204)
.L_1204:
        /*007c*/ 	.word	0x00000000
        /*0080*/ 	.short	0x0001
        /*0082*/ 	.short	0x0008
        /*0084*/ 	.byte	0x00, 0xf5, 0x21, 0x00


	//----- nvinfo : EIATTR_KPARAM_INFO
	.align		4
.L_1205:
        /*0088*/ 	.byte	0x04, 0x17
        /*008a*/ 	.short	(.L_1207 - .L_1206)
.L_1206:
        /*008c*/ 	.word	0x00000000
        /*0090*/ 	.short	0x0000
        /*0092*/ 	.short	0x0000
        /*0094*/ 	.byte	0x00, 0xf5, 0x21, 0x00


	//----- nvinfo : EIATTR_SPARSE_MMA_MASK
	.align		4
.L_1207:
        /*0098*/ 	.byte	0x03, 0x50
        /*009a*/ 	.short	0x0000


	//----- nvinfo : EIATTR_MAXREG_COUNT
	.align		4
        /*009c*/ 	.byte	0x03, 0x1b
        /*009e*/ 	.short	0x00ff


	//----- nvinfo : EIATTR_MERCURY_ISA_VERSION
	.align		4
        /*00a0*/ 	.byte	0x03, 0x5f
        /*00a2*/ 	.short	0x0101


	//----- nvinfo : EIATTR_VRC_CTA_INIT_COUNT
	.align		4
        /*00a4*/ 	.byte	0x02, 0x4a
	.zero		1
	.zero		1


	//----- nvinfo : EIATTR_EXIT_INSTR_OFFSETS
	.align		4
        /*00a8*/ 	.byte	0x04, 0x1c
        /*00aa*/ 	.short	(.L_1209 - .L_1208)


	//   ....[0]....
.L_1208:
        /*00ac*/ 	.word	0x000000d0


	//   ....[1]....
        /*00b0*/ 	.word	0x00000150


	//   ....[2]....
        /*00b4*/ 	.word	0x00000270


	//   ....[3]....
        /*00b8*/ 	.word	0x000004f0


	//   ....[4]....
        /*00bc*/ 	.word	0x000005a0


	//   ....[5]....
        /*00c0*/ 	.word	0x00000a90


	//   ....[6]....
        /*00c4*/ 	.word	0x00000b10


	//   ....[7]....
        /*00c8*/ 	.word	0x00000de0


	//----- nvinfo : EIATTR_CRS_STACK_SIZE
	.align		4
.L_1209:
        /*00cc*/ 	.byte	0x04, 0x1e
        /*00ce*/ 	.short	(.L_1211 - .L_1210)
.L_1210:
        /*00d0*/ 	.word	0x00000000


	//----- nvinfo : EIATTR_CBANK_PARAM_SIZE
	.align		4
.L_1211:
        /*00d4*/ 	.byte	0x03, 0x19
        /*00d6*/ 	.short	0x0048


	//----- nvinfo : EIATTR_PARAM_CBANK
	.align		4
        /*00d8*/ 	.byte	0x04, 0x0a
        /*00da*/ 	.short	(.L_1213 - .L_1212)
	.align		4
.L_1212:
        /*00dc*/ 	.word	index@(.nv.constant0._Z26MutualIntensExtract_KernelILin1ELb1ELb0ELb0ELi1EEvPfS0_S0_llllll)
        /*00e0*/ 	.short	0x0380
        /*00e2*/ 	.short	0x0048


	//----- nvinfo : EIATTR_SW_WAR
	.align		4
.L_1213:
        /*00e4*/ 	.byte	0x04, 0x36
        /*00e6*/ 	.short	(.L_1215 - .L_1214)
.L_1214:
        /*00e8*/ 	.word	0x00000008
.L_1215:


//--------------------- .nv.info._Z26MutualIntensExtract_KernelILin1ELb1ELb1ELb0ELi1EEvPfS0_S0_llllll --------------------------
	.section	.nv.info._Z26MutualIntensExtract_KernelILin1ELb1ELb1ELb0ELi1EEvPfS0_S0_llllll,"",@"SHT_CUDA_INFO"
	.sectionflags	@""
	.align	4


	//----- nvinfo : EIATTR_CUDA_API_VERSION
	.align		4
        /*0000*/ 	.byte	0x04, 0x37
        /*0002*/ 	.short	(.L_1217 - .L_1216)
.L_1216:
        /*0004*/ 	.word	0x00000082


	//----- nvinfo : EIATTR_KPARAM_INFO
	.align		4
.L_1217:
        /*0008*/ 	.byte	0x04, 0x17
        /*000a*/ 	.short	(.L_1219 - .L_1218)
.L_1218:
        /*000c*/ 	.word	0x00000000
        /*0010*/ 	.short	0x0008
        /*0012*/ 	.short	0x0040
        /*0014*/ 	.byte	0x00, 0xf0, 0x21, 0x00


	//----- nvinfo : EIATTR_KPARAM_INFO
	.align		4
.L_1219:
        /*0018*/ 	.byte	0x04, 0x17
        /*001a*/ 	.short	(.L_1221 - .L_1220)
.L_1220:
        /*001c*/ 	.word	0x00000000
        /*0020*/ 	.short	0x0007
        /*0022*/ 	.short	0x0038
        /*0024*/ 	.byte	0x00, 0xf0, 0x21, 0x00


	//----- nvinfo : EIATTR_KPARAM_INFO
	.align		4
.L_1221:
        /*0028*/ 	.byte	0x04, 0x17
        /*002a*/ 	.short	(.L_1223 - .L_1222)
.L_1222:
        /*002c*/ 	.word	0x00000000
        /*0030*/ 	.short	0x0006
        /*0032*/ 	.short	0x0030
        /*0034*/ 	.byte	0x00, 0xf0, 0x21, 0x00


	//----- nvinfo : EIATTR_KPARAM_INFO
	.align		4
.L_1223:
        /*0038*/ 	.byte	0x04, 0x17
        /*003a*/ 	.short	(.L_1225 - .L_1224)
.L_1224:
        /*003c*/ 	.word	0x00000000
        /*0040*/ 	.short	0x0005
        /*0042*/ 	.short	0x0028
        /*0044*/ 	.byte	0x00, 0xf0, 0x21, 0x00


	//----- nvinfo : EIATTR_KPARAM_INFO
	.align		4
.L_1225:
        /*0048*/ 	.byte	0x04, 0x17
        /*004a*/ 	.short	(.L_1227 - .L_1226)
.L_1226:
        /*004c*/ 	.word	0x00000000
        /*0050*/ 	.short	0x0004
        /*0052*/ 	.short	0x0020
        /*0054*/ 	.byte	0x00, 0xf0, 0x21, 0x00


	//----- nvinfo : EIATTR_KPARAM_INFO
	.align		4
.L_1227:
        /*0058*/ 	.byte	0x04, 0x17
        /*005a*/ 	.short	(.L_1229 - .L_1228)
.L_1228:
        /*005c*/ 	.word	0x00000000
        /*0060*/ 	.short	0x0003
        /*0062*/ 	.short	0x0018
        /*0064*/ 	.byte	0x00, 0xf0, 0x21, 0x00


	//----- nvinfo : EIATTR_KPARAM_INFO
	.align		4
.L_1229:
        /*0068*/ 	.byte	0x04, 0x17
        /*006a*/ 	.short	(.L_1231 - .L_1230)
.L_1230:
        /*006c*/ 	.word	0x00000000
        /*0070*/ 	.short	0x0002
        /*0072*/ 	.short	0x0010
        /*0074*/ 	.byte	0x00, 0xf5, 0x21, 0x00


	//----- nvinfo : EIATTR_KPARAM_INFO
	.align		4
.L_1231:
        /*0078*/ 	.byte	0x04, 0x17
        /*007a*/ 	.short	(.L_1233 - .L_1232)
.L_1232:
        /*007c*/ 	.word	0x00000000
        /*0080*/ 	.short	0x0001
        /*0082*/ 	.short	0x0008
        /*0084*/ 	.byte	0x00, 0xf5, 0x21, 0x00


	//----- nvinfo : EIATTR_KPARAM_INFO
	.align		4
.L_1233:
        /*0088*/ 	.byte	0x04, 0x17
        /*008a*/ 	.short	(.L_1235 - .L_1234)
.L_1234:
        /*008c*/ 	.word	0x00000000
        /*0090*/ 	.short	0x0000
        /*0092*/ 	.short	0x0000
        /*0094*/ 	.byte	0x00, 0xf5, 0x21, 0x00


	//----- nvinfo : EIATTR_SPARSE_MMA_MASK
	.align		4
.L_1235:
        /*0098*/ 	.byte	0x03, 0x50
        /*009a*/ 	.short	0x0000


	//----- nvinfo : EIATTR_MAXREG_COUNT
	.align		4
        /*009c*/ 	.byte	0x03, 0x1b
        /*009e*/ 	.short	0x00ff


	//----- nvinfo : EIATTR_MERCURY_ISA_VERSION
	.align		4
        /*00a0*/ 	.byte	0x03, 0x5f
        /*00a2*/ 	.short	0x0101


	//----- nvinfo : EIATTR_VRC_CTA_INIT_COUNT
	.align		4
        /*00a4*/ 	.byte	0x02, 0x4a
	.zero		1
	.zero		1


	//----- nvinfo : EIATTR_EXIT_INSTR_OFFSETS
	.align		4
        /*00a8*/ 	.byte	0x04, 0x1c
        /*00aa*/ 	.short	(.L_1237 - .L_1236)


	//   ....[0]....
.L_1236:
        /*00ac*/ 	.word	0x000000d0


	//   ....[1]....
        /*00b0*/ 	.word	0x00000150


	//   ....[2]....
        /*00b4*/ 	.word	0x00000270


	//   ....[3]....
        /*00b8*/ 	.word	0x000005c0


	//   ....[4]....
        /*00bc*/ 	.word	0x00000670


	//   ....[5]....
        /*00c0*/ 	.word	0x00000c10


	//   ....[6]....
        /*00c4*/ 	.word	0x00000c90


	//   ....[7]....
        /*00c8*/ 	.word	0x00001030


	//----- nvinfo : EIATTR_CRS_STACK_SIZE
	.align		4
.L_1237:
        /*00cc*/ 	.byte	0x04, 0x1e
        /*00ce*/ 	.short	(.L_1239 - .L_1238)
.L_1238:
        /*00d0*/ 	.word	0x00000000


	//----- nvinfo : EIATTR_CBANK_PARAM_SIZE
	.align		4
.L_1239:
        /*00d4*/ 	.byte	0x03, 0x19
        /*00d6*/ 	.short	0x0048


	//----- nvinfo : EIATTR_PARAM_CBANK
	.align		4
        /*00d8*/ 	.byte	0x04, 0x0a
        /*00da*/ 	.short	(.L_1241 - .L_1240)
	.align		4
.L_1240:
        /*00dc*/ 	.word	index@(.nv.constant0._Z26MutualIntensExtract_KernelILin1ELb1ELb1ELb0ELi1EEvPfS0_S0_llllll)
        /*00e0*/ 	.short	0x0380
        /*00e2*/ 	.short	0x0048


	//----- nvinfo : EIATTR_SW_WAR
	.align		4
.L_1241:
        /*00e4*/ 	.byte	0x04, 0x36
        /*00e6*/ 	.short	(.L_1243 - .L_1242)
.L_1242:
        /*00e8*/ 	.word	0x00000008
.L_1243:


//--------------------- .nv.info._Z26MutualIntensExtract_KernelILi5ELb0ELb0ELb0ELi1EEvPfS0_S0_llllll --------------------------
	.section	.nv.info._Z26MutualIntensExtract_KernelILi5ELb0ELb0ELb0ELi1EEvPfS0_S0_llllll,"",@"SHT_CUDA_INFO"
	.sectionflags	@""
	.align	4


	//----- nvinfo : EIATTR_CUDA_API_VERSION
	.align		4
        /*0000*/ 	.byte	0x04, 0x37
        /*0002*/ 	.short	(.L_1245 - .L_1244)
.L_1244:
        /*0004*/ 	.word	0x00000082


	//----- nvinfo : EIATTR_KPARAM_INFO
	.align		4
.L_1245:
        /*0008*/ 	.byte	0x04, 0x17
        /*000a*/ 	.short	(.L_1247 - .L_1246)
.L_1246:
        /*000c*/ 	.word	0x00000000
        /*0010*/ 	.short	0x0008
        /*0012*/ 	.short	0x0040
        /*0014*/ 	.byte	0x00, 0xf0, 0x21, 0x00


	//----- nvinfo : EIATTR_KPARAM_INFO
	.align		4
.L_1247:
        /*0018*/ 	.byte	0x04, 0x17
        /*001a*/ 	.short	(.L_1249 - .L_1248)
.L_1248:
        /*001c*/ 	.word	0x00000000
        /*0020*/ 	.short	0x0007
        /*0022*/ 	.short	0x0038
        /*0024*/ 	.byte	0x00, 0xf0, 0x21, 0x00


	//----- nvinfo : EIATTR_KPARAM_INFO
	.align		4
.L_1249:
        /*0028*/ 	.byte	0x04, 0x17
        /*002a*/ 	.short	(.L_1251 - .L_1250)
.L_1250:
        /*002c*/ 	.word	0x00000000
        /*0030*/ 	.short	0x0006
        /*0032*/ 	.short	0x0030
        /*0034*/ 	.byte	0x00, 0xf0, 0x21, 0x00


	//----- nvinfo : EIATTR_KPARAM_INFO
	.align		4
.L_1251:
        /*0038*/ 	.byte	0x04, 0x17
        /*003a*/ 	.short	(.L_1253 - .L_1252)
.L_1252:
        /*003c*/ 	.word	0x00000000
        /*0040*/ 	.short	0x0005
        /*0042*/ 	.short	0x0028
        /*0044*/ 	.byte	0x00, 0xf0, 0x21, 0x00


	//----- nvinfo : EIATTR_KPARAM_INFO
	.align		4
.L_1253:
        /*0048*/ 	.byte	0x04, 0x17
        /*004a*/ 	.short	(.L_1255 - .L_1254)
.L_1254:
        /*004c*/ 	.word	0x00000000
        /*0050*/ 	.short	0x0004
        /*0052*/ 	.short	0x0020
        /*0054*/ 	.byte	0x00, 0xf0, 0x21, 0x00


	//----- nvinfo : EIATTR_KPARAM_INFO
	.align		4
.L_1255:
        /*0058*/ 	.byte	0x04, 0x17
        /*005a*/ 	.short	(.L_1257 - .L_1256)
.L_1256:
        /*005c*/ 	.word	0x00000000
        /*0060*/ 	.short	0x0003
        /*0062*/ 	.short	0x0018
        /*0064*/ 	.byte	0x00, 0xf0, 0x21, 0x00


	//----- nvinfo : EIATTR_KPARAM_INFO
	.align		4
.L_1257:
        /*0068*/ 	.byte	0x04, 0x17
        /*006a*/ 	.short	(.L_1259 - .L_1258)
.L_1258:
        /*006c*/ 	.word	0x00000000
        /*0070*/ 	.short	0x0002
        /*0072*/ 	.short	0x0010
        /*0074*/ 	.byte	0x00, 0xf5, 0x21, 0x00


	//----- nvinfo : EIATTR_KPARAM_INFO
	.align		4
.L_1259:
        /*0078*/ 	.byte	0x04, 0x17
        /*007a*/ 	.short	(.L_1261 - .L_1260)
.L_1260:
        /*007c*/ 	.word	0x00000000
        /*0080*/ 	.short	0x0001
        /*0082*/ 	.short	0x0008
        /*0084*/ 	.byte	0x00, 0xf5, 0x21, 0x00


	//----- nvinfo : EIATTR_KPARAM_INFO
	.align		4
.L_1261:
        /*0088*/ 	.byte	0x04, 0x17
        /*008a*/ 	.short	(.L_1263 - .L_1262)
.L_1262:
        /*008c*/ 	.word	0x00000000
        /*0090*/ 	.short	0x0000
        /*0092*/ 	.short	0x0000
        /*0094*/ 	.byte	0x00, 0xf5, 0x21, 0x00


	//----- nvinfo : EIATTR_SPARSE_MMA_MASK
	.align		4
.L_1263:
        /*0098*/ 	.byte	0x03, 0x50
        /*009a*/ 	.short	0x0000


	//----- nvinfo : EIATTR_MAXREG_COUNT
	.align		4
        /*009c*/ 	.byte	0x03, 0x1b
        /*009e*/ 	.short	0x00ff


	//----- nvinfo : EIATTR_MERCURY_ISA_VERSION
	.align		4
        /*00a0*/ 	.byte	0x03, 0x5f
        /*00a2*/ 	.short	0x0101


	//----- nvinfo : EIATTR_VRC_CTA_INIT_COUNT
	.align		4
        /*00a4*/ 	.byte	0x02, 0x4a
	.zero		1
	.zero		1


	//----- nvinfo : EIATTR_EXIT_INSTR_OFFSETS
	.align		4
        /*00a8*/ 	.byte	0x04, 0x1c
        /*00aa*/ 	.short	(.L_1265 - .L_1264)


	//   ....[0]....
.L_1264:
        /*00ac*/ 	.word	0x000000d0


	//   ....[1]....
        /*00b0*/ 	.word	0x00000150


	//   ....[2]....
        /*00b4*/ 	.word	0x00000270


	//   ....[3]....
        /*00b8*/ 	.word	0x00000350


	//   ....[4]....
        /*00bc*/ 	.word	0x00000400


	//   ....[5]....
        /*00c0*/ 	.word	0x00000730


	//   ....[6]....
        /*00c4*/ 	.word	0x000007b0


	//   ....[7]....
        /*00c8*/ 	.word	0x000008e0


	//----- nvinfo : EIATTR_CRS_STACK_SIZE
	.align		4
.L_1265:
        /*00cc*/ 	.byte	0x04, 0x1e
        /*00ce*/ 	.short	(.L_1267 - .L_1266)
.L_1266:
        /*00d0*/ 	.word	0x00000000


	//----- nvinfo : EIATTR_CBANK_PARAM_SIZE
	.align		4
.L_1267:
        /*00d4*/ 	.byte	0x03, 0x19
        /*00d6*/ 	.short	0x0048


	//----- nvinfo : EIATTR_PARAM_CBANK
	.align		4
        /*00d8*/ 	.byte	0x04, 0x0a
        /*00da*/ 	.short	(.L_1269 - .L_1268)
	.align		4
.L_1268:
        /*00dc*/ 	.word	index@(.nv.constant0._Z26MutualIntensExtract_KernelILi5ELb0ELb0ELb0ELi1EEvPfS0_S0_llllll)
        /*00e0*/ 	.short	0x0380
        /*00e2*/ 	.short	0x0048


	//----- nvinfo : EIATTR_SW_WAR
	.align		4
.L_1269:
        /*00e4*/ 	.byte	0x04, 0x36
        /*00e6*/ 	.short	(.L_1271 - .L_1270)
.L_1270:
        /*00e8*/ 	.word	0x00000008
.L_1271:


//--------------------- .nv.info._Z26MutualIntensExtract_KernelILi5ELb0ELb1ELb0ELi1EEvPfS0_S0_llllll --------------------------
	.section	.nv.info._Z26MutualIntensExtract_KernelILi5ELb0ELb1ELb0ELi1EEvPfS0_S0_llllll,"",@"SHT_CUDA_INFO"
	.sectionflags	@""
	.align	4


	//----- nvinfo : EIATTR_CUDA_API_VERSION
	.align		4
        /*0000*/ 	.byte	0x04, 0x37
        /*0002*/ 	.short	(.L_1273 - .L_1272)
.L_1272:
        /*0004*/ 	.word	0x00000082


	//----- nvinfo : EIATTR_KPARAM_INFO
	.align		4
.L_1273:
        /*0008*/ 	.byte	0x04, 0x17
        /*000a*/ 	.short	(.L_1275 - .L_1274)
.L_1274:
        /*000c*/ 	.word	0x00000000
        /*0010*/ 	.short	0x0008
        /*0012*/ 	.short	0x0040
        /*0014*/ 	.byte	0x00, 0xf0, 0x21, 0x00


	//----- nvinfo : EIATTR_KPARAM_INFO
	.align		4
.L_1275:
        /*0018*/ 	.byte	0x04, 0x17
        /*001a*/ 	.short	(.L_1277 - .L_1276)
.L_1276:
        /*001c*/ 	.word	0x00000000
        /*0020*/ 	.short	0x0007
        /*0022*/ 	.short	0x0038
        /*0024*/ 	.byte	0x00, 0xf0, 0x21, 0x00


	//----- nvinfo : EIATTR_KPARAM_INFO
	.align		4
.L_1277:
        /*0028*/ 	.byte	0x04, 0x17
        /*002a*/ 	.short	(.L_1279 - .L_1278)
.L_1278:
        /*002c*/ 	.word	0x00000000
        /*0030*/ 	.short	0x0006
        /*0032*/ 	.short	0x0030
        /*0034*/ 	.byte	0x00, 0xf0, 0x21, 0x00


	//----- nvinfo : EIATTR_KPARAM_INFO
	.align		4
.L_1279:
        /*0038*/ 	.byte	0x04, 0x17
        /*003a*/ 	.short	(.L_1281 - .L_1280)
.L_1280:
        /*003c*/ 	.word	0x00000000
        /*0040*/ 	.short	0x0005
        /*0042*/ 	.short	0x0028
        /*0044*/ 	.byte	0x00, 0xf0, 0x21, 0x00


	//----- nvinfo : EIATTR_KPARAM_INFO
	.align		4
.L_1281:
        /*0048*/ 	.byte	0x04, 0x17
        /*004a*/ 	.short	(.L_1283 - .L_1282)
.L_1282:
        /*004c*/ 	.word	0x00000000
        /*0050*/ 	.short	0x0004
        /*0052*/ 	.short	0x0020
        /*0054*/ 	.byte	0x00, 0xf0, 0x21, 0x00


	//----- nvinfo : EIATTR_KPARAM_INFO
	.align		4
.L_1283:
        /*0058*/ 	.byte	0x04, 0x17
        /*005a*/ 	.short	(.L_1285 - .L_1284)
.L_1284:
        /*005c*/ 	.word	0x00000000
        /*0060*/ 	.short	0x0003
        /*0062*/ 	.short	0x0018
        /*0064*/ 	.byte	0x00, 0xf0, 0x21, 0x00


	//----- nvinfo : EIATTR_KPARAM_INFO
	.align		4
.L_1285:
        /*0068*/ 	.byte	0x04, 0x17
        /*006a*/ 	.short	(.L_1287 - .L_1286)
.L_1286:
        /*006c*/ 	.word	0x00000000
        /*0070*/ 	.short	0x0002
        /*0072*/ 	.short	0x0010
        /*0074*/ 	.byte	0x00, 0xf5, 0x21, 0x00


	//----- nvinfo : EIATTR_KPARAM_INFO
	.align		4
.L_1287:
        /*0078*/ 	.byte	0x04, 0x17
        /*007a*/ 	.short	(.L_1289 - .L_1288)
.L_1288:
        /*007c*/ 	.word	0x00000000
        /*0080*/ 	.short	0x0001
        /*0082*/ 	.short	0x0008
        /*0084*/ 	.byte	0x00, 0xf5, 0x21, 0x00


	//----- nvinfo : EIATTR_KPARAM_INFO
	.align		4
.L_1289:
        /*0088*/ 	.byte	0x04, 0x17
        /*008a*/ 	.short	(.L_1291 - .L_1290)
.L_1290:
        /*008c*/ 	.word	0x00000000
        /*0090*/ 	.short	0x0000
        /*0092*/ 	.short	0x0000
        /*0094*/ 	.byte	0x00, 0xf5, 0x21, 0x00


	//----- nvinfo : EIATTR_SPARSE_MMA_MASK
	.align		4
.L_1291:
        /*0098*/ 	.byte	0x03, 0x50
        /*009a*/ 	.short	0x0000


	//----- nvinfo : EIATTR_MAXREG_COUNT
	.align		4
        /*009c*/ 	.byte	0x03, 0x1b
        /*009e*/ 	.short	0x00ff


	//----- nvinfo : EIATTR_MERCURY_ISA_VERSION
	.align		4
        /*00a0*/ 	.byte	0x03, 0x5f
        /*00a2*/ 	.short	0x0101


	//----- nvinfo : EIATTR_VRC_CTA_INIT_COUNT
	.align		4
        /*00a4*/ 	.byte	0x02, 0x4a
	.zero		1
	.zero		1


	//----- nvinfo : EIATTR_EXIT_INSTR_OFFSETS
	.align		4
        /*00a8*/ 	.byte	0x04, 0x1c
        /*00aa*/ 	.short	(.L_1293 - .L_1292)


	//   ....[0]....
.L_1292:
        /*00ac*/ 	.word	0x000000d0


	//   ....[1]....
        /*00b0*/ 	.word	0x00000150


	//   ....[2]....
        /*00b4*/ 	.word	0x00000270


	//   ....[3]....
        /*00b8*/ 	.word	0x00000520


	//   ....[4]....
        /*00bc*/ 	.word	0x000005d0


	//   ....[5]....
        /*00c0*/ 	.word	0x00000ad0


	//   ....[6]....
        /*00c4*/ 	.word	0x00000b50


	//   ....[7]....
        /*00c8*/ 	.word	0x00000e30


	//----- nvinfo : EIATTR_CRS_STACK_SIZE
	.align		4
.L_1293:
        /*00cc*/ 	.byte	0x04, 0x1e
        /*00ce*/ 	.short	(.L_1295 - .L_1294)
.L_1294:
        /*00d0*/ 	.word	0x00000000


	//----- nvinfo : EIATTR_CBANK_PARAM_SIZE
	.align		4
.L_1295:
        /*00d4*/ 	.byte	0x03, 0x19
        /*00d6*/ 	.short	0x0048


	//----- nvinfo : EIATTR_PARAM_CBANK
	.align		4
        /*00d8*/ 	.byte	0x04, 0x0a
        /*00da*/ 	.short	(.L_1297 - .L_1296)
	.align		4
.L_1296:
        /*00dc*/ 	.word	index@(.nv.constant0._Z26MutualIntensExtract_KernelILi5ELb0ELb1ELb0ELi1EEvPfS0_S0_llllll)
        /*00e0*/ 	.short	0x0380
        /*00e2*/ 	.short	0x0048


	//----- nvinfo : EIATTR_SW_WAR
	.align		4
.L_1297:
        /*00e4*/ 	.byte	0x04, 0x36
        /*00e6*/ 	.short	(.L_1299 - .L_1298)
.L_1298:
        /*00e8*/ 	.word	0x00000008
.L_1299:


//--------------------- .nv.info._Z26MutualIntensExtract_KernelILi5ELb1ELb0ELb0ELi1EEvPfS0_S0_llllll --------------------------
	.section	.nv.info._Z26MutualIntensExtract_KernelILi5ELb1ELb0ELb0ELi1EEvPfS0_S0_llllll,"",@"SHT_CUDA_INFO"
	.sectionflags	@""
	.align	4


	//----- nvinfo : EIATTR_CUDA_API_VERSION
	.align		4
        /*0000*/ 	.byte	0x04, 0x37
        /*0002*/ 	.short	(.L_1301 - .L_1300)
.L_1300:
        /*0004*/ 	.word	0x00000082


	//----- nvinfo : EIATTR_KPARAM_INFO
	.align		4
.L_1301:
        /*0008*/ 	.byte	0x04, 0x17
        /*000a*/ 	.short	(.L_1303 - .L_1302)
.L_1302:
        /*000c*/ 	.word	0x00000000
        /*0010*/ 	.short	0x0008
        /*0012*/ 	.short	0x0040
        /*0014*/ 	.byte	0x00, 0xf0, 0x21, 0x00


	//----- nvinfo : EIATTR_KPARAM_INFO
	.align		4
.L_1303:
        /*0018*/ 	.byte	0x04, 0x17
        /*001a*/ 	.short	(.L_1305 - .L_1304)
.L_1304:
        /*001c*/ 	.word	0x00000000
        /*0020*/ 	.short	0x0007
        /*0022*/ 	.short	0x0038
        /*0024*/ 	.byte	0x00, 0xf0, 0x21, 0x00


	//----- nvinfo : EIATTR_KPARAM_INFO
	.align		4
.L_1305:
        /*0028*/ 	.byte	0x04, 0x17
        /*002a*/ 	.short	(.L_1307 - .L_1306)
.L_1306:
        /*002c*/ 	.word	0x00000000
        /*0030*/ 	.short	0x0006
        /*0032*/ 	.short	0x0030
        /*0034*/ 	.byte	0x00, 0xf0, 0x21, 0x00


	//----- nvinfo : EIATTR_KPARAM_INFO
	.align		4
.L_1307:
        /*0038*/ 	.byte	0x04, 0x17
        /*003a*/ 	.short	(.L_1309 - .L_1308)
.L_1308:
        /*003c*/ 	.word	0x00000000
        /*0040*/ 	.short	0x0005
        /*0042*/ 	.short	0x0028
        /*0044*/ 	.byte	0x00, 0xf0, 0x21, 0x00


	//----- nvinfo : EIATTR_KPARAM_INFO
	.align		4
.L_1309:
        /*0048*/ 	.byte	0x04, 0x17
        /*004a*/ 	.short	(.L_1311 - .L_1310)
.L_1310:
        /*004c*/ 	.word	0x00000000
        /*0050*/ 	.short	0x0004
        /*0052*/ 	.short	0x0020
        /*0054*/ 	.byte	0x00, 0xf0, 0x21, 0x00


	//----- nvinfo : EIATTR_KPARAM_INFO
	.align		4
.L_1311:
        /*0058*/ 	.byte	0x04, 0x17
        /*005a*/ 	.short	(.L_1313 - .L_1312)
.L_1312:
        /*005c*/ 	.word	0x00000000
        /*0060*/ 	.short	0x0003
        /*0062*/ 	.short	0x0018
        /*0064*/ 	.byte	0x00, 0xf0, 0x21, 0x00


	//----- nvinfo : EIATTR_KPARAM_INFO
	.align		4
.L_1313:
        /*0068*/ 	.byte	0x04, 0x17
        /*006a*/ 	.short	(.L_1315 - .L_1314)
.L_1314:
        /*006c*/ 	.word	0x00000000
        /*0070*/ 	.short	0x0002
        /*0072*/ 	.short	0x0010
        /*0074*/ 	.byte	0x00, 0xf5, 0x21, 0x00


	//----- nvinfo : EIATTR_KPARAM_INFO
	.align		4
.L_1315:
        /*0078*/ 	.byte	0x04, 0x17
        /*007a*/ 	.short	(.L_1317 - .L_1316)
.L_1316:
        /*007c*/ 	.word	0x00000000
        /*0080*/ 	.short	0x0001
        /*0082*/ 	.short	0x0008
        /*0084*/ 	.byte	0x00, 0xf5, 0x21, 0x00


	//----- nvinfo : EIATTR_KPARAM_INFO
	.align		4
.L_1317:
        /*0088*/ 	.byte	0x04, 0x17
        /*008a*/ 	.short	(.L_1319 - .L_1318)
.L_1318:
        /*008c*/ 	.word	0x00000000
        /*0090*/ 	.short	0x0000
        /*0092*/ 	.short	0x0000
        /*0094*/ 	.byte	0x00, 0xf5, 0x21, 0x00


	//----- nvinfo : EIATTR_SPARSE_MMA_MASK
	.align		4
.L_1319:
        /*0098*/ 	.byte	0x03, 0x50
        /*009a*/ 	.short	0x0000


	//----- nvinfo : EIATTR_MAXREG_COUNT
	.align		4
        /*009c*/ 	.byte	0x03, 0x1b
        /*009e*/ 	.short	0x00ff


	//----- nvinfo : EIATTR_MERCURY_ISA_VERSION
	.align		4
        /*00a0*/ 	.byte	0x03, 0x5f
        /*00a2*/ 	.short	0x0101


	//----- nvinfo : EIATTR_VRC_CTA_INIT_COUNT
	.align		4
        /*00a4*/ 	.byte	0x02, 0x4a
	.zero		1
	.zero		1


	//----- nvinfo : EIATTR_EXIT_INSTR_OFFSETS
	.align		4
        /*00a8*/ 	.byte	0x04, 0x1c
        /*00aa*/ 	.short	(.L_1321 - .L_1320)


	//   ....[0]....
.L_1320:
        /*00ac*/ 	.word	0x000000d0


	//   ....[1]....
        /*00b0*/ 	.word	0x00000150


	//   ....[2]....
        /*00b4*/ 	.word	0x00000270


	//   ....[3]....
        /*00b8*/ 	.word	0x00000500


	//   ....[4]....
        /*00bc*/ 	.word	0x000005b0


	//   ....[5]....
        /*00c0*/ 	.word	0x00000a90


	//   ....[6]....
        /*00c4*/ 	.word	0x00000b10


	//   ....[7]....
        /*00c8*/ 	.word	0x00000dd0


	//----- nvinfo : EIATTR_CRS_STACK_SIZE
	.align		4
.L_1321:
        /*00cc*/ 	.byte	0x04, 0x1e
        /*00ce*/ 	.short	(.L_1323 - .L_1322)
.L_1322:
        /*00d0*/ 	.word	0x00000000


	//----- nvinfo : EIATTR_CBANK_PARAM_SIZE
	.align		4
.L_1323:
        /*00d4*/ 	.byte	0x03, 0x19
        /*00d6*/ 	.short	0x0048


	//----- nvinfo : EIATTR_PARAM_CBANK
	.align		4
        /*00d8*/ 	.byte	0x04, 0x0a
        /*00da*/ 	.short	(.L_1325 - .L_1324)
	.align		4
.L_1324:
        /*00dc*/ 	.word	index@(.nv.constant0._Z26MutualIntensExtract_KernelILi5ELb1ELb0ELb0ELi1EEvPfS0_S0_llllll)
        /*00e0*/ 	.short	0x0380
        /*00e2*/ 	.short	0x0048


	//----- nvinfo : EIATTR_SW_WAR
	.align		4
.L_1325:
        /*00e4*/ 	.byte	0x04, 0x36
        /*00e6*/ 	.short	(.L_1327 - .L_1326)
.L_1326:
        /*00e8*/ 	.word	0x00000008
.L_1327:


//--------------------- .nv.info._Z26MutualIntensExtract_KernelILi5ELb1ELb1ELb0ELi1EEvPfS0_S0_llllll --------------------------
	.section	.nv.info._Z26MutualIntensExtract_KernelILi5ELb1ELb1ELb0ELi1EEvPfS0_S0_llllll,"",@"SHT_CUDA_INFO"
	.sectionflags	@""
	.align	4


	//----- nvinfo : EIATTR_CUDA_API_VERSION
	.align		4
        /*0000*/ 	.byte	0x04, 0x37
        /*0002*/ 	.short	(.L_1329 - .L_1328)
.L_1328:
        /*0004*/ 	.word	0x00000082


	//----- nvinfo : EIATTR_KPARAM_INFO
	.align		4
.L_1329:
        /*0008*/ 	.byte	0x04, 0x17
        /*000a*/ 	.short	(.L_1331 - .L_1330)
.L_1330:
        /*000c*/ 	.word	0x00000000
        /*0010*/ 	.short	0x0008
        /*0012*/ 	.short	0x0040
        /*0014*/ 	.byte	0x00, 0xf0, 0x21, 0x00


	//----- nvinfo : EIATTR_KPARAM_INFO
	.align		4
.L_1331:
        /*0018*/ 	.byte	0x04, 0x17
        /*001a*/ 	.short	(.L_1333 - .L_1332)
.L_1332:
        /*001c*/ 	.word	0x00000000
        /*0020*/ 	.short	0x0007
        /*0022*/ 	.short	0x0038
        /*0024*/ 	.byte	0x00, 0xf0, 0x21, 0x00


	//----- nvinfo : EIATTR_KPARAM_INFO
	.align		4
.L_1333:
        /*0028*/ 	.byte	0x04, 0x17
        /*002a*/ 	.short	(.L_1335 - .L_1334)
.L_1334:
        /*002c*/ 	.word	0x00000000
        /*0030*/ 	.short	0x0006
        /*0032*/ 	.short	0x0030
        /*0034*/ 	.byte	0x00, 0xf0, 0x21, 0x00


	//----- nvinfo : EIATTR_KPARAM_INFO
	.align		4
.L_1335:
        /*0038*/ 	.byte	0x04, 0x17
        /*003a*/ 	.short	(.L_1337 - .L_1336)
.L_1336:
        /*003c*/ 	.word	0x00000000
        /*0040*/ 	.short	0x0005
        /*0042*/ 	.short	0x0028
        /*0044*/ 	.byte	0x00, 0xf0, 0x21, 0x00


	//----- nvinfo : EIATTR_KPARAM_INFO
	.align		4
.L_1337:
        /*0048*/ 	.byte	0x04, 0x17
        /*004a*/ 	.short	(.L_1339 - .L_1338)
.L_1338:
        /*004c*/ 	.word	0x00000000
        /*0050*/ 	.short	0x0004
        /*0052*/ 	.short	0x0020
        /*0054*/ 	.byte	0x00, 0xf0, 0x21, 0x00


	//----- nvinfo : EIATTR_KPARAM_INFO
	.align		4
.L_1339:
        /*0058*/ 	.byte	0x04, 0x17
        /*005a*/ 	.short	(.L_1341 - .L_1340)
.L_1340:
        /*005c*/ 	.word	0x00000000
        /*0060*/ 	.short	0x0003
        /*0062*/ 	.short	0x0018
        /*0064*/ 	.byte	0x00, 0xf0, 0x21, 0x00


	//----- nvinfo : EIATTR_KPARAM_INFO
	.align		4
.L_1341:
        /*0068*/ 	.byte	0x04, 0x17
        /*006a*/ 	.short	(.L_1343 - .L_1342)
.L_1342:
        /*006c*/ 	.word	0x00000000
        /*0070*/ 	.short	0x0002
        /*0072*/ 	.short	0x0010
        /*0074*/ 	.byte	0x00, 0xf5, 0x21, 0x00


	//----- nvinfo : EIATTR_KPARAM_INFO
	.align		4
.L_1343:
        /*0078*/ 	.byte	0x04, 0x17
        /*007a*/ 	.short	(.L_1345 - .L_1344)
.L_1344:
        /*007c*/ 	.word	0x00000000
        /*0080*/ 	.short	0x0001
        /*0082*/ 	.short	0x0008
        /*0084*/ 	.byte	0x00, 0xf5, 0x21, 0x00


	//----- nvinfo : EIATTR_KPARAM_INFO
	.align		4
.L_1345:
        /*0088*/ 	.byte	0x04, 0x17
        /*008a*/ 	.short	(.L_1347 - .L_1346)
.L_1346:
        /*008c*/ 	.word	0x00000000
        /*0090*/ 	.short	0x0000
        /*0092*/ 	.short	0x0000
        /*0094*/ 	.byte	0x00, 0xf5, 0x21, 0x00


	//----- nvinfo : EIATTR_SPARSE_MMA_MASK
	.align		4
.L_1347:
        /*0098*/ 	.byte	0x03, 0x50
        /*009a*/ 	.short	0x0000


	//----- nvinfo : EIATTR_MAXREG_COUNT
	.align		4
        /*009c*/ 	.byte	0x03, 0x1b
        /*009e*/ 	.short	0x00ff


	//----- nvinfo : EIATTR_MERCURY_ISA_VERSION
	.align		4
        /*00a0*/ 	.byte	0x03, 0x5f
        /*00a2*/ 	.short	0x0101


	//----- nvinfo : EIATTR_VRC_CTA_INIT_COUNT
	.align		4
        /*00a4*/ 	.byte	0x02, 0x4a
	.zero		1
	.zero		1


	//----- nvinfo : EIATTR_EXIT_INSTR_OFFSETS
	.align		4
        /*00a8*/ 	.byte	0x04, 0x1c
        /*00aa*/ 	.short	(.L_1349 - .L_1348)


	//   ....[0]....
.L_1348:
        /*00ac*/ 	.word	0x000000d0


	//   ....[1]....
        /*00b0*/ 	.word	0x00000150


	//   ....[2]....
        /*00b4*/ 	.word	0x00000270


	//   ....[3]....
        /*00b8*/ 	.word	0x000005e0


	//   ....[4]....
        /*00bc*/ 	.word	0x00000690


	//   ....[5]....
        /*00c0*/ 	.word	0x00000c50


	//   ....[6]....
        /*00c4*/ 	.word	0x00000cd0


	//   ....[7]....
        /*00c8*/ 	.word	0x00001070


	//----- nvinfo : EIATTR_CRS_STACK_SIZE
	.align		4
.L_1349:
        /*00cc*/ 	.byte	0x04, 0x1e
        /*00ce*/ 	.short	(.L_1351 - .L_1350)
.L_1350:
        /*00d0*/ 	.word	0x00000000


	//----- nvinfo : EIATTR_CBANK_PARAM_SIZE
	.align		4
.L_1351:
        /*00d4*/ 	.byte	0x03, 0x19
        /*00d6*/ 	.short	0x0048


	//----- nvinfo : EIATTR_PARAM_CBANK
	.align		4
        /*00d8*/ 	.byte	0x04, 0x0a
        /*00da*/ 	.short	(.L_1353 - .L_1352)
	.align		4
.L_1352:
        /*00dc*/ 	.word	index@(.nv.constant0._Z26MutualIntensExtract_KernelILi5ELb1ELb1ELb0ELi1EEvPfS0_S0_llllll)
        /*00e0*/ 	.short	0x0380
        /*00e2*/ 	.short	0x0048


	//----- nvinfo : EIATTR_SW_WAR
	.align		4
.L_1353:
        /*00e4*/ 	.byte	0x04, 0x36
        /*00e6*/ 	.short	(.L_1355 - .L_1354)
.L_1354:
        /*00e8*/ 	.word	0x00000008
.L_1355:


//--------------------- .nv.info._Z26MutualIntensExtract_KernelILi4ELb0ELb0ELb0ELi1EEvPfS0_S0_llllll --------------------------
	.section	.nv.info._Z26MutualIntensExtract_KernelILi4ELb0ELb0ELb0ELi1EEvPfS0_S0_llllll,"",@"SHT_CUDA_INFO"
	.sectionflags	@""
	.align	4


	//----- nvinfo : EIATTR_CUDA_API_VERSION
	.align		4
        /*0000*/ 	.byte	0x04, 0x37
        /*0002*/ 	.short	(.L_1357 - .L_1356)
.L_1356:
        /*0004*/ 	.word	0x00000082


	//----- nvinfo : EIATTR_KPARAM_INFO
	.align		4
.L_1357:
        /*0008*/ 	.byte	0x04, 0x17
        /*000a*/ 	.short	(.L_1359 - .L_1358)
.L_1358:
        /*000c*/ 	.word	0x00000000
        /*0010*/ 	.short	0x0008
        /*0012*/ 	.short	0x0040
        /*0014*/ 	.byte	0x00, 0xf0, 0x21, 0x00


	//----- nvinfo : EIATTR_KPARAM_INFO
	.align		4
.L_1359:
        /*0018*/ 	.byte	0x04, 0x17
        /*001a*/ 	.short	(.L_1361 - .L_1360)
.L_1360:
        /*001c*/ 	.word	0x00000000
        /*0020*/ 	.short	0x0007
        /*0022*/ 	.short	0x0038
        /*0024*/ 	.byte	0x00, 0xf0, 0x21, 0x00


	//----- nvinfo : EIATTR_KPARAM_INFO
	.align		4
.L_1361:
        /*0028*/ 	.byte	0x04, 0x17
        /*002a*/ 	.short	(.L_1363 - .L_1362)
.L_1362:
        /*002c*/ 	.word	0x00000000
        /*0030*/ 	.short	0x0006
        /*0032*/ 	.short	0x0030
        /*0034*/ 	.byte	0x00, 0xf0, 0x21, 0x00


	//----- nvinfo : EIATTR_KPARAM_INFO
	.align		4
.L_1363:
        /*0038*/ 	.byte	0x04, 0x17
        /*003a*/ 	.short	(.L_1365 - .L_1364)
.L_1364:
        /*003c*/ 	.word	0x00000000
        /*0040*/ 	.short	0x0005
        /*0042*/ 	.short	0x0028
        /*0044*/ 	.byte	0x00, 0xf0, 0x21, 0x00


	//----- nvinfo : EIATTR_KPARAM_INFO
	.align		4
.L_1365:
        /*0048*/ 	.byte	0x04, 0x17
        /*004a*/ 	.short	(.L_1367 - .L_1366)
.L_1366:
        /*004c*/ 	.word	0x00000000
        /*0050*/ 	.short	0x0004
        /*0052*/ 	.short	0x0020
        /*0054*/ 	.byte	0x00, 0xf0, 0x21, 0x00


	//----- nvinfo : EIATTR_KPARAM_INFO
	.align		4
.L_1367:
        /*0058*/ 	.byte	0x04, 0x17
        /*005a*/ 	.short	(.L_1369 - .L_1368)
.L_1368:
        /*005c*/ 	.word	0x00000000
        /*0060*/ 	.short	0x0003
        /*0062*/ 	.short	0x0018
        /*0064*/ 	.byte	0x00, 0xf0, 0x21, 0x00


	//----- nvinfo : EIATTR_KPARAM_INFO
	.align		4
.L_1369:
        /*0068*/ 	.byte	0x04, 0x17
        /*006a*/ 	.short	(.L_1371 - .L_1370)
.L_1370:
        /*006c*/ 	.word	0x00000000
        /*0070*/ 	.short	0x0002
        /*0072*/ 	.short	0x0010
        /*0074*/ 	.byte	0x00, 0xf5, 0x21, 0x00


	//----- nvinfo : EIATTR_KPARAM_INFO
	.align		4
.L_1371:
        /*0078*/ 	.byte	0x04, 0x17
        /*007a*/ 	.short	(.L_1373 - .L_1372)
.L_1372:
        /*007c*/ 	.word	0x00000000
        /*0080*/ 	.short	0x0001
        /*0082*/ 	.short	0x0008
        /*0084*/ 	.byte	0x00, 0xf5, 0x21, 0x00


	//----- nvinfo : EIATTR_KPARAM_INFO
	.align		4
.L_1373:
        /*0088*/ 	.byte	0x04, 0x17
        /*008a*/ 	.short	(.L_1375 - .L_1374)
.L_1374:
        /*008c*/ 	.word	0x00000000
        /*0090*/ 	.short	0x0000
        /*0092*/ 	.short	0x0000
        /*0094*/ 	.byte	0x00, 0xf5, 0x21, 0x00


	//----- nvinfo : EIATTR_SPARSE_MMA_MASK
	.align		4
.L_1375:
        /*0098*/ 	.byte	0x03, 0x50
        /*009a*/ 	.short	0x0000


	//----- nvinfo : EIATTR_MAXREG_COUNT
	.align		4
        /*009c*/ 	.byte	0x03, 0x1b
        /*009e*/ 	.short	0x00ff


	//----- nvinfo : EIATTR_MERCURY_ISA_VERSION
	.align		4
        /*00a0*/ 	.byte	0x03, 0x5f
        /*00a2*/ 	.short	0x0101


	//----- nvinfo : EIATTR_VRC_CTA_INIT_COUNT
	.align		4
        /*00a4*/ 	.byte	0x02, 0x4a
	.zero		1
	.zero		1


	//----- nvinfo : EIATTR_EXIT_INSTR_OFFSETS
	.align		4
        /*00a8*/ 	.byte	0x04, 0x1c
        /*00aa*/ 	.short	(.L_1377 - .L_1376)


	//   ....[0]....
.L_1376:
        /*00ac*/ 	.word	0x000000d0


	//   ....[1]....
        /*00b0*/ 	.word	0x00000150


	//   ....[2]....
        /*00b4*/ 	.word	0x00000270


	//   ....[3]....
        /*00b8*/ 	.word	0x00000350


	//   ....[4]....
        /*00bc*/ 	.word	0x00000400


	//   ....[5]....
        /*00c0*/ 	.word	0x00000730


	//   ....[6]....
        /*00c4*/ 	.word	0x000007b0


	//   ....[7]....
        /*00c8*/ 	.word	0x000008e0


	//----- nvinfo : EIATTR_CRS_STACK_SIZE
	.align		4
.L_1377:
        /*00cc*/ 	.byte	0x04, 0x1e
        /*00ce*/ 	.short	(.L_1379 - .L_1378)
.L_1378:
        /*00d0*/ 	.word	0x00000000


	//----- nvinfo : EIATTR_CBANK_PARAM_SIZE
	.align		4
.L_1379:
        /*00d4*/ 	.byte	0x03, 0x19
        /*00d6*/ 	.short	0x0048


	//----- nvinfo : EIATTR_PARAM_CBANK
	.align		4
        /*00d8*/ 	.byte	0x04, 0x0a
        /*00da*/ 	.short	(.L_1381 - .L_1380)
	.align		4
.L_1380:
        /*00dc*/ 	.word	index@(.nv.constant0._Z26MutualIntensExtract_KernelILi4ELb0ELb0ELb0ELi1EEvPfS0_S0_llllll)
        /*00e0*/ 	.short	0x0380
        /*00e2*/ 	.short	0x0048


	//----- nvinfo : EIATTR_SW_WAR
	.align		4
.L_1381:
        /*00e4*/ 	.byte	0x04, 0x36
        /*00e6*/ 	.short	(.L_1383 - .L_1382)
.L_1382:
        /*00e8*/ 	.word	0x00000008
.L_1383:


//--------------------- .nv.info._Z26MutualIntensExtract_KernelILi4ELb0ELb1ELb0ELi1EEvPfS0_S0_llllll --------------------------
	.section	.nv.info._Z26MutualIntensExtract_KernelILi4ELb0ELb1ELb0ELi1EEvPfS0_S0_llllll,"",@"SHT_CUDA_INFO"
	.sectionflags	@""
	.align	4


	//----- nvinfo : EIATTR_CUDA_API_VERSION
	.align		4
        /*0000*/ 	.byte	0x04, 0x37
        /*0002*/ 	.short	(.L_1385 - .L_1384)
.L_1384:
        /*0004*/ 	.word	0x00000082


	//----- nvinfo : EIATTR_KPARAM_INFO
	.align		4
.L_1385:
        /*0008*/ 	.byte	0x04, 0x17
        /*000a*/ 	.short	(.L_1387 - .L_1386)
.L_1386:
        /*000c*/ 	.word	0x00000000
        /*0010*/ 	.short	0x0008
        /*0012*/ 	.short	0x0040
        /*0014*/ 	.byte	0x00, 0xf0, 0x21, 0x00


	//----- nvinfo : EIATTR_KPARAM_INFO
	.align		4
.L_1387:
        /*0018*/ 	.byte	0x04, 0x17
        /*001a*/ 	.short	(.L_1389 - .L_1388)
.L_1388:
        /*001c*/ 	.word	0x00000000
        /*0020*/ 	.short	0x0007
        /*0022*/ 	.short	0x0038
        /*0024*/ 	.byte	0x00, 0xf0, 0x21, 0x00


	//----- nvinfo : EIATTR_KPARAM_INFO
	.align		4
.L_1389:
        /*0028*/ 	.byte	0x04, 0x17
        /*002a*/ 	.short	(.L_1391 - .L_1390)
.L_1390:
        /*002c*/ 	.word	0x00000000
        /*0030*/ 	.short	0x0006
        /*0032*/ 	.short	0x0030
        /*0034*/ 	.byte	0x00, 0xf0, 0x21, 0x00


	//----- nvinfo : EIATTR_KPARAM_INFO
	.align		4
.L_1391:
        /*0038*/ 	.byte	0x04, 0x17
        /*003a*/ 	.short	(.L_1393 - .L_1392)
.L_1392:
        /*003c*/ 	.word	0x00000000
        /*0040*/ 	.short	0x0005
        /*0042*/ 	.short	0x0028
        /*0044*/ 	.byte	0x00, 0xf0, 0x21, 0x00


	//----- nvinfo : EIATTR_KPARAM_INFO
	.align		4
.L_1393:
        /*0048*/ 	.byte	0x04, 0x17
        /*004a*/ 	.short	(.L_1395 - .L_1394)
.L_1394:
        /*004c*/ 	.word	0x00000000
        /*0050*/ 	.short	0x0004
        /*0052*/ 	.short	0x0020
        /*0054*/ 	.byte	0x00, 0xf0, 0x21, 0x00


	//----- nvinfo : EIATTR_KPARAM_INFO
	.align		4
.L_1395:
        /*0058*/ 	.byte	0x04, 0x17
        /*005a*/ 	.short	(.L_1397 - .L_1396)
.L_1396:
        /*005c*/ 	.word	0x00000000
        /*0060*/ 	.short	0x0003
        /*0062*/ 	.short	0x0018
        /*0064*/ 	.byte	0x00, 0xf0, 0x21, 0x00


	//----- nvinfo : EIATTR_KPARAM_INFO
	.align		4
.L_1397:
        /*0068*/ 	.byte	0x04, 0x17
        /*006a*/ 	.short	(.L_1399 - .L_1398)
.L_1398:
        /*006c*/ 	.word	0x00000000
        /*0070*/ 	.short	0x0002
        /*0072*/ 	.short	0x0010
        /*0074*/ 	.byte	0x00, 0xf5, 0x21, 0x00


	//----- nvinfo : EIATTR_KPARAM_INFO
	.align		4
.L_1399:
        /*0078*/ 	.byte	0x04, 0x17
        /*007a*/ 	.short	(.L_1401 - .L_1400)
.L_1400:
        /*007c*/ 	.word	0x00000000
        /*0080*/ 	.short	0x0001
        /*0082*/ 	.short	0x0008
        /*0084*/ 	.byte	0x00, 0xf5, 0x21, 0x00


	//----- nvinfo : EIATTR_KPARAM_INFO
	.align		4
.L_1401:
        /*0088*/ 	.byte	0x04, 0x17
        /*008a*/ 	.short	(.L_1403 - .L_1402)
.L_1402:
        /*008c*/ 	.word	0x00000000
        /*0090*/ 	.short	0x0000
        /*0092*/ 	.short	0x0000
        /*0094*/ 	.byte	0x00, 0xf5, 0x21, 0x00


	//----- nvinfo : EIATTR_SPARSE_MMA_MASK
	.align		4
.L_1403:
        /*0098*/ 	.byte	0x03, 0x50
        /*009a*/ 	.short	0x0000


	//----- nvinfo : EIATTR_MAXREG_COUNT
	.align		4
        /*009c*/ 	.byte	0x03, 0x1b
        /*009e*/ 	.short	0x00ff


	//----- nvinfo : EIATTR_MERCURY_ISA_VERSION
	.align		4
        /*00a0*/ 	.byte	0x03, 0x5f
        /*00a2*/ 	.short	0x0101


	//----- nvinfo : EIATTR_VRC_CTA_INIT_COUNT
	.align		4
        /*00a4*/ 	.byte	0x02, 0x4a
	.zero		1
	.zero		1


	//----- nvinfo : EIATTR_EXIT_INSTR_OFFSETS
	.align		4
        /*00a8*/ 	.byte	0x04, 0x1c
        /*00aa*/ 	.short	(.L_1405 - .L_1404)


	//   ....[0]....
.L_1404:
        /*00ac*/ 	.word	0x000000d0


	//   ....[1]....
        /*00b0*/ 	.word	0x00000150


	//   ....[2]....
        /*00b4*/ 	.word	0x00000270


	//   ....[3]....
        /*00b8*/ 	.word	0x00000520


	//   ....[4]....
        /*00bc*/ 	.word	0x000005d0


	//   ....[5]....
        /*00c0*/ 	.word	0x00000ad0


	//   ....[6]....
        /*00c4*/ 	.word	0x00000b50


	//   ....[7]....
        /*00c8*/ 	.word	0x00000e30


	//----- nvinfo : EIATTR_CRS_STACK_SIZE
	.align		4
.L_1405:
        /*00cc*/ 	.byte	0x04, 0x1e
        /*00ce*/ 	.short	(.L_1407 - .L_1406)
.L_1406:
        /*00d0*/ 	.word	0x00000000


	//----- nvinfo : EIATTR_CBANK_PARAM_SIZE
	.align		4
.L_1407:
        /*00d4*/ 	.byte	0x03, 0x19
        /*00d6*/ 	.short	0x0048


	//----- nvinfo : EIATTR_PARAM_CBANK
	.align		4
        /*00d8*/ 	.byte	0x04, 0x0a
        /*00da*/ 	.short	(.L_1409 - .L_1408)
	.align		4
.L_1408:
        /*00dc*/ 	.word	index@(.nv.constant0._Z26MutualIntensExtract_KernelILi4ELb0ELb1ELb0ELi1EEvPfS0_S0_llllll)
        /*00e0*/ 	.short	0x0380
        /*00e2*/ 	.short	0x0048


	//----- nvinfo : EIATTR_SW_WAR
	.align		4
.L_1409:
        /*00e4*/ 	.byte	0x04, 0x36
        /*00e6*/ 	.short	(.L_1411 - .L_1410)
.L_1410:
        /*00e8*/ 	.word	0x00000008
.L_1411:


//--------------------- .nv.info._Z26MutualIntensExtract_KernelILi4ELb1ELb0ELb0ELi1EEvPfS0_S0_llllll --------------------------
	.section	.nv.info._Z26MutualIntensExtract_KernelILi4ELb1ELb0ELb0ELi1EEvPfS0_S0_llllll,"",@"SHT_CUDA_INFO"
	.sectionflags	@""
	.align	4


	//----- nvinfo : EIATTR_CUDA_API_VERSION
	.align		4
        /*0000*/ 	.byte	0x04, 0x37
        /*0002*/ 	.short	(.L_1413 - .L_1412)
.L_1412:
        /*0004*/ 	.word	0x00000082


	//----- nvinfo : EIATTR_KPARAM_INFO
	.align		4
.L_1413:
        /*0008*/ 	.byte	0x04, 0x17
        /*000a*/ 	.short	(.L_1415 - .L_1414)
.L_1414:
        /*000c*/ 	.word	0x00000000
        /*0010*/ 	.short	0x0008
        /*0012*/ 	.short	0x0040
        /*0014*/ 	.byte	0x00, 0xf0, 0x21, 0x00


	//----- nvinfo : EIATTR_KPARAM_INFO
	.align		4
.L_1415:
        /*0018*/ 	.byte	0x04, 0x17
        /*001a*/ 	.short	(.L_1417 - .L_1416)
.L_1416:
        /*001c*/ 	.word	0x00000000
        /*0020*/ 	.short	0x0007
        /*0022*/ 	.short	0x0038
        /*0024*/ 	.byte	0x00, 0xf0, 0x21, 0x00


	//----- nvinfo : EIATTR_KPARAM_INFO
	.align		4
.L_1417:
        /*0028*/ 	.byte	0x04, 0x17
        /*002a*/ 	.short	(.L_1419 - .L_1418)
.L_1418:
        /*002c*/ 	.word	0x00000000
        /*0030*/ 	.short	0x0006
        /*0032*/ 	.short	0x0030
        /*0034*/ 	.byte	0x00, 0xf0, 0x21, 0x00


	//----- nvinfo : EIATTR_KPARAM_INFO
	.align		4
.L_1419:
        /*0038*/ 	.byte	0x04, 0x17
        /*003a*/ 	.short	(.L_1421 - .L_1420)
.L_1420:
        /*003c*/ 	.word	0x00000000
        /*0040*/ 	.short	0x0005
        /*0042*/ 	.short	0x0028
        /*0044*/ 	.byte	0x00, 0xf0, 0x21, 0x00


	//----- nvinfo : EIATTR_KPARAM_INFO
	.align		4
.L_1421:
        /*0048*/ 	.byte	0x04, 0x17
        /*004a*/ 	.short	(.L_1423 - .L_1422)
.L_1422:
        /*004c*/ 	.word	0x00000000
        /*0050*/ 	.short	0x0004
        /*0052*/ 	.short	0x0020
        /*0054*/ 	.byte	0x00, 0xf0, 0x21, 0x00


	//----- nvinfo : EIATTR_KPARAM_INFO
	.align		4
.L_1423:
        /*0058*/ 	.byte	0x04, 0x17
        /*005a*/ 	.short	(.L_1425 - .L_1424)
.L_1424:
        /*005c*/ 	.word	0x00000000
        /*0060*/ 	.short	0x0003
        /*0062*/ 	.short	0x0018
        /*0064*/ 	.byte	0x00, 0xf0, 0x21, 0x00


	//----- nvinfo : EIATTR_KPARAM_INFO
	.align		4
.L_1425:
        /*0068*/ 	.byte	0x04, 0x17
        /*006a*/ 	.short	(.L_1427 - .L_1426)
.L_1426:
        /*006c*/ 	.word	0x00000000
        /*0070*/ 	.short	0x0002
        /*0072*/ 	.short	0x0010
        /*0074*/ 	.byte	0x00, 0xf5, 0x21, 0x00


	//----- nvinfo : EIATTR_KPARAM_INFO
	.align		4
.L_1427:
        /*0078*/ 	.byte	0x04, 0x17
        /*007a*/ 	.short	(.L_1429 - .L_1428)
.L_1428:
        /*007c*/ 	.word	0x00000000
        /*0080*/ 	.short	0x0001
        /*0082*/ 	.short	0x0008
        /*0084*/ 	.byte	0x00, 0xf5, 0x21, 0x00


	//----- nvinfo : EIATTR_KPARAM_INFO
	.align		4
.L_1429:
        /*0088*/ 	.byte	0x04, 0x17
        /*008a*/ 	.short	(.L_1431 - .L_1430)
.L_1430:
        /*008c*/ 	.word	0x00000000
        /*0090*/ 	.short	0x0000
        /*0092*/ 	.short	0x0000
        /*0094*/ 	.byte	0x00, 0xf5, 0x21, 0x00


	//----- nvinfo : EIATTR_SPARSE_MMA_MASK
	.align		4
.L_1431:
        /*0098*/ 	.byte	0x03, 0x50
        /*009a*/ 	.short	0x0000


	//----- nvinfo : EIATTR_MAXREG_COUNT
	.align		4
        /*009c*/ 	.byte	0x03, 0x1b
        /*009e*/ 	.short	0x00ff


	//----- nvinfo : EIATTR_MERCURY_ISA_VERSION
	.align		4
        /*00a0*/ 	.byte	0x03, 0x5f
        /*00a2*/ 	.short	0x0101


	//----- nvinfo : EIATTR_VRC_CTA_INIT_COUNT
	.align		4
        /*00a4*/ 	.byte	0x02, 0x4a
	.zero		1
	.zero		1


	//----- nvinfo : EIATTR_EXIT_INSTR_OFFSETS
	.align		4
        /*00a8*/ 	.byte	0x04, 0x1c
        /*00aa*/ 	.short	(.L_1433 - .L_1432)


	//   ....[0]....
.L_1432:
        /*00ac*/ 	.word	0x000000d0


	//   ....[1]....
        /*00b0*/ 	.word	0x00000150


	//   ....[2]....
        /*00b4*/ 	.word	0x00000270


	//   ....[3]....
        /*00b8*/ 	.word	0x00000500


	//   ....[4]....
        /*00bc*/ 	.word	0x000005b0


	//   ....[5]....
        /*00c0*/ 	.word	0x00000a90


	//   ....[6]....
        /*00c4*/ 	.word	0x00000b10


	//   ....[7]....
        /*00c8*/ 	.word	0x00000dd0


	//----- nvinfo : EIATTR_CRS_STACK_SIZE
	.align		4
.L_1433:
        /*00cc*/ 	.byte	0x04, 0x1e
        /*00ce*/ 	.short	(.L_1435 - .L_1434)
.L_1434:
        /*00d0*/ 	.word	0x00000000


	//----- nvinfo : EIATTR_CBANK_PARAM_SIZE
	.align		4
.L_1435:
        /*00d4*/ 	.byte	0x03, 0x19
        /*00d6*/ 	.short	0x0048


	//----- nvinfo : EIATTR_PARAM_CBANK
	.align		4
        /*00d8*/ 	.byte	0x04, 0x0a
        /*00da*/ 	.short	(.L_1437 - .L_1436)
	.align		4
.L_1436:
        /*00dc*/ 	.word	index@(.nv.constant0._Z26MutualIntensExtract_KernelILi4ELb1ELb0ELb0ELi1EEvPfS0_S0_llllll)
        /*00e0*/ 	.short	0x0380
        /*00e2*/ 	.short	0x0048


	//----- nvinfo : EIATTR_SW_WAR
	.align		4
.L_1437:
        /*00e4*/ 	.byte	0x04, 0x36
        /*00e6*/ 	.short	(.L_1439 - .L_1438)
.L_1438:
        /*00e8*/ 	.word	0x00000008
.L_1439:


//--------------------- .nv.info._Z26MutualIntensExtract_KernelILi4ELb1ELb1ELb0ELi1EEvPfS0_S0_llllll --------------------------
	.section	.nv.info._Z26MutualIntensExtract_KernelILi4ELb1ELb1ELb0ELi1EEvPfS0_S0_llllll,"",@"SHT_CUDA_INFO"
	.sectionflags	@""
	.align	4


	//----- nvinfo : EIATTR_CUDA_API_VERSION
	.align		4
        /*0000*/ 	.byte	0x04, 0x37
        /*0002*/ 	.short	(.L_1441 - .L_1440)
.L_1440:
        /*0004*/ 	.word	0x00000082


	//----- nvinfo : EIATTR_KPARAM_INFO
	.align		4
.L_1441:
        /*0008*/ 	.byte	0x04, 0x17
        /*000a*/ 	.short	(.L_1443 - .L_1442)
.L_1442:
        /*000c*/ 	.word	0x00000000
        /*0010*/ 	.short	0x0008
        /*0012*/ 	.short	0x0040
        /*0014*/ 	.byte	0x00, 0xf0, 0x21, 0x00


	//----- nvinfo : EIATTR_KPARAM_INFO
	.align		4
.L_1443:
        /*0018*/ 	.byte	0x04, 0x17
        /*001a*/ 	.short	(.L_1445 - .L_1444)
.L_1444:
        /*001c*/ 	.word	0x00000000
        /*0020*/ 	.short	0x0007
        /*0022*/ 	.short	0x0038
        /*0024*/ 	.byte	0x00, 0xf0, 0x21, 0x00


	//----- nvinfo : EIATTR_KPARAM_INFO
	.align		4
.L_1445:
        /*0028*/ 	.byte	0x04, 0x17
        /*002a*/ 	.short	(.L_1447 - .L_1446)
.L_1446:
        /*002c*/ 	.word	0x00000000
        /*0030*/ 	.short	0x0006
        /*0032*/ 	.short	0x0030
        /*0034*/ 	.byte	0x00, 0xf0, 0x21, 0x00


	//----- nvinfo : EIATTR_KPARAM_INFO
	.align		4
.L_1447:
        /*0038*/ 	.byte	0x04, 0x17
        /*003a*/ 	.short	(.L_1449 - .L_1448)
.L_1448:
        /*003c*/ 	.word	0x00000000
        /*0040*/ 	.short	0x0005
        /*0042*/ 	.short	0x0028
        /*0044*/ 	.byte	0x00, 0xf0, 0x21, 0x00


	//----- nvinfo : EIATTR_KPARAM_INFO
	.align		4
.L_1449:
        /*0048*/ 	.byte	0x04, 0x17
        /*004a*/ 	.short	(.L_1451 - .L_1450)
.L_1450:
        /*004c*/ 	.word	0x00000000
        /*0050*/ 	.short	0x0004
        /*0052*/ 	.short	0x0020
        /*0054*/ 	.byte	0x00, 0xf0, 0x21, 0x00


	//----- nvinfo : EIATTR_KPARAM_INFO
	.align		4
.L_1451:
        /*0058*/ 	.byte	0x04, 0x17
        /*005a*/ 	.short	(.L_1453 - .L_1452)
.L_1452:
        /*005c*/ 	.word	0x00000000
        /*0060*/ 	.short	0x0003
        /*0062*/ 	.short	0x0018
        /*0064*/ 	.byte	0x00, 0xf0, 0x21, 0x00


	//----- nvinfo : EIATTR_KPARAM_INFO
	.align		4
.L_1453:
        /*0068*/ 	.byte	0x04, 0x17
        /*006a*/ 	.short	(.L_1455 - .L_1454)
.L_1454:
        /*006c*/ 	.word	0x00000000
        /*0070*/ 	.short	0x0002
        /*0072*/ 	.short	0x0010
        /*0074*/ 	.byte	0x00, 0xf5, 0x21, 0x00


	//----- nvinfo : EIATTR_KPARAM_INFO
	.align		4
.L_1455:
        /*0078*/ 	.byte	0x04, 0x17
        /*007a*/ 	.short	(.L_1457 - .L_1456)
.L_1456:
        /*007c*/ 	.word	0x00000000
        /*0080*/ 	.short	0x0001
        /*0082*/ 	.short	0x0008
        /*0084*/ 	.byte	0x00, 0xf5, 0x21, 0x00


	//----- nvinfo : EIATTR_KPARAM_INFO
	.align		4
.L_1457:
        /*0088*/ 	.byte	0x04, 0x17
        /*008a*/ 	.short	(.L_1459 - .L_1458)
.L_1458:
        /*008c*/ 	.word	0x00000000
        /*0090*/ 	.short	0x0000
        /*0092*/ 	.short	0x0000
        /*0094*/ 	.byte	0x00, 0xf5, 0x21, 0x00


	//----- nvinfo : EIATTR_SPARSE_MMA_MASK
	.align		4
.L_1459:
        /*0098*/ 	.byte	0x03, 0x50
        /*009a*/ 	.short	0x0000


	//----- nvinfo : EIATTR_MAXREG_COUNT
	.align		4
        /*009c*/ 	.byte	0x03, 0x1b
        /*009e*/ 	.short	0x00ff


	//----- nvinfo : EIATTR_MERCURY_ISA_VERSION
	.align		4
        /*00a0*/ 	.byte	0x03, 0x5f
        /*00a2*/ 	.short	0x0101


	//----- nvinfo : EIATTR_VRC_CTA_INIT_COUNT
	.align		4
        /*00a4*/ 	.byte	0x02, 0x4a
	.zero		1
	.zero		1


	//----- nvinfo : EIATTR_EXIT_INSTR_OFFSETS
	.align		4
        /*00a8*/ 	.byte	0x04, 0x1c
        /*00aa*/ 	.short	(.L_1461 - .L_1460)


	//   ....[0]....
.L_1460:
        /*00ac*/ 	.word	0x000000d0


	//   ....[1]....
        /*00b0*/ 	.word	0x00000150


	//   ....[2]....
        /*00b4*/ 	.word	0x00000270


	//   ....[3]....
        /*00b8*/ 	.word	0x000005e0


	//   ....[4]....
        /*00bc*/ 	.word	0x00000690


	//   ....[5]....
        /*00c0*/ 	.word	0x00000c50


	//   ....[6]....
        /*00c4*/ 	.word	0x00000cd0


	//   ....[7]....
        /*00c8*/ 	.word	0x00001070


	//----- nvinfo : EIATTR_CRS_STACK_SIZE
	.align		4
.L_1461:
        /*00cc*/ 	.byte	0x04, 0x1e
        /*00ce*/ 	.short	(.L_1463 - .L_1462)
.L_1462:
        /*00d0*/ 	.word	0x00000000


	//----- nvinfo : EIATTR_CBANK_PARAM_SIZE
	.align		4
.L_1463:
        /*00d4*/ 	.byte	0x03, 0x19
        /*00d6*/ 	.short	0x0048


	//----- nvinfo : EIATTR_PARAM_CBANK
	.align		4
        /*00d8*/ 	.byte	0x04, 0x0a
        /*00da*/ 	.short	(.L_1465 - .L_1464)
	.align		4
.L_1464:
        /*00dc*/ 	.word	index@(.nv.constant0._Z26MutualIntensExtract_KernelILi4ELb1ELb1ELb0ELi1EEvPfS0_S0_llllll)
        /*00e0*/ 	.short	0x0380
        /*00e2*/ 	.short	0x0048


	//----- nvinfo : EIATTR_SW_WAR
	.align		4
.L_1465:
        /*00e4*/ 	.byte	0x04, 0x36
        /*00e6*/ 	.short	(.L_1467 - .L_1466)
.L_1466:
        /*00e8*/ 	.word	0x00000008
.L_1467:


//--------------------- .nv.info._Z26MutualIntensExtract_KernelILi3ELb0ELb0ELb0ELi1EEvPfS0_S0_llllll --------------------------
	.section	.nv.info._Z26MutualIntensExtract_KernelILi3ELb0ELb0ELb0ELi1EEvPfS0_S0_llllll,"",@"SHT_CUDA_INFO"
	.sectionflags	@""
	.align	4


	//----- nvinfo : EIATTR_CUDA_API_VERSION
	.align		4
        /*0000*/ 	.byte	0x04, 0x37
        /*0002*/ 	.short	(.L_1469 - .L_1468)
.L_1468:
        /*0004*/ 	.word	0x00000082


	//----- nvinfo : EIATTR_KPARAM_INFO
	.align		4
.L_1469:
        /*0008*/ 	.byte	0x04, 0x17
        /*000a*/ 	.short	(.L_1471 - .L_1470)
.L_1470:
        /*000c*/ 	.word	0x00000000
        /*0010*/ 	.short	0x0008
        /*0012*/ 	.short	0x0040
        /*0014*/ 	.byte	0x00, 0xf0, 0x21, 0x00


	//----- nvinfo : EIATTR_KPARAM_INFO
	.align		4
.L_1471:
        /*0018*/ 	.byte	0x04, 0x17
        /*001a*/ 	.short	(.L_1473 - .L_1472)
.L_1472:
        /*001c*/ 	.word	0x00000000
        /*0020*/ 	.short	0x0007
        /*0022*/ 	.short	0x0038
        /*0024*/ 	.byte	0x00, 0xf0, 0x21, 0x00


	//----- nvinfo : EIATTR_KPARAM_INFO
	.align		4
.L_1473:
        /*0028*/ 	.byte	0x04, 0x17
        /*002a*/ 	.short	(.L_1475 - .L_1474)
.L_1474:
        /*002c*/ 	.word	0x00000000
        /*0030*/ 	.short	0x0006
        /*0032*/ 	.short	0x0030
        /*0034*/ 	.byte	0x00, 0xf0, 0x21, 0x00


	//----- nvinfo : EIATTR_KPARAM_INFO
	.align		4
.L_1475:
        /*0038*/ 	.byte	0x04, 0x17
        /*003a*/ 	.short	(.L_1477 - .L_1476)
.L_1476:
        /*003c*/ 	.word	0x00000000
        /*0040*/ 	.short	0x0005
        /*0042*/ 	.short	0x0028
        /*0044*/ 	.byte	0x00, 0xf0, 0x21, 0x00


	//----- nvinfo : EIATTR_KPARAM_INFO
	.align		4
.L_1477:
        /*0048*/ 	.byte	0x04, 0x17
        /*004a*/ 	.short	(.L_1479 - .L_1478)
.L_1478:
        /*004c*/ 	.word	0x00000000
        /*0050*/ 	.short	0x0004
        /*0052*/ 	.short	0x0020
        /*0054*/ 	.byte	0x00, 0xf0, 0x21, 0x00


	//----- nvinfo : EIATTR_KPARAM_INFO
	.align		4
.L_1479:
        /*0058*/ 	.byte	0x04, 0x17
        /*005a*/ 	.short	(.L_1481 - .L_1480)
.L_1480:
        /*005c*/ 	.word	0x00000000
        /*0060*/ 	.short	0x0003
        /*0062*/ 	.short	0x0018
        /*0064*/ 	.byte	0x00, 0xf0, 0x21, 0x00


	//----- nvinfo : EIATTR_KPARAM_INFO
	.align		4
.L_1481:
        /*0068*/ 	.byte	0x04, 0x17
        /*006a*/ 	.short	(.L_1483 - .L_1482)
.L_1482:
        /*006c*/ 	.word	0x00000000
        /*0070*/ 	.short	0x0002
        /*0072*/ 	.short	0x0010
        /*0074*/ 	.byte	0x00, 0xf5, 0x21, 0x00


	//----- nvinfo : EIATTR_KPARAM_INFO
	.align		4
.L_1483:
        /*0078*/ 	.byte	0x04, 0x17
        /*007a*/ 	.short	(.L_1485 - .L_1484)
.L_1484:
        /*007c*/ 	.word	0x00000000
        /*0080*/ 	.short	0x0001
        /*0082*/ 	.short	0x0008
        /*0084*/ 	.byte	0x00, 0xf5, 0x21, 0x00


	//----- nvinfo : EIATTR_KPARAM_INFO
	.align		4
.L_1485:
        /*0088*/ 	.byte	0x04, 0x17
        /*008a*/ 	.short	(.L_1487 - .L_1486)
.L_1486:
        /*008c*/ 	.word	0x00000000
        /*0090*/ 	.short	0x0000
        /*0092*/ 	.short	0x0000
        /*0094*/ 	.byte	0x00, 0xf5, 0x21, 0x00


	//----- nvinfo : EIATTR_SPARSE_MMA_MASK
	.align		4
.L_1487:
        /*0098*/ 	.byte	0x03, 0x50
        /*009a*/ 	.short	0x0000


	//----- nvinfo : EIATTR_MAXREG_COUNT
	.align		4
        /*009c*/ 	.byte	0x03, 0x1b
        /*009e*/ 	.short	0x00ff


	//----- nvinfo : EIATTR_MERCURY_ISA_VERSION
	.align		4
        /*00a0*/ 	.byte	0x03, 0x5f
        /*00a2*/ 	.short	0x0101


	//----- nvinfo : EIATTR_VRC_CTA_INIT_COUNT
	.align		4
        /*00a4*/ 	.byte	0x02, 0x4a
	.zero		1
	.zero		1


	//----- nvinfo : EIATTR_EXIT_INSTR_OFFSETS
	.align		4
        /*00a8*/ 	.byte	0x04, 0x1c
        /*00aa*/ 	.short	(.L_1489 - .L_1488)


	//   ....[0]....
.L_1488:
        /*00ac*/ 	.word	0x000000d0


	//   ....[1]....
        /*00b0*/ 	.word	0x00000150


	//   ....[2]....
        /*00b4*/ 	.word	0x00000270


	//   ....[3]....
        /*00b8*/ 	.word	0x00000350


	//   ....[4]....
        /*00bc*/ 	.word	0x00000400


	//   ....[5]....
        /*00c0*/ 	.word	0x00000730


	//   ....[6]....
        /*00c4*/ 	.word	0x000007b0


	//   ....[7]....
        /*00c8*/ 	.word	0x000008e0


	//----- nvinfo : EIATTR_CRS_STACK_SIZE
	.align		4
.L_1489:
        /*00cc*/ 	.byte	0x04, 0x1e
        /*00ce*/ 	.short	(.L_1491 - .L_1490)
.L_1490:
        /*00d0*/ 	.word	0x00000000


	//----- nvinfo : EIATTR_CBANK_PARAM_SIZE
	.align		4
.L_1491:
        /*00d4*/ 	.byte	0x03, 0x19
        /*00d6*/ 	.short	0x0048


	//----- nvinfo : EIATTR_PARAM_CBANK
	.align		4
        /*00d8*/ 	.byte	0x04, 0x0a
        /*00da*/ 	.short	(.L_1493 - .L_1492)
	.align		4
.L_1492:
        /*00dc*/ 	.word	index@(.nv.constant0._Z26MutualIntensExtract_KernelILi3ELb0ELb0ELb0ELi1EEvPfS0_S0_llllll)
        /*00e0*/ 	.short	0x0380
        /*00e2*/ 	.short	0x0048


	//----- nvinfo : EIATTR_SW_WAR
	.align		4
.L_1493:
        /*00e4*/ 	.byte	0x04, 0x36
        /*00e6*/ 	.short	(.L_1495 - .L_1494)
.L_1494:
        /*00e8*/ 	.word	0x00000008
.L_1495:


//--------------------- .nv.info._Z26MutualIntensExtract_KernelILi3ELb0ELb1ELb0ELi1EEvPfS0_S0_llllll --------------------------
	.section	.nv.info._Z26MutualIntensExtract_KernelILi3ELb0ELb1ELb0ELi1EEvPfS0_S0_llllll,"",@"SHT_CUDA_INFO"
	.sectionflags	@""
	.align	4


	//----- nvinfo : EIATTR_CUDA_API_VERSION
	.align		4
        /*0000*/ 	.byte	0x04, 0x37
        /*0002*/ 	.short	(.L_1497 - .L_1496)
.L_1496:
        /*0004*/ 	.word	0x00000082


	//----- nvinfo : EIATTR_KPARAM_INFO
	.align		4
.L_1497:
        /*0008*/ 	.byte	0x04, 0x17
        /*000a*/ 	.short	(.L_1499 - .L_1498)
.L_1498:
        /*000c*/ 	.word	0x00000000
        /*0010*/ 	.short	0x0008
        /*0012*/ 	.short	0x0040
        /*0014*/ 	.byte	0x00, 0xf0, 0x21, 0x00


	//----- nvinfo : EIATTR_KPARAM_INFO
	.align		4
.L_1499:
        /*0018*/ 	.byte	0x04, 0x17
        /*001a*/ 	.short	(.L_1501 - .L_1500)
.L_1500:
        /*001c*/ 	.word	0x00000000
        /*0020*/ 	.short	0x0007
        /*0022*/ 	.short	0x0038
        /*0024*/ 	.byte	0x00, 0xf0, 0x21, 0x00


	//----- nvinfo : EIATTR_KPARAM_INFO
	.align		4
.L_1501:
        /*0028*/ 	.byte	0x04, 0x17
        /*002a*/ 	.short	(.L_1503 - .L_1502)
.L_1502:
        /*002c*/ 	.word	0x00000000
        /*0030*/ 	.short	0x0006
        /*0032*/ 	.short	0x0030
        /*0034*/ 	.byte	0x00, 0xf0, 0x21, 0x00


	//----- nvinfo : EIATTR_KPARAM_INFO
	.align		4
.L_1503:
        /*0038*/ 	.byte	0x04, 0x17
        /*003a*/ 	.short	(.L_1505 - .L_1504)
.L_1504:
        /*003c*/ 	.word	0x00000000
        /*0040*/ 	.short	0x0005
        /*0042*/ 	.short	0x0028
        /*0044*/ 	.byte	0x00, 0xf0, 0x21, 0x00


	//----- nvinfo : EIATTR_KPARAM_INFO
	.align		4
.L_1505:
        /*0048*/ 	.byte	0x04, 0x17
        /*004a*/ 	.short	(.L_1507 - .L_1506)
.L_1506:
        /*004c*/ 	.word	0x00000000
        /*0050*/ 	.short	0x0004
        /*0052*/ 	.short	0x0020
        /*0054*/ 	.byte	0x00, 0xf0, 0x21, 0x00


	//----- nvinfo : EIATTR_KPARAM_INFO
	.align		4
.L_1507:
        /*0058*/ 	.byte	0x04, 0x17
        /*005a*/ 	.short	(.L_1509 - .L_1508)
.L_1508:
        /*005c*/ 	.word	0x00000000
        /*0060*/ 	.short	0x0003
        /*0062*/ 	.short	0x0018
        /*0064*/ 	.byte	0x00, 0xf0, 0x21, 0x00


	//----- nvinfo : EIATTR_KPARAM_INFO
	.align		4
.L_1509:
        /*0068*/ 	.byte	0x04, 0x17
        /*006a*/ 	.short	(.L_1511 - .L_1510)
.L_1510:
        /*006c*/ 	.word	0x00000000
        /*0070*/ 	.short	0x0002
        /*0072*/ 	.short	0x0010
        /*0074*/ 	.byte	0x00, 0xf5, 0x21, 0x00


	//----- nvinfo : EIATTR_KPARAM_INFO
	.align		4
.L_1511:
        /*0078*/ 	.byte	0x04, 0x17
        /*007a*/ 	.short	(.L_1513 - .L_1512)
.L_1512:
        /*007c*/ 	.word	0x00000000
        /*0080*/ 	.short	0x0001
        /*0082*/ 	.short	0x0008
        /*0084*/ 	.byte	0x00, 0xf5, 0x21, 0x00


	//----- nvinfo : EIATTR_KPARAM_INFO
	.align		4
.L_1513:
        /*0088*/ 	.byte	0x04, 0x17
        /*008a*/ 	.short	(.L_1515 - .L_1514)
.L_1514:
        /*008c*/ 	.word	0x00000000
        /*0090*/ 	.short	0x0000
        /*0092*/ 	.short	0x0000
        /*0094*/ 	.byte	0x00, 0xf5, 0x21, 0x00


	//----- nvinfo : EIATTR_SPARSE_MMA_MASK
	.align		4
.L_1515:
        /*0098*/ 	.byte	0x03, 0x50
        /*009a*/ 	.short	0x0000


	//----- nvinfo : EIATTR_MAXREG_COUNT
	.align		4
        /*009c*/ 	.byte	0x03, 0x1b
        /*009e*/ 	.short	0x00ff


	//----- nvinfo : EIATTR_MERCURY_ISA_VERSION
	.align		4
        /*00a0*/ 	.byte	0x03, 0x5f
        /*00a2*/ 	.short	0x0101


	//----- nvinfo : EIATTR_VRC_CTA_INIT_COUNT
	.align		4
        /*00a4*/ 	.byte	0x02, 0x4a
	.zero		1
	.zero		1


	//----- nvinfo : EIATTR_EXIT_INSTR_OFFSETS
	.align		4
        /*00a8*/ 	.byte	0x04, 0x1c
        /*00aa*/ 	.short	(.L_1517 - .L_1516)


	//   ....[0]....
.L_1516:
        /*00ac*/ 	.word	0x000000d0


	//   ....[1]....
        /*00b0*/ 	.word	0x00000150


	//   ....[2]....
        /*00b4*/ 	.word	0x00000270


	//   ....[3]....
        /*00b8*/ 	.word	0x00000520


	//   ....[4]....
        /*00bc*/ 	.word	0x000005d0


	//   ....[5]....
        /*00c0*/ 	.word	0x00000ad0


	//   ....[6]....
        /*00c4*/ 	.word	0x00000b50


	//   ....[7]....
        /*00c8*/ 	.word	0x00000e30


	//----- nvinfo : EIATTR_CRS_STACK_SIZE
	.align		4
.L_1517:
        /*00cc*/ 	.byte	0x04, 0x1e
        /*00ce*/ 	.short	(.L_1519 - .L_1518)
.L_1518:
        /*00d0*/ 	.word	0x00000000


	//----- nvinfo : EIATTR_CBANK_PARAM_SIZE
	.align		4
.L_1519:
        /*00d4*/ 	.byte	0x03, 0x19
        /*00d6*/ 	.short	0x0048


	//----- nvinfo : EIATTR_PARAM_CBANK
	.align		4
        /*00d8*/ 	.byte	0x04, 0x0a
        /*00da*/ 	.short	(.L_1521 - .L_1520)
	.align		4
.L_1520:
        /*00dc*/ 	.word	index@(.nv.constant0._Z26MutualIntensExtract_KernelILi3ELb0ELb1ELb0ELi1EEvPfS0_S0_llllll)
        /*00e0*/ 	.short	0x0380
        /*00e2*/ 	.short	0x0048


	//----- nvinfo : EIATTR_SW_WAR
	.align		4
.L_1521:
        /*00e4*/ 	.byte	0x04, 0x36
        /*00e6*/ 	.short	(.L_1523 - .L_1522)
.L_1522:
        /*00e8*/ 	.word	0x00000008
.L_1523:


//--------------------- .nv.info._Z26MutualIntensExtract_KernelILi3ELb1ELb0ELb0ELi1EEvPfS0_S0_llllll --------------------------
	.section	.nv.info._Z26MutualIntensExtract_KernelILi3ELb1ELb0ELb0ELi1EEvPfS0_S0_llllll,"",@"SHT_CUDA_INFO"
	.sectionflags	@""
	.align	4


	//----- nvinfo : EIATTR_CUDA_API_VERSION
	.align		4
        /*0000*/ 	.byte	0x04, 0x37
        /*0002*/ 	.short	(.L_1525 - .L_1524)
.L_1524:
        /*0004*/ 	.word	0x00000082


	//----- nvinfo : EIATTR_KPARAM_INFO
	.align		4
.L_1525:
        /*0008*/ 	.byte	0x04, 0x17
        /*000a*/ 	.short	(.L_1527 - .L_1526)
.L_1526:
        /*000c*/ 	.word	0x00000000
        /*0010*/ 	.short	0x0008
        /*0012*/ 	.short	0x0040
        /*0014*/ 	.byte	0x00, 0xf0, 0x21, 0x00


	//----- nvinfo : EIATTR_KPARAM_INFO
	.align		4
.L_1527:
        /*0018*/ 	.byte	0x04, 0x17
        /*001a*/ 	.short	(.L_1529 - .L_1528)
.L_1528:
        /*001c*/ 	.word	0x00000000
        /*0020*/ 	.short	0x0007
        /*0022*/ 	.short	0x0038
        /*0024*/ 	.byte	0x00, 0xf0, 0x21, 0x00


	//----- nvinfo : EIATTR_KPARAM_INFO
	.align		4
.L_1529:
        /*0028*/ 	.byte	0x04, 0x17
        /*002a*/ 	.short	(.L_1531 - .L_1530)
.L_1530:
        /*002c*/ 	.word	0x00000000
        /*0030*/ 	.short	0x0006
        /*0032*/ 	.short	0x0030
        /*0034*/ 	.byte	0x00, 0xf0, 0x21, 0x00


	//----- nvinfo : EIATTR_KPARAM_INFO
	.align		4
.L_1531:
        /*0038*/ 	.byte	0x04, 0x17
        /*003a*/ 	.short	(.L_1533 - .L_1532)
.L_1532:
        /*003c*/ 	.word	0x00000000
        /*0040*/ 	.short	0x0005
        /*0042*/ 	.short	0x0028
        /*0044*/ 	.byte	0x00, 0xf0, 0x21, 0x00


	//----- nvinfo : EIATTR_KPARAM_INFO
	.align		4
.L_1533:
        /*0048*/ 	.byte	0x04, 0x17
        /*004a*/ 	.short	(.L_1535 - .L_1534)
.L_1534:
        /*004c*/ 	.word	0x00000000
        /*0050*/ 	.short	0x0004
        /*0052*/ 	.short	0x0020
        /*0054*/ 	.byte	0x00, 0xf0, 0x21, 0x00


	//----- nvinfo : EIATTR_KPARAM_INFO
	.align		4
.L_1535:
        /*0058*/ 	.byte	0x04, 0x17
        /*005a*/ 	.short	(.L_1537 - .L_1536)
.L_1536:
        /*005c*/ 	.word	0x00000000
        /*0060*/ 	.short	0x0003
        /*0062*/ 	.short	0x0018
        /*0064*/ 	.byte	0x00, 0xf0, 0x21, 0x00


	//----- nvinfo : EIATTR_KPARAM_INFO
	.align		4
.L_1537:
        /*0068*/ 	.byte	0x04, 0x17
        /*006a*/ 	.short	(.L_1539 - .L_1538)
.L_1538:
        /*006c*/ 	.word	0x00000000
        /*0070*/ 	.short	0x0002
        /*0072*/ 	.short	0x0010
        /*0074*/ 	.byte	0x00, 0xf5, 0x21, 0x00


	//----- nvinfo : EIATTR_KPARAM_INFO
	.align		4
.L_1539:
        /*0078*/ 	.byte	0x04, 0x17
        /*007a*/ 	.short	(.L_1541 - .L_1540)
.L_1540:
        /*007c*/ 	.word	0x00000000
        /*0080*/ 	.short	0x0001
        /*0082*/ 	.short	0x0008
        /*0084*/ 	.byte	0x00, 0xf5, 0x21, 0x00


	//----- nvinfo : EIATTR_KPARAM_INFO
	.align		4
.L_1541:
        /*0088*/ 	.byte	0x04, 0x17
        /*008a*/ 	.short	(.L_1543 - .L_1542)
.L_1542:
        /*008c*/ 	.word	0x00000000
        /*0090*/ 	.short	0x0000
        /*0092*/ 	.short	0x0000
        /*0094*/ 	.byte	0x00, 0xf5, 0x21, 0x00


	//----- nvinfo : EIATTR_SPARSE_MMA_MASK
	.align		4
.L_1543:
        /*0098*/ 	.byte	0x03, 0x50
        /*009a*/ 	.short	0x0000


	//----- nvinfo : EIATTR_MAXREG_COUNT
	.align		4
        /*009c*/ 	.byte	0x03, 0x1b
        /*009e*/ 	.short	0x00ff


	//----- nvinfo : EIATTR_MERCURY_ISA_VERSION
	.align		4
        /*00a0*/ 	.byte	0x03, 0x5f
        /*00a2*/ 	.short	0x0101


	//----- nvinfo : EIATTR_VRC_CTA_INIT_COUNT
	.align		4
        /*00a4*/ 	.byte	0x02, 0x4a
	.zero		1
	.zero		1


	//----- nvinfo : EIATTR_EXIT_INSTR_OFFSETS
	.align		4
        /*00a8*/ 	.byte	0x04, 0x1c
        /*00aa*/ 	.short	(.L_1545 - .L_1544)


	//   ....[0]....
.L_1544:
        /*00ac*/ 	.word	0x000000d0


	//   ....[1]....
        /*00b0*/ 	.word	0x00000150


	//   ....[2]....
        /*00b4*/ 	.word	0x00000270


	//   ....[3]....
        /*00b8*/ 	.word	0x000004e0


	//   ....[4]....
        /*00bc*/ 	.word	0x00000590


	//   ....[5]....
        /*00c0*/ 	.word	0x00000a50


	//   ....[6]....
        /*00c4*/ 	.word	0x00000ad0


	//   ....[7]....
        /*00c8*/ 	.word	0x00000d70


	//----- nvinfo : EIATTR_CRS_STACK_SIZE
	.align		4
.L_1545:
        /*00cc*/ 	.byte	0x04, 0x1e
        /*00ce*/ 	.short	(.L_1547 - .L_1546)
.L_1546:
        /*00d0*/ 	.word	0x00000000


	//----- nvinfo : EIATTR_CBANK_PARAM_SIZE
	.align		4
.L_1547:
        /*00d4*/ 	.byte	0x03, 0x19
        /*00d6*/ 	.short	0x0048


	//----- nvinfo : EIATTR_PARAM_CBANK
	.align		4
        /*00d8*/ 	.byte	0x04, 0x0a
        /*00da*/ 	.short	(.L_1549 - .L_1548)
	.align		4
.L_1548:
        /*00dc*/ 	.word	index@(.nv.constant0._Z26MutualIntensExtract_KernelILi3ELb1ELb0ELb0ELi1EEvPfS0_S0_llllll)
        /*00e0*/ 	.short	0x0380
        /*00e2*/ 	.short	0x0048


	//----- nvinfo : EIATTR_SW_WAR
	.align		4
.L_1549:
        /*00e4*/ 	.byte	0x04, 0x36
        /*00e6*/ 	.short	(.L_1551 - .L_1550)
.L_1550:
        /*00e8*/ 	.word	0x00000008
.L_1551:


//--------------------- .nv.info._Z26MutualIntensExtract_KernelILi3ELb1ELb1ELb0ELi1EEvPfS0_S0_llllll --------------------------
	.section	.nv.info._Z26MutualIntensExtract_KernelILi3ELb1ELb1ELb0ELi1EEvPfS0_S0_llllll,"",@"SHT_CUDA_INFO"
	.sectionflags	@""
	.align	4


	//----- nvinfo : EIATTR_CUDA_API_VERSION
	.align		4
        /*0000*/ 	.byte	0x04, 0x37
        /*0002*/ 	.short	(.L_1553 - .L_1552)
.L_1552:
        /*0004*/ 	.word	0x00000082


	//----- nvinfo : EIATTR_KPARAM_INFO
	.align		4
.L_1553:
        /*0008*/ 	.byte	0x04, 0x17
        /*000a*/ 	.short	(.L_1555 - .L_1554)
.L_1554:
        /*000c*/ 	.word	0x00000000
        /*0010*/ 	.short	0x0008
        /*0012*/ 	.short	0x0040
        /*0014*/ 	.byte	0x00, 0xf0, 0x21, 0x00


	//----- nvinfo : EIATTR_KPARAM_INFO
	.align		4
.L_1555:
        /*0018*/ 	.byte	0x04, 0x17
        /*001a*/ 	.short	(.L_1557 - .L_1556)
.L_1556:
        /*001c*/ 	.word	0x00000000
        /*0020*/ 	.short	0x0007
        /*0022*/ 	.short	0x0038
        /*0024*/ 	.byte	0x00, 0xf0, 0x21, 0x00


	//----- nvinfo : EIATTR_KPARAM_INFO
	.align		4
.L_1557:
        /*0028*/ 	.byte	0x04, 0x17
        /*002a*/ 	.short	(.L_1559 - .L_1558)
.L_1558:
        /*002c*/ 	.word	0x00000000
        /*0030*/ 	.short	0x0006
        /*0032*/ 	.short	0x0030
        /*0034*/ 	.byte	0x00, 0xf0, 0x21, 0x00


	//----- nvinfo : EIATTR_KPARAM_INFO
	.align		4
.L_1559:
        /*0038*/ 	.byte	0x04, 0x17
        /*003a*/ 	.short	(.L_1561 - .L_1560)
.L_1560:
        /*003c*/ 	.word	0x00000000
        /*0040*/ 	.short	0x0005
        /*0042*/ 	.short	0x0028
        /*0044*/ 	.byte	0x00, 0xf0, 0x21, 0x00


	//----- nvinfo : EIATTR_KPARAM_INFO
	.align		4
.L_1561:
        /*0048*/ 	.byte	0x04, 0x17
        /*004a*/ 	.short	(.L_1563 - .L_1562)
.L_1562:
        /*004c*/ 	.word	0x00000000
        /*0050*/ 	.short	0x0004
        /*0052*/ 	.short	0x0020
        /*0054*/ 	.byte	0x00, 0xf0, 0x21, 0x00


	//----- nvinfo : EIATTR_KPARAM_INFO
	.align		4
.L_1563:
        /*0058*/ 	.byte	0x04, 0x17
        /*005a*/ 	.short	(.L_1565 - .L_1564)
.L_1564:
        /*005c*/ 	.word	0x00000000
        /*0060*/ 	.short	0x0003
        /*0062*/ 	.short	0x0018
        /*0064*/ 	.byte	0x00, 0xf0, 0x21, 0x00


	//----- nvinfo : EIATTR_KPARAM_INFO
	.align		4
.L_1565:
        /*0068*/ 	.byte	0x04, 0x17
        /*006a*/ 	.short	(.L_1567 - .L_1566)
.L_1566:
        /*006c*/ 	.word	0x00000000
        /*0070*/ 	.short	0x0002
        /*0072*/ 	.short	0x0010
        /*0074*/ 	.byte	0x00, 0xf5, 0x21, 0x00


	//----- nvinfo : EIATTR_KPARAM_INFO
	.align		4
.L_1567:
        /*0078*/ 	.byte	0x04, 0x17
        /*007a*/ 	.short	(.L_1569 - .L_1568)
.L_1568:
        /*007c*/ 	.word	0x00000000
        /*0080*/ 	.short	0x0001
        /*0082*/ 	.short	0x0008
        /*0084*/ 	.byte	0x00, 0xf5, 0x21, 0x00


	//----- nvinfo : EIATTR_KPARAM_INFO
	.align		4
.L_1569:
        /*0088*/ 	.byte	0x04, 0x17
        /*008a*/ 	.short	(.L_1571 - .L_1570)
.L_1570:
        /*008c*/ 	.word	0x00000000
        /*0090*/ 	.short	0x0000
        /*0092*/ 	.short	0x0000
        /*0094*/ 	.byte	0x00, 0xf5, 0x21, 0x00


	//----- nvinfo : EIATTR_SPARSE_MMA_MASK
	.align		4
.L_1571:
        /*0098*/ 	.byte	0x03, 0x50
        /*009a*/ 	.short	0x0000


	//----- nvinfo : EIATTR_MAXREG_COUNT
	.align		4
        /*009c*/ 	.byte	0x03, 0x1b
        /*009e*/ 	.short	0x00ff


	//----- nvinfo : EIATTR_MERCURY_ISA_VERSION
	.align		4
        /*00a0*/ 	.byte	0x03, 0x5f
        /*00a2*/ 	.short	0x0101


	//----- nvinfo : EIATTR_VRC_CTA_INIT_COUNT
	.align		4
        /*00a4*/ 	.byte	0x02, 0x4a
	.zero		1
	.zero		1


	//----- nvinfo : EIATTR_EXIT_INSTR_OFFSETS
	.align		4
        /*00a8*/ 	.byte	0x04, 0x1c
        /*00aa*/ 	.short	(.L_1573 - .L_1572)


	//   ....[0]....
.L_1572:
        /*00ac*/ 	.word	0x000000d0


	//   ....[1]....
        /*00b0*/ 	.word	0x00000150


	//   ....[2]....
        /*00b4*/ 	.word	0x00000270


	//   ....[3]....
        /*00b8*/ 	.word	0x000005e0


	//   ....[4]....
        /*00bc*/ 	.word	0x00000690


	//   ....[5]....
        /*00c0*/ 	.word	0x00000c50


	//   ....[6]....
        /*00c4*/ 	.word	0x00000cd0


	//   ....[7]....
        /*00c8*/ 	.word	0x00001070


	//----- nvinfo : EIATTR_CRS_STACK_SIZE
	.align		4
.L_1573:
        /*00cc*/ 	.byte	0x04, 0x1e
        /*00ce*/ 	.short	(.L_1575 - .L_1574)
.L_1574:
        /*00d0*/ 	.word	0x00000000


	//----- nvinfo : EIATTR_CBANK_PARAM_SIZE
	.align		4
.L_1575:
        /*00d4*/ 	.byte	0x03, 0x19
        /*00d6*/ 	.short	0x0048


	//----- nvinfo : EIATTR_PARAM_CBANK
	.align		4
        /*00d8*/ 	.byte	0x04, 0x0a
        /*00da*/ 	.short	(.L_1577 - .L_1576)
	.align		4
.L_1576:
        /*00dc*/ 	.word	index@(.nv.constant0._Z26MutualIntensExtract_KernelILi3ELb1ELb1ELb0ELi1EEvPfS0_S0_llllll)
        /*00e0*/ 	.short	0x0380
        /*00e2*/ 	.short	0x0048


	//----- nvinfo : EIATTR_SW_WAR
	.align		4
.L_1577:
        /*00e4*/ 	.byte	0x04, 0x36
        /*00e6*/ 	.short	(.L_1579 - .L_1578)
.L_1578:
        /*00e8*/ 	.word	0x00000008
.L_1579:


//--------------------- .nv.info._Z26MutualIntensExtract_KernelILi2ELb0ELb0ELb0ELi1EEvPfS0_S0_llllll --------------------------
	.section	.nv.info._Z26MutualIntensExtract_KernelILi2ELb0ELb0ELb0ELi1EEvPfS0_S0_llllll,"",@"SHT_CUDA_INFO"
	.sectionflags	@""
	.align	4


	//----- nvinfo : EIATTR_CUDA_API_VERSION
	.align		4
        /*0000*/ 	.byte	0x04, 0x37
        /*0002*/ 	.short	(.L_1581 - .L_1580)
.L_1580:
        /*0004*/ 	.word	0x00000082


	//----- nvinfo : EIATTR_KPARAM_INFO
	.align		4
.L_1581:
        /*0008*/ 	.byte	0x04, 0x17
        /*000a*/ 	.short	(.L_1583 - .L_1582)
.L_1582:
        /*000c*/ 	.word	0x00000000
        /*0010*/ 	.short	0x0008
        /*0012*/ 	.short	0x0040
        /*0014*/ 	.byte	0x00, 0xf0, 0x21, 0x00


	//----- nvinfo : EIATTR_KPARAM_INFO
	.align		4
.L_1583:
        /*0018*/ 	.byte	0x04, 0x17
        /*001a*/ 	.short	(.L_1585 - .L_1584)
.L_1584:
        /*001c*/ 	.word	0x00000000
        /*0020*/ 	.short	0x0007
        /*0022*/ 	.short	0x0038
        /*0024*/ 	.byte	0x00, 0xf0, 0x21, 0x00


	//----- nvinfo : EIATTR_KPARAM_INFO
	.align		4
.L_1585:
        /*0028*/ 	.byte	0x04, 0x17
        /*002a*/ 	.short	(.L_1587 - .L_1586)
.L_1586:
        /*002c*/ 	.word	0x00000000
        /*0030*/ 	.short	0x0006
        /*0032*/ 	.short	0x0030
        /*0034*/ 	.byte	0x00, 0xf0, 0x21, 0x00


	//----- nvinfo : EIATTR_KPARAM_INFO
	.align		4
.L_1587:
        /*0038*/ 	.byte	0x04, 0x17
        /*003a*/ 	.short	(.L_1589 - .L_1588)
.L_1588:
        /*003c*/ 	.word	0x00000000
        /*0040*/ 	.short	0x0005
        /*0042*/ 	.short	0x0028
        /*0044*/ 	.byte	0x00, 0xf0, 0x21, 0x00


	//----- nvinfo : EIATTR_KPARAM_INFO
	.align		4
.L_1589:
        /*0048*/ 	.byte	0x04, 0x17
        /*004a*/ 	.short	(.L_1591 - .L_1590)
.L_1590:
        /*004c*/ 	.word	0x00000000
        /*0050*/ 	.short	0x0004
        /*0052*/ 	.short	0x0020
        /*0054*/ 	.byte	0x00, 0xf0, 0x21, 0x00


	//----- nvinfo : EIATTR_KPARAM_INFO
	.align		4
.L_1591:
        /*0058*/ 	.byte	0x04, 0x17
        /*005a*/ 	.short	(.L_1593 - .L_1592)
.L_1592:
        /*005c*/ 	.word	0x00000000
        /*0060*/ 	.short	0x0003
        /*0062*/ 	.short	0x0018
        /*0064*/ 	.byte	0x00, 0xf0, 0x21, 0x00


	//----- nvinfo : EIATTR_KPARAM_INFO
	.align		4
.L_1593:
        /*0068*/ 	.byte	0x04, 0x17
        /*006a*/ 	.short	(.L_1595 - .L_1594)
.L_1594:
        /*006c*/ 	.word	0x00000000
        /*0070*/ 	.short	0x0002
        /*0072*/ 	.short	0x0010
        /*0074*/ 	.byte	0x00, 0xf5, 0x21, 0x00


	//----- nvinfo : EIATTR_KPARAM_INFO
	.align		4
.L_1595:
        /*0078*/ 	.byte	0x04, 0x17
        /*007a*/ 	.short	(.L_1597 - .L_1596)
.L_1596:
        /*007c*/ 	.word	0x00000000
        /*0080*/ 	.short	0x0001
        /*0082*/ 	.short	0x0008
        /*0084*/ 	.byte	0x00, 0xf5, 0x21, 0x00


	//----- nvinfo : EIATTR_KPARAM_INFO
	.align		4
.L_1597:
        /*0088*/ 	.byte	0x04, 0x17
        /*008a*/ 	.short	(.L_1599 - .L_1598)
.L_1598:
        /*008c*/ 	.word	0x00000000
        /*0090*/ 	.short	0x0000
        /*0092*/ 	.short	0x0000
        /*0094*/ 	.byte	0x00, 0xf5, 0x21, 0x00


	//----- nvinfo : EIATTR_SPARSE_MMA_MASK
	.align		4
.L_1599:
        /*0098*/ 	.byte	0x03, 0x50
        /*009a*/ 	.short	0x0000


	//----- nvinfo : EIATTR_MAXREG_COUNT
	.align		4
        /*009c*/ 	.byte	0x03, 0x1b
        /*009e*/ 	.short	0x00ff


	//----- nvinfo : EIATTR_MERCURY_ISA_VERSION
	.align		4
        /*00a0*/ 	.byte	0x03, 0x5f
        /*00a2*/ 	.short	0x0101


	//----- nvinfo : EIATTR_VRC_CTA_INIT_COUNT
	.align		4
        /*00a4*/ 	.byte	0x02, 0x4a
	.zero		1
	.zero		1


	//----- nvinfo : EIATTR_EXIT_INSTR_OFFSETS
	.align		4
        /*00a8*/ 	.byte	0x04, 0x1c
        /*00aa*/ 	.short	(.L_1601 - .L_1600)


	//   ....[0]....
.L_1600:
        /*00ac*/ 	.word	0x000000d0


	//   ....[1]....
        /*00b0*/ 	.word	0x00000150


	//   ....[2]....
        /*00b4*/ 	.word	0x00000270


	//   ....[3]....
        /*00b8*/ 	.word	0x00000350


	//   ....[4]....
        /*00bc*/ 	.word	0x00000400


	//   ....[5]....
        /*00c0*/ 	.word	0x00000730


	//   ....[6]....
        /*00c4*/ 	.word	0x000007b0


	//   ....[7]....
        /*00c8*/ 	.word	0x000008e0


	//----- nvinfo : EIATTR_CRS_STACK_SIZE
	.align		4
.L_1601:
        /*00cc*/ 	.byte	0x04, 0x1e
        /*00ce*/ 	.short	(.L_1603 - .L_1602)
.L_1602:
        /*00d0*/ 	.word	0x00000000


	//----- nvinfo : EIATTR_CBANK_PARAM_SIZE
	.align		4
.L_1603:
        /*00d4*/ 	.byte	0x03, 0x19
        /*00d6*/ 	.short	0x0048


	//----- nvinfo : EIATTR_PARAM_CBANK
	.align		4
        /*00d8*/ 	.byte	0x04, 0x0a
        /*00da*/ 	.short	(.L_1605 - .L_1604)
	.align		4
.L_1604:
        /*00dc*/ 	.word	index@(.nv.constant0._Z26MutualIntensExtract_KernelILi2ELb0ELb0ELb0ELi1EEvPfS0_S0_llllll)
        /*00e0*/ 	.short	0x0380
        /*00e2*/ 	.short	0x0048


	//----- nvinfo : EIATTR_SW_WAR
	.align		4
.L_1605:
        /*00e4*/ 	.byte	0x04, 0x36
        /*00e6*/ 	.short	(.L_1607 - .L_1606)
.L_1606:
        /*00e8*/ 	.word	0x00000008
.L_1607:


//--------------------- .nv.info._Z26MutualIntensExtract_KernelILi2ELb0ELb1ELb0ELi1EEvPfS0_S0_llllll --------------------------
	.section	.nv.info._Z26MutualIntensExtract_KernelILi2ELb0ELb1ELb0ELi1EEvPfS0_S0_llllll,"",@"SHT_CUDA_INFO"
	.sectionflags	@""
	.align	4


	//----- nvinfo : EIATTR_CUDA_API_VERSION
	.align		4
        /*0000*/ 	.byte	0x04, 0x37
        /*0002*/ 	.short	(.L_1609 - .L_1608)
.L_1608:
        /*0004*/ 	.word	0x00000082


	//----- nvinfo : EIATTR_KPARAM_INFO
	.align		4
.L_1609:
        /*0008*/ 	.byte	0x04, 0x17
        /*000a*/ 	.short	(.L_1611 - .L_1610)
.L_1610:
        /*000c*/ 	.word	0x00000000
        /*0010*/ 	.short	0x0008
        /*0012*/ 	.short	0x0040
        /*0014*/ 	.byte	0x00, 0xf0, 0x21, 0x00


	//----- nvinfo : EIATTR_KPARAM_INFO
	.align		4
.L_1611:
        /*0018*/ 	.byte	0x04, 0x17
        /*001a*/ 	.short	(.L_1613 - .L_1612)
.L_1612:
        /*001c*/ 	.word	0x00000000
        /*0020*/ 	.short	0x0007
        /*0022*/ 	.short	0x0038
        /*0024*/ 	.byte	0x00, 0xf0, 0x21, 0x00


	//----- nvinfo : EIATTR_KPARAM_INFO
	.align		4
.L_1613:
        /*0028*/ 	.byte	0x04, 0x17
        /*002a*/ 	.short	(.L_1615 - .L_1614)
.L_1614:
        /*002c*/ 	.word	0x00000000
        /*0030*/ 	.short	0x0006
        /*0032*/ 	.short	0x0030
        /*0034*/ 	.byte	0x00, 0xf0, 0x21, 0x00


	//----- nvinfo : EIATTR_KPARAM_INFO
	.align		4
.L_1615:
        /*0038*/ 	.byte	0x04, 0x17
        /*003a*/ 	.short	(.L_1617 - .L_1616)
.L_1616:
        /*003c*/ 	.word	0x00000000
        /*0040*/ 	.short	0x0005
        /*0042*/ 	.short	0x0028
        /*0044*/ 	.byte	0x00, 0xf0, 0x21, 0x00


	//----- nvinfo : EIATTR_KPARAM_INFO
	.align		4
.L_1617:
        /*0048*/ 	.byte	0x04, 0x17
        /*004a*/ 	.short	(.L_1619 - .L_1618)
.L_1618:
        /*004c*/ 	.word	0x00000000
        /*0050*/ 	.short	0x0004
        /*0052*/ 	.short	0x0020
        /*0054*/ 	.byte	0x00, 0xf0, 0x21, 0x00


	//----- nvinfo : EIATTR_KPARAM_INFO
	.align		4
.L_1619:
        /*0058*/ 	.byte	0x04, 0x17
        /*005a*/ 	.short	(.L_1621 - .L_1620)
.L_1620:
        /*005c*/ 	.word	0x00000000
        /*0060*/ 	.short	0x0003
        /*0062*/ 	.short	0x0018
        /*0064*/ 	.byte	0x00, 0xf0, 0x21, 0x00


	//----- nvinfo : EIATTR_KPARAM_INFO
	.align		4
.L_1621:
        /*0068*/ 	.byte	0x04, 0x17
        /*006a*/ 	.short	(.L_1623 - .L_1622)
.L_1622:
        /*006c*/ 	.word	0x00000000
        /*0070*/ 	.short	0x0002
        /*0072*/ 	.short	0x0010
        /*0074*/ 	.byte	0x00, 0xf5, 0x21, 0x00


	//----- nvinfo : EIATTR_KPARAM_INFO
	.align		4
.L_1623:
        /*0078*/ 	.byte	0x04, 0x17
        /*007a*/ 	.short	(.L_1625 - .L_1624)
.L_1624:
        /*007c*/ 	.word	0x00000000
        /*0080*/ 	.short	0x0001
        /*0082*/ 	.short	0x0008
        /*0084*/ 	.byte	0x00, 0xf5, 0x21, 0x00


	//----- nvinfo : EIATTR_KPARAM_INFO
	.align		4
.L_1625:
        /*0088*/ 	.byte	0x04, 0x17
        /*008a*/ 	.short	(.L_1627 - .L_1626)
.L_1626:
        /*008c*/ 	.word	0x00000000
        /*0090*/ 	.short	0x0000
        /*0092*/ 	.short	0x0000
        /*0094*/ 	.byte	0x00, 0xf5, 0x21, 0x00


	//----- nvinfo : EIATTR_SPARSE_MMA_MASK
	.align		4
.L_1627:
        /*0098*/ 	.byte	0x03, 0x50
        /*009a*/ 	.short	0x0000


	//----- nvinfo : EIATTR_MAXREG_COUNT
	.align		4
        /*009c*/ 	.byte	0x03, 0x1b
        /*009e*/ 	.short	0x00ff


	//----- nvinfo : EIATTR_MERCURY_ISA_VERSION
	.align		4
        /*00a0*/ 	.byte	0x03, 0x5f
        /*00a2*/ 	.short	0x0101


	//----- nvinfo : EIATTR_VRC_CTA_INIT_COUNT
	.align		4
        /*00a4*/ 	.byte	0x02, 0x4a
	.zero		1
	.zero		1


	//----- nvinfo : EIATTR_EXIT_INSTR_OFFSETS
	.align		4
        /*00a8*/ 	.byte	0x04, 0x1c
        /*00aa*/ 	.short	(.L_1629 - .L_1628)


	//   ....[0]....
.L_1628:
        /*00ac*/ 	.word	0x000000d0


	//   ....[1]....
        /*00b0*/ 	.word	0x00000150


	//   ....[2]....
        /*00b4*/ 	.word	0x00000270


	//   ....[3]....
        /*00b8*/ 	.word	0x00000520


	//   ....[4]....
        /*00bc*/ 	.word	0x000005d0


	//   ....[5]....
        /*00c0*/ 	.word	0x00000ad0


	//   ....[6]....
        /*00c4*/ 	.word	0x00000b50


	//   ....[7]....
        /*00c8*/ 	.word	0x00000e30


	//----- nvinfo : EIATTR_CRS_STACK_SIZE
	.align		4
.L_1629:
        /*00cc*/ 	.byte	0x04, 0x1e
        /*00ce*/ 	.short	(.L_1631 - .L_1630)
.L_1630:
        /*00d0*/ 	.word	0x00000000


	//----- nvinfo : EIATTR_CBANK_PARAM_SIZE
	.align		4
.L_1631:
        /*00d4*/ 	.byte	0x03, 0x19
        /*00d6*/ 	.short	0x0048


	//----- nvinfo : EIATTR_PARAM_CBANK
	.align		4
        /*00d8*/ 	.byte	0x04, 0x0a
        /*00da*/ 	.short	(.L_1633 - .L_1632)
	.align		4
.L_1632:
        /*00dc*/ 	.word	index@(.nv.constant0._Z26MutualIntensExtract_KernelILi2ELb0ELb1ELb0ELi1EEvPfS0_S0_llllll)
        /*00e0*/ 	.short	0x0380
        /*00e2*/ 	.short	0x0048


	//----- nvinfo : EIATTR_SW_WAR
	.align		4
.L_1633:
        /*00e4*/ 	.byte	0x04, 0x36
        /*00e6*/ 	.short	(.L_1635 - .L_1634)
.L_1634:
        /*00e8*/ 	.word	0x00000008
.L_1635:


//--------------------- .nv.info._Z26MutualIntensExtract_KernelILi2ELb1ELb0ELb0ELi1EEvPfS0_S0_llllll --------------------------
	.section	.nv.info._Z26MutualIntensExtract_KernelILi2ELb1ELb0ELb0ELi1EEvPfS0_S0_llllll,"",@"SHT_CUDA_INFO"
	.sectionflags	@""
	.align	4


	//----- nvinfo : EIATTR_CUDA_API_VERSION
	.align		4
        /*0000*/ 	.byte	0x04, 0x37
        /*0002*/ 	.short	(.L_1637 - .L_1636)
.L_1636:
        /*0004*/ 	.word	0x00000082


	//----- nvinfo : EIATTR_KPARAM_INFO
	.align		4
.L_1637:
        /*0008*/ 	.byte	0x04, 0x17
        /*000a*/ 	.short	(.L_1639 - .L_1638)
.L_1638:
        /*000c*/ 	.word	0x00000000
        /*0010*/ 	.short	0x0008
        /*0012*/ 	.short	0x0040
        /*0014*/ 	.byte	0x00, 0xf0, 0x21, 0x00


	//----- nvinfo : EIATTR_KPARAM_INFO
	.align		4
.L_1639:
        /*0018*/ 	.byte	0x04, 0x17
        /*001a*/ 	.short	(.L_1641 - .L_1640)
.L_1640:
        /*001c*/ 	.word	0x00000000
        /*0020*/ 	.short	0x0007
        /*0022*/ 	.short	0x0038
        /*0024*/ 	.byte	0x00, 0xf0, 0x21, 0x00


	//----- nvinfo : EIATTR_KPARAM_INFO
	.align		4
.L_1641:
        /*0028*/ 	.byte	0x04, 0x17
        /*002a*/ 	.short	(.L_1643 - .L_1642)
.L_1642:
        /*002c*/ 	.word	0x00000000
        /*0030*/ 	.short	0x0006
        /*0032*/ 	.short	0x0030
        /*0034*/ 	.byte	0x00, 0xf0, 0x21, 0x00


	//----- nvinfo : EIATTR_KPARAM_INFO
	.align		4
.L_1643:
        /*0038*/ 	.byte	0x04, 0x17
        /*003a*/ 	.short	(.L_1645 - .L_1644)
.L_1644:
        /*003c*/ 	.word	0x00000000
        /*0040*/ 	.short	0x0005
        /*0042*/ 	.short	0x0028
        /*0044*/ 	.byte	0x00, 0xf0, 0x21, 0x00


	//----- nvinfo : EIATTR_KPARAM_INFO
	.align		4
.L_1645:
        /*0048*/ 	.byte	0x04, 0x17
        /*004a*/ 	.short	(.L_1647 - .L_1646)
.L_1646:
        /*004c*/ 	.word	0x00000000
        /*0050*/ 	.short	0x0004
        /*0052*/ 	.short	0x0020
        /*0054*/ 	.byte	0x00, 0xf0, 0x21, 0x00


	//----- nvinfo : EIATTR_KPARAM_INFO
	.align		4
.L_1647:
        /*0058*/ 	.byte	0x04, 0x17
        /*005a*/ 	.short	(.L_1649 - .L_1648)
.L_1648:
        /*005c*/ 	.word	0x00000000
        /*0060*/ 	.short	0x0003
        /*0062*/ 	.short	0x0018
        /*0064*/ 	.byte	0x00, 0xf0, 0x21, 0x00


	//----- nvinfo : EIATTR_KPARAM_INFO
	.align		4
.L_1649:
        /*0068*/ 	.byte	0x04, 0x17
        /*006a*/ 	.short	(.L_1651 - .L_1650)
.L_1650:
        /*006c*/ 	.word	0x00000000
        /*0070*/ 	.short	0x0002
        /*0072*/ 	.short	0x0010
        /*0074*/ 	.byte	0x00, 0xf5, 0x21, 0x00


	//----- nvinfo : EIATTR_KPARAM_INFO
	.align		4
.L_1651:
        /*0078*/ 	.byte	0x04, 0x17
        /*007a*/ 	.short	(.L_1653 - .L_1652)
.L_1652:
        /*007c*/ 	.word	0x00000000
        /*0080*/ 	.short	0x0001
        /*0082*/ 	.short	0x0008
        /*0084*/ 	.byte	0x00, 0xf5, 0x21, 0x00


	//----- nvinfo : EIATTR_KPARAM_INFO
	.align		4
.L_1653:
        /*0088*/ 	.byte	0x04, 0x17
        /*008a*/ 	.short	(.L_1655 - .L_1654)
.L_1654:
        /*008c*/ 	.word	0x00000000
        /*0090*/ 	.short	0x0000
        /*0092*/ 	.short	0x0000
        /*0094*/ 	.byte	0x00, 0xf5, 0x21, 0x00


	//----- nvinfo : EIATTR_SPARSE_MMA_MASK
	.align		4
.L_1655:
        /*0098*/ 	.byte	0x03, 0x50
        /*009a*/ 	.short	0x0000


	//----- nvinfo : EIATTR_MAXREG_COUNT
	.align		4
        /*009c*/ 	.byte	0x03, 0x1b
        /*009e*/ 	.short	0x00ff


	//----- nvinfo : EIATTR_MERCURY_ISA_VERSION
	.align		4
        /*00a0*/ 	.byte	0x03, 0x5f
        /*00a2*/ 	.short	0x0101


	//----- nvinfo : EIATTR_VRC_CTA_INIT_COUNT
	.align		4
        /*00a4*/ 	.byte	0x02, 0x4a
	.zero		1
	.zero		1


	//----- nvinfo : EIATTR_EXIT_INSTR_OFFSETS
	.align		4
        /*00a8*/ 	.byte	0x04, 0x1c
        /*00aa*/ 	.short	(.L_1657 - .L_1656)


	//   ....[0]....
.L_1656:
        /*00ac*/ 	.word	0x000000d0


	//   ....[1]....
        /*00b0*/ 	.word	0x00000150


	//   ....[2]....
        /*00b4*/ 	.word	0x00000270


	//   ....[3]....
        /*00b8*/ 	.word	0x00000520


	//   ....[4]....
        /*00bc*/ 	.word	0x000005d0


	//   ....[5]....
        /*00c0*/ 	.word	0x00000ad0


	//   ....[6]....
        /*00c4*/ 	.word	0x00000b50


	//   ....[7]....
        /*00c8*/ 	.word	0x00000e30


	//----- nvinfo : EIATTR_CRS_STACK_SIZE
	.align		4
.L_1657:
        /*00cc*/ 	.byte	0x04, 0x1e
        /*00ce*/ 	.short	(.L_1659 - .L_1658)
.L_1658:
        /*00d0*/ 	.word	0x00000000


	//----- nvinfo : EIATTR_CBANK_PARAM_SIZE
	.align		4
.L_1659:
        /*00d4*/ 	.byte	0x03, 0x19
        /*00d6*/ 	.short	0x0048


	//----- nvinfo : EIATTR_PARAM_CBANK
	.align		4
        /*00d8*/ 	.byte	0x04, 0x0a
        /*00da*/ 	.short	(.L_1661 - .L_1660)
	.align		4
.L_1660:
        /*00dc*/ 	.word	index@(.nv.constant0._Z26MutualIntensExtract_KernelILi2ELb1ELb0ELb0ELi1EEvPfS0_S0_llllll)
        /*00e0*/ 	.short	0x0380
        /*00e2*/ 	.short	0x0048


	//----- nvinfo : EIATTR_SW_WAR
	.align		4
.L_1661:
        /*00e4*/ 	.byte	0x04, 0x36
        /*00e6*/ 	.short	(.L_1663 - .L_1662)
.L_1662:
        /*00e8*/ 	.word	0x00000008
.L_1663:


//--------------------- .nv.info._Z26MutualIntensExtract_KernelILi2ELb1ELb1ELb0ELi1EEvPfS0_S0_llllll --------------------------
	.section	.nv.info._Z26MutualIntensExtract_KernelILi2ELb1ELb1ELb0ELi1EEvPfS0_S0_llllll,"",@"SHT_CUDA_INFO"
	.sectionflags	@""
	.align	4


	//----- nvinfo : EIATTR_CUDA_API_VERSION
	.align		4
        /*0000*/ 	.byte	0x04, 0x37
        /*0002*/ 	.short	(.L_1665 - .L_1664)
.L_1664:
        /*0004*/ 	.word	0x00000082


	//----- nvinfo : EIATTR_KPARAM_INFO
	.align		4
.L_1665:
        /*0008*/ 	.byte	0x04, 0x17
        /*000a*/ 	.short	(.L_1667 - .L_1666)
.L_1666:
        /*000c*/ 	.word	0x00000000
        /*0010*/ 	.short	0x0008
        /*0012*/ 	.short	0x0040
        /*0014*/ 	.byte	0x00, 0xf0, 0x21, 0x00


	//----- nvinfo : EIATTR_KPARAM_INFO
	.align		4
.L_1667:
        /*0018*/ 	.byte	0x04, 0x17
        /*001a*/ 	.short	(.L_1669 - .L_1668)
.L_1668:
        /*001c*/ 	.word	0x00000000
        /*0020*/ 	.short	0x0007
        /*0022*/ 	.short	0x0038
        /*0024*/ 	.byte	0x00, 0xf0, 0x21, 0x00


	//----- nvinfo : EIATTR_KPARAM_INFO
	.align		4
.L_1669:
        /*0028*/ 	.byte	0x04, 0x17
        /*002a*/ 	.short	(.L_1671 - .L_1670)
.L_1670:
        /*002c*/ 	.word	0x00000000
        /*0030*/ 	.short	0x0006
        /*0032*/ 	.short	0x0030
        /*0034*/ 	.byte	0x00, 0xf0, 0x21, 0x00


	//----- nvinfo : EIATTR_KPARAM_INFO
	.align		4
.L_1671:
        /*0038*/ 	.byte	0x04, 0x17
        /*003a*/ 	.short	(.L_1673 - .L_1672)
.L_1672:
        /*003c*/ 	.word	0x00000000
        /*0040*/ 	.short	0x0005
        /*0042*/ 	.short	0x0028
        /*0044*/ 	.byte	0x00, 0xf0, 0x21, 0x00


	//----- nvinfo : EIATTR_KPARAM_INFO
	.align		4
.L_1673:
        /*0048*/ 	.byte	0x04, 0x17
        /*004a*/ 	.short	(.L_1675 - .L_1674)
.L_1674:
        /*004c*/ 	.word	0x00000000
        /*0050*/ 	.short	0x0004
        /*0052*/ 	.short	0x0020
        /*0054*/ 	.byte	0x00, 0xf0, 0x21, 0x00


	//----- nvinfo : EIATTR_KPARAM_INFO
	.align		4
.L_1675:
        /*0058*/ 	.byte	0x04, 0x17
        /*005a*/ 	.short	(.L_1677 - .L_1676)
.L_1676:
        /*005c*/ 	.word	0x00000000
        /*0060*/ 	.short	0x0003
        /*0062*/ 	.short	0x0018
        /*0064*/ 	.byte	0x00, 0xf0, 0x21, 0x00


	//----- nvinfo : EIATTR_KPARAM_INFO
	.align		4
.L_1677:
        /*0068*/ 	.byte	0x04, 0x17
        /*006a*/ 	.short	(.L_1679 - .L_1678)
.L_1678:
        /*006c*/ 	.word	0x00000000
        /*0070*/ 	.short	0x0002
        /*0072*/ 	.short	0x0010
        /*0074*/ 	.byte	0x00, 0xf5, 0x21, 0x00


	//----- nvinfo : EIATTR_KPARAM_INFO
	.align		4
.L_1679:
        /*0078*/ 	.byte	0x04, 0x17
        /*007a*/ 	.short	(.L_1681 - .L_1680)
.L_1680:
        /*007c*/ 	.word	0x00000000
        /*0080*/ 	.short	0x0001
        /*0082*/ 	.short	0x0008
        /*0084*/ 	.byte	0x00, 0xf5, 0x21, 0x00


	//----- nvinfo : EIATTR_KPARAM_INFO
	.align		4
.L_1681:
        /*0088*/ 	.byte	0x04, 0x17
        /*008a*/ 	.short	(.L_1683 - .L_1682)
.L_1682:
        /*008c*/ 	.word	0x00000000
        /*0090*/ 	.short	0x0000
        /*0092*/ 	.short	0x0000
        /*0094*/ 	.byte	0x00, 0xf5, 0x21, 0x00


	//----- nvinfo : EIATTR_SPARSE_MMA_MASK
	.align		4
.L_1683:
        /*0098*/ 	.byte	0x03, 0x50
        /*009a*/ 	.short	0x0000


	//----- nvinfo : EIATTR_MAXREG_COUNT
	.align		4
        /*009c*/ 	.byte	0x03, 0x1b
        /*009e*/ 	.short	0x00ff


	//----- nvinfo : EIATTR_MERCURY_ISA_VERSION
	.align		4
        /*00a0*/ 	.byte	0x03, 0x5f
        /*00a2*/ 	.short	0x0101


	//----- nvinfo : EIATTR_VRC_CTA_INIT_COUNT
	.align		4
        /*00a4*/ 	.byte	0x02, 0x4a
	.zero		1
	.zero		1


	//----- nvinfo : EIATTR_EXIT_INSTR_OFFSETS
	.align		4
        /*00a8*/ 	.byte	0x04, 0x1c
        /*00aa*/ 	.short	(.L_1685 - .L_1684)


	//   ....[0]....
.L_1684:
        /*00ac*/ 	.word	0x000000d0


	//   ....[1]....
        /*00b0*/ 	.word	0x00000150


	//   ....[2]....
        /*00b4*/ 	.word	0x00000270


	//   ....[3]....
        /*00b8*/ 	.word	0x000005e0


	//   ....[4]....
        /*00bc*/ 	.word	0x00000690


	//   ....[5]....
        /*00c0*/ 	.word	0x00000c50


	//   ....[6]....
        /*00c4*/ 	.word	0x00000cd0


	//   ....[7]....
        /*00c8*/ 	.word	0x00001070


	//----- nvinfo : EIATTR_CRS_STACK_SIZE
	.align		4
.L_1685:
        /*00cc*/ 	.byte	0x04, 0x1e
        /*00ce*/ 	.short	(.L_1687 - .L_1686)
.L_1686:
        /*00d0*/ 	.word	0x00000000


	//----- nvinfo : EIATTR_CBANK_PARAM_SIZE
	.align		4
.L_1687:
        /*00d4*/ 	.byte	0x03, 0x19
        /*00d6*/ 	.short	0x0048


	//----- nvinfo : EIATTR_PARAM_CBANK
	.align		4
        /*00d8*/ 	.byte	0x04, 0x0a
        /*00da*/ 	.short	(.L_1689 - .L_1688)
	.align		4
.L_1688:
        /*00dc*/ 	.word	index@(.nv.constant0._Z26MutualIntensExtract_KernelILi2ELb1ELb1ELb0ELi1EEvPfS0_S0_llllll)
        /*00e0*/ 	.short	0x0380
        /*00e2*/ 	.short	0x0048


	//----- nvinfo : EIATTR_SW_WAR
	.align		4
.L_1689:
        /*00e4*/ 	.byte	0x04, 0x36
        /*00e6*/ 	.short	(.L_1691 - .L_1690)
.L_1690:
        /*00e8*/ 	.word	0x00000008
.L_1691:


//--------------------- .nv.info._Z26MutualIntensExtract_KernelILi1ELb0ELb0ELb0ELi1EEvPfS0_S0_llllll --------------------------
	.section	.nv.info._Z26MutualIntensExtract_KernelILi1ELb0ELb0ELb0ELi1EEvPfS0_S0_llllll,"",@"SHT_CUDA_INFO"
	.sectionflags	@""
	.align	4


	//----- nvinfo : EIATTR_CUDA_API_VERSION
	.align		4
        /*0000*/ 	.byte	0x04, 0x37
        /*0002*/ 	.short	(.L_1693 - .L_1692)
.L_1692:
        /*0004*/ 	.word	0x00000082


	//----- nvinfo : EIATTR_KPARAM_INFO
	.align		4
.L_1693:
        /*0008*/ 	.byte	0x04, 0x17
        /*000a*/ 	.short	(.L_1695 - .L_1694)
.L_1694:
        /*000c*/ 	.word	0x00000000
        /*0010*/ 	.short	0x0008
        /*0012*/ 	.short	0x0040
        /*0014*/ 	.byte	0x00, 0xf0, 0x21, 0x00


	//----- nvinfo : EIATTR_KPARAM_INFO
	.align		4
.L_1695:
        /*0018*/ 	.byte	0x04, 0x17
        /*001a*/ 	.short	(.L_1697 - .L_1696)
.L_1696:
        /*001c*/ 	.word	0x00000000
        /*0020*/ 	.short	0x0007
        /*0022*/ 	.short	0x0038
        /*0024*/ 	.byte	0x00, 0xf0, 0x21, 0x00


	//----- nvinfo : EIATTR_KPARAM_INFO
	.align		4
.L_1697:
        /*0028*/ 	.byte	0x04, 0x17
        /*002a*/ 	.short	(.L_1699 - .L_1698)
.L_1698:
        /*002c*/ 	.word	0x00000000
        /*0030*/ 	.short	0x0006
        /*0032*/ 	.short	0x0030
        /*0034*/ 	.byte	0x00, 0xf0, 0x21, 0x00


	//----- nvinfo : EIATTR_KPARAM_INFO
	.align		4
.L_1699:
        /*0038*/ 	.byte	0x04, 0x17
        /*003a*/ 	.short	(.L_1701 - .L_1700)
.L_1700:
        /*003c*/ 	.word	0x00000000
        /*0040*/ 	.short	0x0005
        /*0042*/ 	.short	0x0028
        /*0044*/ 	.byte	0x00, 0xf0, 0x21, 0x00


	//----- nvinfo : EIATTR_KPARAM_INFO
	.align		4
.L_1701:
        /*0048*/ 	.byte	0x04, 0x17
        /*004a*/ 	.short	(.L_1703 - .L_1702)
.L_1702:
        /*004c*/ 	.word	0x00000000
        /*0050*/ 	.short	0x0004
        /*0052*/ 	.short	0x0020
        /*0054*/ 	.byte	0x00, 0xf0, 0x21, 0x00


	//----- nvinfo : EIATTR_KPARAM_INFO
	.align		4
.L_1703:
        /*0058*/ 	.byte	0x04, 0x17
        /*005a*/ 	.short	(.L_1705 - .L_1704)
.L_1704:
        /*005c*/ 	.word	0x00000000
        /*0060*/ 	.short	0x0003
        /*0062*/ 	.short	0x0018
        /*0064*/ 	.byte	0x00, 0xf0, 0x21, 0x00


	//----- nvinfo : EIATTR_KPARAM_INFO
	.align		4
.L_1705:
        /*0068*/ 	.byte	0x04, 0x17
        /*006a*/ 	.short	(.L_1707 - .L_1706)
.L_1706:
        /*006c*/ 	.word	0x00000000
        /*0070*/ 	.short	0x0002
        /*0072*/ 	.short	0x0010
        /*0074*/ 	.byte	0x00, 0xf5, 0x21, 0x00


	//----- nvinfo : EIATTR_KPARAM_INFO
	.align		4
.L_1707:
        /*0078*/ 	.byte	0x04, 0x17
        /*007a*/ 	.short	(.L_1709 - .L_1708)
.L_1708:
        /*007c*/ 	.word	0x00000000
        /*0080*/ 	.short	0x0001
        /*0082*/ 	.short	0x0008
        /*0084*/ 	.byte	0x00, 0xf5, 0x21, 0x00


	//----- nvinfo : EIATTR_KPARAM_INFO
	.align		4
.L_1709:
        /*0088*/ 	.byte	0x04, 0x17
        /*008a*/ 	.short	(.L_1711 - .L_1710)
.L_1710:
        /*008c*/ 	.word	0x00000000
        /*0090*/ 	.short	0x0000
        /*0092*/ 	.short	0x0000
        /*0094*/ 	.byte	0x00, 0xf5, 0x21, 0x00


	//----- nvinfo : EIATTR_SPARSE_MMA_MASK
	.align		4
.L_1711:
        /*0098*/ 	.byte	0x03, 0x50
        /*009a*/ 	.short	0x0000


	//----- nvinfo : EIATTR_MAXREG_COUNT
	.align		4
        /*009c*/ 	.byte	0x03, 0x1b
        /*009e*/ 	.short	0x00ff


	//----- nvinfo : EIATTR_MERCURY_ISA_VERSION
	.align		4
        /*00a0*/ 	.byte	0x03, 0x5f
        /*00a2*/ 	.short	0x0101


	//----- nvinfo : EIATTR_VRC_CTA_INIT_COUNT
	.align		4
        /*00a4*/ 	.byte	0x02, 0x4a
	.zero		1
	.zero		1


	//----- nvinfo : EIATTR_EXIT_INSTR_OFFSETS
	.align		4
        /*00a8*/ 	.byte	0x04, 0x1c
        /*00aa*/ 	.short	(.L_1713 - .L_1712)


	//   ....[0]....
.L_1712:
        /*00ac*/ 	.word	0x000000d0


	//   ....[1]....
        /*00b0*/ 	.word	0x00000150


	//   ....[2]....
        /*00b4*/ 	.word	0x00000270


	//   ....[3]....
        /*00b8*/ 	.word	0x00000350


	//   ....[4]....
        /*00bc*/ 	.word	0x00000400


	//   ....[5]....
        /*00c0*/ 	.word	0x00000730


	//   ....[6]....
        /*00c4*/ 	.word	0x000007b0


	//   ....[7]....
        /*00c8*/ 	.word	0x000008e0


	//----- nvinfo : EIATTR_CRS_STACK_SIZE
	.align		4
.L_1713:
        /*00cc*/ 	.byte	0x04, 0x1e
        /*00ce*/ 	.short	(.L_1715 - .L_1714)
.L_1714:
        /*00d0*/ 	.word	0x00000000


	//----- nvinfo : EIATTR_CBANK_PARAM_SIZE
	.align		4
.L_1715:
        /*00d4*/ 	.byte	0x03, 0x19
        /*00d6*/ 	.short	0x0048


	//----- nvinfo : EIATTR_PARAM_CBANK
	.align		4
        /*00d8*/ 	.byte	0x04, 0x0a
        /*00da*/ 	.short	(.L_1717 - .L_1716)
	.align		4
.L_1716:
        /*00dc*/ 	.word	index@(.nv.constant0._Z26MutualIntensExtract_KernelILi1ELb0ELb0ELb0ELi1EEvPfS0_S0_llllll)
        /*00e0*/ 	.short	0x0380
        /*00e2*/ 	.short	0x0048


	//----- nvinfo : EIATTR_SW_WAR
	.align		4
.L_1717:
        /*00e4*/ 	.byte	0x04, 0x36
        /*00e6*/ 	.short	(.L_1719 - .L_1718)
.L_1718:
        /*00e8*/ 	.word	0x00000008
.L_1719:


//--------------------- .nv.info._Z26MutualIntensExtract_KernelILi1ELb0ELb1ELb0ELi1EEvPfS0_S0_llllll --------------------------
	.section	.nv.info._Z26MutualIntensExtract_KernelILi1ELb0ELb1ELb0ELi1EEvPfS0_S0_llllll,"",@"SHT_CUDA_INFO"
	.sectionflags	@""
	.align	4


	//----- nvinfo : EIATTR_CUDA_API_VERSION
	.align		4
        /*0000*/ 	.byte	0x04, 0x37
        /*0002*/ 	.short	(.L_1721 - .L_1720)
.L_1720:
        /*0004*/ 	.word	0x00000082


	//----- nvinfo : EIATTR_KPARAM_INFO
	.align		4
.L_1721:
        /*0008*/ 	.byte	0x04, 0x17
        /*000a*/ 	.short	(.L_1723 - .L_1722)
.L_1722:
        /*000c*/ 	.word	0x00000000
        /*0010*/ 	.short	0x0008
        /*0012*/ 	.short	0x0040
        /*0014*/ 	.byte	0x00, 0xf0, 0x21, 0x00


	//----- nvinfo : EIATTR_KPARAM_INFO
	.align		4
.L_1723:
        /*0018*/ 	.byte	0x04, 0x17
        /*001a*/ 	.short	(.L_1725 - .L_1724)
.L_1724:
        /*001c*/ 	.word	0x00000000
        /*0020*/ 	.short	0x0007
        /*0022*/ 	.short	0x0038
        /*0024*/ 	.byte	0x00, 0xf0, 0x21, 0x00


	//----- nvinfo : EIATTR_KPARAM_INFO
	.align		4
.L_1725:
        /*0028*/ 	.byte	0x04, 0x17
        /*002a*/ 	.short	(.L_1727 - .L_1726)
.L_1726:
        /*002c*/ 	.word	0x00000000
        /*0030*/ 	.short	0x0006
        /*0032*/ 	.short	0x0030
        /*0034*/ 	.byte	0x00, 0xf0, 0x21, 0x00


	//----- nvinfo : EIATTR_KPARAM_INFO
	.align		4
.L_1727:
        /*0038*/ 	.byte	0x04, 0x17
        /*003a*/ 	.short	(.L_1729 - .L_1728)
.L_1728:
        /*003c*/ 	.word	0x00000000
        /*0040*/ 	.short	0x0005
        /*0042*/ 	.short	0x0028
        /*0044*/ 	.byte	0x00, 0xf0, 0x21, 0x00


	//----- nvinfo : EIATTR_KPARAM_INFO
	.align		4
.L_1729:
        /*0048*/ 	.byte	0x04, 0x17
        /*004a*/ 	.short	(.L_1731 - .L_1730)
.L_1730:
        /*004c*/ 	.word	0x00000000
        /*0050*/ 	.short	0x0004
        /*0052*/ 	.short	0x0020
        /*0054*/ 	.byte	0x00, 0xf0, 0x21, 0x00


	//----- nvinfo : EIATTR_KPARAM_INFO
	.align		4
.L_1731:
        /*0058*/ 	.byte	0x04, 0x17
        /*005a*/ 	.short	(.L_1733 - .L_1732)
.L_1732:
        /*005c*/ 	.word	0x00000000
        /*0060*/ 	.short	0x0003
        /*0062*/ 	.short	0x0018
        /*0064*/ 	.byte	0x00, 0xf0, 0x21, 0x00


	//----- nvinfo : EIATTR_KPARAM_INFO
	.align		4
.L_1733:
        /*0068*/ 	.byte	0x04, 0x17
        /*006a*/ 	.short	(.L_1735 - .L_1734)
.L_1734:
        /*006c*/ 	.word	0x00000000
        /*0070*/ 	.short	0x0002
        /*0072*/ 	.short	0x0010
        /*0074*/ 	.byte	0x00, 0xf5, 0x21, 0x00


	//----- nvinfo : EIATTR_KPARAM_INFO
	.align		4
.L_1735:
        /*0078*/ 	.byte	0x04, 0x17
        /*007a*/ 	.short	(.L_1737 - .L_1736)
.L_1736:
        /*007c*/ 	.word	0x00000000
        /*0080*/ 	.short	0x0001
        /*0082*/ 	.short	0x0008
        /*0084*/ 	.byte	0x00, 0xf5, 0x21, 0x00


	//----- nvinfo : EIATTR_KPARAM_INFO
	.align		4
.L_1737:
        /*0088*/ 	.byte	0x04, 0x17
        /*008a*/ 	.short	(.L_1739 - .L_1738)
.L_1738:
        /*008c*/ 	.word	0x00000000
        /*0090*/ 	.short	0x0000
        /*0092*/ 	.short	0x0000
        /*0094*/ 	.byte	0x00, 0xf5, 0x21, 0x00


	//----- nvinfo : EIATTR_SPARSE_MMA_MASK
	.align		4
.L_1739:
        /*0098*/ 	.byte	0x03, 0x50
        /*009a*/ 	.short	0x0000


	//----- nvinfo : EIATTR_MAXREG_COUNT
	.align		4
        /*009c*/ 	.byte	0x03, 0x1b
        /*009e*/ 	.short	0x00ff


	//----- nvinfo : EIATTR_MERCURY_ISA_VERSION
	.align		4
        /*00a0*/ 	.byte	0x03, 0x5f
        /*00a2*/ 	.short	0x0101


	//----- nvinfo : EIATTR_VRC_CTA_INIT_COUNT
	.align		4
        /*00a4*/ 	.byte	0x02, 0x4a
	.zero		1
	.zero		1


	//----- nvinfo : EIATTR_EXIT_INSTR_OFFSETS
	.align		4
        /*00a8*/ 	.byte	0x04, 0x1c
        /*00aa*/ 	.short	(.L_1741 - .L_1740)


	//   ....[0]....
.L_1740:
        /*00ac*/ 	.word	0x000000d0


	//   ....[1]....
        /*00b0*/ 	.word	0x00000150


	//   ....[2]....
        /*00b4*/ 	.word	0x00000270


	//   ....[3]....
        /*00b8*/ 	.word	0x000004c0


	//   ....[4]....
        /*00bc*/ 	.word	0x00000570


	//   ....[5]....
        /*00c0*/ 	.word	0x00000a10


	//   ....[6]....
        /*00c4*/ 	.word	0x00000a90


	//   ....[7]....
        /*00c8*/ 	.word	0x00000d30


	//----- nvinfo : EIATTR_CRS_STACK_SIZE
	.align		4
.L_1741:
        /*00cc*/ 	.byte	0x04, 0x1e
        /*00ce*/ 	.short	(.L_1743 - .L_1742)
.L_1742:
        /*00d0*/ 	.word	0x00000000


	//----- nvinfo : EIATTR_CBANK_PARAM_SIZE
	.align		4
.L_1743:
        /*00d4*/ 	.byte	0x03, 0x19
        /*00d6*/ 	.short	0x0048


	//----- nvinfo : EIATTR_PARAM_CBANK
	.align		4
        /*00d8*/ 	.byte	0x04, 0x0a
        /*00da*/ 	.short	(.L_1745 - .L_1744)
	.align		4
.L_1744:
        /*00dc*/ 	.word	index@(.nv.constant0._Z26MutualIntensExtract_KernelILi1ELb0ELb1ELb0ELi1EEvPfS0_S0_llllll)
        /*00e0*/ 	.short	0x0380
        /*00e2*/ 	.short	0x0048


	//----- nvinfo : EIATTR_SW_WAR
	.align		4
.L_1745:
        /*00e4*/ 	.byte	0x04, 0x36
        /*00e6*/ 	.short	(.L_1747 - .L_1746)
.L_1746:
        /*00e8*/ 	.word	0x00000008
.L_1747:


//--------------------- .nv.info._Z26MutualIntensExtract_KernelILi1ELb1ELb0ELb0ELi1EEvPfS0_S0_llllll --------------------------
	.section	.nv.info._Z26MutualIntensExtract_KernelILi1ELb1ELb0ELb0ELi1EEvPfS0_S0_llllll,"",@"SHT_CUDA_INFO"
	.sectionflags	@""
	.align	4


	//----- nvinfo : EIATTR_CUDA_API_VERSION
	.align		4
        /*0000*/ 	.byte	0x04, 0x37
        /*0002*/ 	.short	(.L_1749 - .L_1748)
.L_1748:
        /*0004*/ 	.word	0x00000082


	//----- nvinfo : EIATTR_KPARAM_INFO
	.align		4
.L_1749:
        /*0008*/ 	.byte	0x04, 0x17
        /*000a*/ 	.short	(.L_1751 - .L_1750)
.L_1750:
        /*000c*/ 	.word	0x00000000
        /*0010*/ 	.short	0x0008
        /*0012*/ 	.short	0x0040
        /*0014*/ 	.byte	0x00, 0xf0, 0x21, 0x00


	//----- nvinfo : EIATTR_KPARAM_INFO
	.align		4
.L_1751:
        /*0018*/ 	.byte	0x04, 0x17
        /*001a*/ 	.short	(.L_1753 - .L_1752)
.L_1752:
        /*001c*/ 	.word	0x00000000
        /*0020*/ 	.short	0x0007
        /*0022*/ 	.short	0x0038
        /*0024*/ 	.byte	0x00, 0xf0, 0x21, 0x00


	//----- nvinfo : EIATTR_KPARAM_INFO
	.align		4
.L_1753:
        /*0028*/ 	.byte	0x04, 0x17
        /*002a*/ 	.short	(.L_1755 - .L_1754)
.L_1754:
        /*002c*/ 	.word	0x00000000
        /*0030*/ 	.short	0x0006
        /*0032*/ 	.short	0x0030
        /*0034*/ 	.byte	0x00, 0xf0, 0x21, 0x00


	//----- nvinfo : EIATTR_KPARAM_INFO
	.align		4
.L_1755:
        /*0038*/ 	.byte	0x04, 0x17
        /*003a*/ 	.short	(.L_1757 - .L_1756)
.L_1756:
        /*003c*/ 	.word	0x00000000
        /*0040*/ 	.short	0x0005
        /*0042*/ 	.short	0x0028
        /*0044*/ 	.byte	0x00, 0xf0, 0x21, 0x00


	//----- nvinfo : EIATTR_KPARAM_INFO
	.align		4
.L_1757:
        /*0048*/ 	.byte	0x04, 0x17
        /*004a*/ 	.short	(.L_1759 - .L_1758)
.L_1758:
        /*004c*/ 	.word	0x00000000
        /*0050*/ 	.short	0x0004
        /*0052*/ 	.short	0x0020
        /*0054*/ 	.byte	0x00, 0xf0, 0x21, 0x00


	//----- nvinfo : EIATTR_KPARAM_INFO
	.align		4
.L_1759:
        /*0058*/ 	.byte	0x04, 0x17
        /*005a*/ 	.short	(.L_1761 - .L_1760)
.L_1760:
        /*005c*/ 	.word	0x00000000
        /*0060*/ 	.short	0x0003
        /*0062*/ 	.short	0x0018
        /*0064*/ 	.byte	0x00, 0xf0, 0x21, 0x00


	//----- nvinfo : EIATTR_KPARAM_INFO
	.align		4
.L_1761:
        /*0068*/ 	.byte	0x04, 0x17
        /*006a*/ 	.short	(.L_1763 - .L_1762)
.L_1762:
        /*006c*/ 	.word	0x00000000
        /*0070*/ 	.short	0x0002
        /*0072*/ 	.short	0x0010
        /*0074*/ 	.byte	0x00, 0xf5, 0x21, 0x00


	//----- nvinfo : EIATTR_KPARAM_INFO
	.align		4
.L_1763:
        /*0078*/ 	.byte	0x04, 0x17
        /*007a*/ 	.short	(.L_1765 - .L_1764)
.L_1764:
        /*007c*/ 	.word	0x00000000
        /*0080*/ 	.short	0x0001
        /*0082*/ 	.short	0x0008
        /*0084*/ 	.byte	0x00, 0xf5, 0x21, 0x00


	//----- nvinfo : EIATTR_KPARAM_INFO
	.align		4
.L_1765:
        /*0088*/ 	.byte	0x04, 0x17
        /*008a*/ 	.short	(.L_1767 - .L_1766)
.L_1766:
        /*008c*/ 	.word	0x00000000
        /*0090*/ 	.short	0x0000
        /*0092*/ 	.short	0x0000
        /*0094*/ 	.byte	0x00, 0xf5, 0x21, 0x00


	//----- nvinfo : EIATTR_SPARSE_MMA_MASK
	.align		4
.L_1767:
        /*0098*/ 	.byte	0x03, 0x50
        /*009a*/ 	.short	0x0000


	//----- nvinfo : EIATTR_MAXREG_COUNT
	.align		4
        /*009c*/ 	.byte	0x03, 0x1b
        /*009e*/ 	.short	0x00ff


	//----- nvinfo : EIATTR_MERCURY_ISA_VERSION
	.align		4
        /*00a0*/ 	.byte	0x03, 0x5f
        /*00a2*/ 	.short	0x0101


	//----- nvinfo : EIATTR_VRC_CTA_INIT_COUNT
	.align		4
        /*00a4*/ 	.byte	0x02, 0x4a
	.zero		1
	.zero		1


	//----- nvinfo : EIATTR_EXIT_INSTR_OFFSETS
	.align		4
        /*00a8*/ 	.byte	0x04, 0x1c
        /*00aa*/ 	.short	(.L_1769 - .L_1768)


	//   ....[0]....
.L_1768:
        /*00ac*/ 	.word	0x000000d0


	//   ....[1]....
        /*00b0*/ 	.word	0x00000150


	//   ....[2]....
        /*00b4*/ 	.word	0x00000270


	//   ....[3]....
        /*00b8*/ 	.word	0x00000350


	//   ....[4]....
        /*00bc*/ 	.word	0x00000400


	//   ....[5]....
        /*00c0*/ 	.word	0x00000730


	//   ....[6]....
        /*00c4*/ 	.word	0x000007b0


	//   ....[7]....
        /*00c8*/ 	.word	0x000008e0


	//----- nvinfo : EIATTR_CRS_STACK_SIZE
	.align		4
.L_1769:
        /*00cc*/ 	.byte	0x04, 0x1e
        /*00ce*/ 	.short	(.L_1771 - .L_1770)
.L_1770:
        /*00d0*/ 	.word	0x00000000


	//----- nvinfo : EIATTR_CBANK_PARAM_SIZE
	.align		4
.L_1771:
        /*00d4*/ 	.byte	0x03, 0x19
        /*00d6*/ 	.short	0x0048


	//----- nvinfo : EIATTR_PARAM_CBANK
	.align		4
        /*00d8*/ 	.byte	0x04, 0x0a
        /*00da*/ 	.short	(.L_1773 - .L_1772)
	.align		4
.L_1772:
        /*00dc*/ 	.word	index@(.nv.constant0._Z26MutualIntensExtract_KernelILi1ELb1ELb0ELb0ELi1EEvPfS0_S0_llllll)
        /*00e0*/ 	.short	0x0380
        /*00e2*/ 	.short	0x0048


	//----- nvinfo : EIATTR_SW_WAR
	.align		4
.L_1773:
        /*00e4*/ 	.byte	0x04, 0x36
        /*00e6*/ 	.short	(.L_1775 - .L_1774)
.L_1774:
        /*00e8*/ 	.word	0x00000008
.L_1775:


//--------------------- .nv.info._Z26MutualIntensExtract_KernelILi1ELb1ELb1ELb0ELi1EEvPfS0_S0_llllll --------------------------
	.section	.nv.info._Z26MutualIntensExtract_KernelILi1ELb1ELb1ELb0ELi1EEvPfS0_S0_llllll,"",@"SHT_CUDA_INFO"
	.sectionflags	@""
	.align	4


	//----- nvinfo : EIATTR_CUDA_API_VERSION
	.align		4
        /*0000*/ 	.byte	0x04, 0x37
        /*0002*/ 	.short	(.L_1777 - .L_1776)
.L_1776:
        /*0004*/ 	.word	0x00000082


	//----- nvinfo : EIATTR_KPARAM_INFO
	.align		4
.L_1777:
        /*0008*/ 	.byte	0x04, 0x17
        /*000a*/ 	.short	(.L_1779 - .L_1778)
.L_1778:
        /*000c*/ 	.word	0x00000000
        /*0010*/ 	.short	0x0008
        /*0012*/ 	.short	0x0040
        /*0014*/ 	.byte	0x00, 0xf0, 0x21, 0x00


	//----- nvinfo : EIATTR_KPARAM_INFO
	.align		4
.L_1779:
        /*0018*/ 	.byte	0x04, 0x17
        /*001a*/ 	.short	(.L_1781 - .L_1780)
.L_1780:
        /*001c*/ 	.word	0x00000000
        /*0020*/ 	.short	0x0007
        /*0022*/ 	.short	0x0038
        /*0024*/ 	.byte	0x00, 0xf0, 0x21, 0x00


	//----- nvinfo : EIATTR_KPARAM_INFO
	.align		4
.L_1781:
        /*0028*/ 	.byte	0x04, 0x17
        /*002a*/ 	.short	(.L_1783 - .L_1782)
.L_1782:
        /*002c*/ 	.word	0x00000000
        /*0030*/ 	.short	0x0006
        /*0032*/ 	.short	0x0030
        /*0034*/ 	.byte	0x00, 0xf0, 0x21, 0x00


	//----- nvinfo : EIATTR_KPARAM_INFO
	.align		4
.L_1783:
        /*0038*/ 	.byte	0x04, 0x17
        /*003a*/ 	.short	(.L_1785 - .L_1784)
.L_1784:
        /*003c*/ 	.word	0x00000000
        /*0040*/ 	.short	0x0005
        /*0042*/ 	.short	0x0028
        /*0044*/ 	.byte	0x00, 0xf0, 0x21, 0x00


	//----- nvinfo : EIATTR_KPARAM_INFO
	.align		4
.L_1785:
        /*0048*/ 	.byte	0x04, 0x17
        /*004a*/ 	.short	(.L_1787 - .L_1786)
.L_1786:
        /*004c*/ 	.word	0x00000000
        /*0050*/ 	.short	0x0004
        /*0052*/ 	.short	0x0020
        /*0054*/ 	.byte	0x00, 0xf0, 0x21, 0x00


	//----- nvinfo : EIATTR_KPARAM_INFO
	.align		4
.L_1787:
        /*0058*/ 	.byte	0x04, 0x17
        /*005a*/ 	.short	(.L_1789 - .L_1788)
.L_1788:
        /*005c*/ 	.word	0x00000000
        /*0060*/ 	.short	0x0003
        /*0062*/ 	.short	0x0018
        /*0064*/ 	.byte	0x00, 0xf0, 0x21, 0x00


	//----- nvinfo : EIATTR_KPARAM_INFO
	.align		4
.L_1789:
        /*0068*/ 	.byte	0x04, 0x17
        /*006a*/ 	.short	(.L_1791 - .L_1790)
.L_1790:
        /*006c*/ 	.word	0x00000000
        /*0070*/ 	.short	0x0002
        /*0072*/ 	.short	0x0010
        /*0074*/ 	.byte	0x00, 0xf5, 0x21, 0x00


	//----- nvinfo : EIATTR_KPARAM_INFO
	.align		4
.L_1791:
        /*0078*/ 	.byte	0x04, 0x17
        /*007a*/ 	.short	(.L_1793 - .L_1792)
.L_1792:
        /*007c*/ 	.word	0x00000000
        /*0080*/ 	.short	0x0001
        /*0082*/ 	.short	0x0008
        /*0084*/ 	.byte	0x00, 0xf5, 0x21, 0x00


	//----- nvinfo : EIATTR_KPARAM_INFO
	.align		4
.L_1793:
        /*0088*/ 	.byte	0x04, 0x17
        /*008a*/ 	.short	(.L_1795 - .L_1794)
.L_1794:
        /*008c*/ 	.word	0x00000000
        /*0090*/ 	.short	0x0000
        /*0092*/ 	.short	0x0000
        /*0094*/ 	.byte	0x00, 0xf5, 0x21, 0x00


	//----- nvinfo : EIATTR_SPARSE_MMA_MASK
	.align		4
.L_1795:
        /*0098*/ 	.byte	0x03, 0x50
        /*009a*/ 	.short	0x0000


	//----- nvinfo : EIATTR_MAXREG_COUNT
	.align		4
        /*009c*/ 	.byte	0x03, 0x1b
        /*009e*/ 	.short	0x00ff


	//----- nvinfo : EIATTR_MERCURY_ISA_VERSION
	.align		4
        /*00a0*/ 	.byte	0x03, 0x5f
        /*00a2*/ 	.short	0x0101


	//----- nvinfo : EIATTR_VRC_CTA_INIT_COUNT
	.align		4
        /*00a4*/ 	.byte	0x02, 0x4a
	.zero		1
	.zero		1


	//----- nvinfo : EIATTR_EXIT_INSTR_OFFSETS
	.align		4
        /*00a8*/ 	.byte	0x04, 0x1c
        /*00aa*/ 	.short	(.L_1797 - .L_1796)


	//   ....[0]....
.L_1796:
        /*00ac*/ 	.word	0x000000d0


	//   ....[1]....
        /*00b0*/ 	.word	0x00000150


	//   ....[2]....
        /*00b4*/ 	.word	0x00000270


	//   ....[3]....
        /*00b8*/ 	.word	0x000004c0


	//   ....[4]....
        /*00bc*/ 	.word	0x00000570


	//   ....[5]....
        /*00c0*/ 	.word	0x00000a10


	//   ....[6]....
        /*00c4*/ 	.word	0x00000a90


	//   ....[7]....
        /*00c8*/ 	.word	0x00000d30


	//----- nvinfo : EIATTR_CRS_STACK_SIZE
	.align		4
.L_1797:
        /*00cc*/ 	.byte	0x04, 0x1e
        /*00ce*/ 	.short	(.L_1799 - .L_1798)
.L_1798:
        /*00d0*/ 	.word	0x00000000


	//----- nvinfo : EIATTR_CBANK_PARAM_SIZE
	.align		4
.L_1799:
        /*00d4*/ 	.byte	0x03, 0x19
        /*00d6*/ 	.short	0x0048


	//----- nvinfo : EIATTR_PARAM_CBANK
	.align		4
        /*00d8*/ 	.byte	0x04, 0x0a
        /*00da*/ 	.short	(.L_1801 - .L_1800)
	.align		4
.L_1800:
        /*00dc*/ 	.word	index@(.nv.constant0._Z26MutualIntensExtract_KernelILi1ELb1ELb1ELb0ELi1EEvPfS0_S0_llllll)
        /*00e0*/ 	.short	0x0380
        /*00e2*/ 	.short	0x0048


	//----- nvinfo : EIATTR_SW_WAR
	.align		4
.L_1801:
        /*00e4*/ 	.byte	0x04, 0x36
        /*00e6*/ 	.short	(.L_1803 - .L_1802)
.L_1802:
        /*00e8*/ 	.word	0x00000008
.L_1803:


//--------------------- .nv.info._Z26MutualIntensExtract_KernelILi0ELb0ELb0ELb0ELi1EEvPfS0_S0_llllll --------------------------
	.section	.nv.info._Z26MutualIntensExtract_KernelILi0ELb0ELb0ELb0ELi1EEvPfS0_S0_llllll,"",@"SHT_CUDA_INFO"
	.sectionflags	@""
	.align	4


	//----- nvinfo : EIATTR_CUDA_API_VERSION
	.align		4
        /*0000*/ 	.byte	0x04, 0x37
        /*0002*/ 	.short	(.L_1805 - .L_1804)
.L_1804:
        /*0004*/ 	.word	0x00000082


	//----- nvinfo : EIATTR_KPARAM_INFO
	.align		4
.L_1805:
        /*0008*/ 	.byte	0x04, 0x17
        /*000a*/ 	.short	(.L_1807 - .L_1806)
.L_1806:
        /*000c*/ 	.word	0x00000000
        /*0010*/ 	.short	0x0008
        /*0012*/ 	.short	0x0040
        /*0014*/ 	.byte	0x00, 0xf0, 0x21, 0x00


	//----- nvinfo : EIATTR_KPARAM_INFO
	.align		4
.L_1807:
        /*0018*/ 	.byte	0x04, 0x17
        /*001a*/ 	.short	(.L_1809 - .L_1808)
.L_1808:
        /*001c*/ 	.word	0x00000000
        /*0020*/ 	.short	0x0007
        /*0022*/ 	.short	0x0038
        /*0024*/ 	.byte	0x00, 0xf0, 0x21, 0x00


	//----- nvinfo : EIATTR_KPARAM_INFO
	.align		4
.L_1809:
        /*0028*/ 	.byte	0x04, 0x17
        /*002a*/ 	.short	(.L_1811 - .L_1810)
.L_1810:
        /*002c*/ 	.word	0x00000000
        /*0030*/ 	.short	0x0006
        /*0032*/ 	.short	0x0030
        /*0034*/ 	.byte	0x00, 0xf0, 0x21, 0x00


	//----- nvinfo : EIATTR_KPARAM_INFO
	.align		4
.L_1811:
        /*0038*/ 	.byte	0x04, 0x17
        /*003a*/ 	.short	(.L_1813 - .L_1812)
.L_1812:
        /*003c*/ 	.word	0x00000000
        /*0040*/ 	.short	0x0005
        /*0042*/ 	.short	0x0028
        /*0044*/ 	.byte	0x00, 0xf0, 0x21, 0x00


	//----- nvinfo : EIATTR_KPARAM_INFO
	.align		4
.L_1813:
        /*0048*/ 	.byte	0x04, 0x17
        /*004a*/ 	.short	(.L_1815 - .L_1814)
.L_1814:
        /*004c*/ 	.word	0x00000000
        /*0050*/ 	.short	0x0004
        /*0052*/ 	.short	0x0020
        /*0054*/ 	.byte	0x00, 0xf0, 0x21, 0x00


	//----- nvinfo : EIATTR_KPARAM_INFO
	.align		4
.L_1815:
        /*0058*/ 	.byte	0x04, 0x17
        /*005a*/ 	.short	(.L_1817 - .L_1816)
.L_1816:
        /*005c*/ 	.word	0x00000000
        /*0060*/ 	.short	0x0003
        /*0062*/ 	.short	0x0018
        /*0064*/ 	.byte	0x00, 0xf0, 0x21, 0x00


	//----- nvinfo : EIATTR_KPARAM_INFO
	.align		4
.L_1817:
        /*0068*/ 	.byte	0x04, 0x17
        /*006a*/ 	.short	(.L_1819 - .L_1818)
.L_1818:
        /*006c*/ 	.word	0x00000000
        /*0070*/ 	.short	0x0002
        /*0072*/ 	.short	0x0010
        /*0074*/ 	.byte	0x00, 0xf5, 0x21, 0x00


	//----- nvinfo : EIATTR_KPARAM_INFO
	.align		4
.L_1819:
        /*0078*/ 	.byte	0x04, 0x17
        /*007a*/ 	.short	(.L_1821 - .L_1820)
.L_1820:
        /*007c*/ 	.word	0x00000000
        /*0080*/ 	.short	0x0001
        /*0082*/ 	.short	0x0008
        /*0084*/ 	.byte	0x00, 0xf5, 0x21, 0x00


	//----- nvinfo : EIATTR_KPARAM_INFO
	.align		4
.L_1821:
        /*0088*/ 	.byte	0x04, 0x17
        /*008a*/ 	.short	(.L_1823 - .L_1822)
.L_1822:
        /*008c*/ 	.word	0x00000000
        /*0090*/ 	.short	0x0000
        /*0092*/ 	.short	0x0000
        /*0094*/ 	.byte	0x00, 0xf5, 0x21, 0x00


	//----- nvinfo : EIATTR_SPARSE_MMA_MASK
	.align		4
.L_1823:
        /*0098*/ 	.byte	0x03, 0x50
        /*009a*/ 	.short	0x0000


	//----- nvinfo : EIATTR_MAXREG_COUNT
	.align		4
        /*009c*/ 	.byte	0x03, 0x1b
        /*009e*/ 	.short	0x00ff


	//----- nvinfo : EIATTR_MERCURY_ISA_VERSION
	.align		4
        /*00a0*/ 	.byte	0x03, 0x5f
        /*00a2*/ 	.short	0x0101


	//----- nvinfo : EIATTR_VRC_CTA_INIT_COUNT
	.align		4
        /*00a4*/ 	.byte	0x02, 0x4a
	.zero		1
	.zero		1


	//----- nvinfo : EIATTR_EXIT_INSTR_OFFSETS
	.align		4
        /*00a8*/ 	.byte	0x04, 0x1c
        /*00aa*/ 	.short	(.L_1825 - .L_1824)


	//   ....[0]....
.L_1824:
        /*00ac*/ 	.word	0x000000d0


	//   ....[1]....
        /*00b0*/ 	.word	0x00000150


	//   ....[2]....
        /*00b4*/ 	.word	0x00000270


	//   ....[3]....
        /*00b8*/ 	.word	0x00000350


	//   ....[4]....
        /*00bc*/ 	.word	0x00000400


	//   ....[5]....
        /*00c0*/ 	.word	0x00000730


	//   ....[6]....
        /*00c4*/ 	.word	0x000007b0


	//   ....[7]....
        /*00c8*/ 	.word	0x000008e0


	//----- nvinfo : EIATTR_CRS_STACK_SIZE
	.align		4
.L_1825:
        /*00cc*/ 	.byte	0x04, 0x1e
        /*00ce*/ 	.short	(.L_1827 - .L_1826)
.L_1826:
        /*00d0*/ 	.word	0x00000000


	//----- nvinfo : EIATTR_CBANK_PARAM_SIZE
	.align		4
.L_1827:
        /*00d4*/ 	.byte	0x03, 0x19
        /*00d6*/ 	.short	0x0048


	//----- nvinfo : EIATTR_PARAM_CBANK
	.align		4
        /*00d8*/ 	.byte	0x04, 0x0a
        /*00da*/ 	.short	(.L_1829 - .L_1828)
	.align		4
.L_1828:
        /*00dc*/ 	.word	index@(.nv.constant0._Z26MutualIntensExtract_KernelILi0ELb0ELb0ELb0ELi1EEvPfS0_S0_llllll)
        /*00e0*/ 	.short	0x0380
        /*00e2*/ 	.short	0x0048


	//----- nvinfo : EIATTR_SW_WAR
	.align		4
.L_1829:
        /*00e4*/ 	.byte	0x04, 0x36
        /*00e6*/ 	.short	(.L_1831 - .L_1830)
.L_1830:
        /*00e8*/ 	.word	0x00000008
.L_1831:


//--------------------- .nv.info._Z26MutualIntensExtract_KernelILi0ELb0ELb1ELb0ELi1EEvPfS0_S0_llllll --------------------------
	.section	.nv.info._Z26MutualIntensExtract_KernelILi0ELb0ELb1ELb0ELi1EEvPfS0_S0_llllll,"",@"SHT_CUDA_INFO"
	.sectionflags	@""
	.align	4


	//----- nvinfo : EIATTR_CUDA_API_VERSION
	.align		4
        /*0000*/ 	.byte	0x04, 0x37
        /*0002*/ 	.short	(.L_1833 - .L_1832)
.L_1832:
        /*0004*/ 	.word	0x00000082


	//----- nvinfo : EIATTR_KPARAM_INFO
	.align		4
.L_1833:
        /*0008*/ 	.byte	0x04, 0x17
        /*000a*/ 	.short	(.L_1835 - .L_1834)
.L_1834:
        /*000c*/ 	.word	0x00000000
        /*0010*/ 	.short	0x0008
        /*0012*/ 	.short	0x0040
        /*0014*/ 	.byte	0x00, 0xf0, 0x21, 0x00


	//----- nvinfo : EIATTR_KPARAM_INFO
	.align		4
.L_1835:
        /*0018*/ 	.byte	0x04, 0x17
        /*001a*/ 	.short	(.L_1837 - .L_1836)
.L_1836:
        /*001c*/ 	.word	0x00000000
        /*0020*/ 	.short	0x0007
        /*0022*/ 	.short	0x0038
        /*0024*/ 	.byte	0x00, 0xf0, 0x21, 0x00


	//----- nvinfo : EIATTR_KPARAM_INFO
	.align		4
.L_1837:
        /*0028*/ 	.byte	0x04, 0x17
        /*002a*/ 	.short	(.L_1839 - .L_1838)
.L_1838:
        /*002c*/ 	.word	0x00000000
        /*0030*/ 	.short	0x0006
        /*0032*/ 	.short	0x0030
        /*0034*/ 	.byte	0x00, 0xf0, 0x21, 0x00


	//----- nvinfo : EIATTR_KPARAM_INFO
	.align		4
.L_1839:
        /*0038*/ 	.byte	0x04, 0x17
        /*003a*/ 	.short	(.L_1841 - .L_1840)
.L_1840:
        /*003c*/ 	.word	0x00000000
        /*0040*/ 	.short	0x0005
        /*0042*/ 	.short	0x0028
        /*0044*/ 	.byte	0x00, 0xf0, 0x21, 0x00


	//----- nvinfo : EIATTR_KPARAM_INFO
	.align		4
.L_1841:
        /*0048*/ 	.byte	0x04, 0x17
        /*004a*/ 	.short	(.L_1843 - .L_1842)
.L_1842:
        /*004c*/ 	.word	0x00000000
        /*0050*/ 	.short	0x0004
        /*0052*/ 	.short	0x0020
        /*0054*/ 	.byte	0x00, 0xf0, 0x21, 0x00


	//----- nvinfo : EIATTR_KPARAM_INFO
	.align		4
.L_1843:
        /*0058*/ 	.byte	0x04, 0x17
        /*005a*/ 	.short	(.L_1845 - .L_1844)
.L_1844:
        /*005c*/ 	.word	0x00000000
        /*0060*/ 	.short	0x0003
        /*0062*/ 	.short	0x0018
        /*0064*/ 	.byte	0x00, 0xf0, 0x21, 0x00


	//----- nvinfo : EIATTR_KPARAM_INFO
	.align		4
.L_1845:
        /*0068*/ 	.byte	0x04, 0x17
        /*006a*/ 	.short	(.L_1847 - .L_1846)
.L_1846:
        /*006c*/ 	.word	0x00000000
        /*0070*/ 	.short	0x0002
        /*0072*/ 	.short	0x0010
        /*0074*/ 	.byte	0x00, 0xf5, 0x21, 0x00


	//----- nvinfo : EIATTR_KPARAM_INFO
	.align		4
.L_1847:
        /*0078*/ 	.byte	0x04, 0x17
        /*007a*/ 	.short	(.L_1849 - .L_1848)
.L_1848:
        /*007c*/ 	.word	0x00000000
        /*0080*/ 	.short	0x0001
        /*0082*/ 	.short	0x0008
        /*0084*/ 	.byte	0x00, 0xf5, 0x21, 0x00


	//----- nvinfo : EIATTR_KPARAM_INFO
	.align		4
.L_1849:
        /*0088*/ 	.byte	0x04, 0x17
        /*008a*/ 	.short	(.L_1851 - .L_1850)
.L_1850:
        /*008c*/ 	.word	0x00000000
        /*0090*/ 	.short	0x0000
        /*0092*/ 	.short	0x0000
        /*0094*/ 	.byte	0x00, 0xf5, 0x21, 0x00


	//----- nvinfo : EIATTR_SPARSE_MMA_MASK
	.align		4
.L_1851:
        /*0098*/ 	.byte	0x03, 0x50
        /*009a*/ 	.short	0x0000


	//----- nvinfo : EIATTR_MAXREG_COUNT
	.align		4
        /*009c*/ 	.byte	0x03, 0x1b
        /*009e*/ 	.short	0x00ff


	//----- nvinfo : EIATTR_MERCURY_ISA_VERSION
	.align		4
        /*00a0*/ 	.byte	0x03, 0x5f
        /*00a2*/ 	.short	0x0101


	//----- nvinfo : EIATTR_VRC_CTA_INIT_COUNT
	.align		4
        /*00a4*/ 	.byte	0x02, 0x4a
	.zero		1
	.zero		1


	//----- nvinfo : EIATTR_EXIT_INSTR_OFFSETS
	.align		4
        /*00a8*/ 	.byte	0x04, 0x1c
        /*00aa*/ 	.short	(.L_1853 - .L_1852)


	//   ....[0]....
.L_1852:
        /*00ac*/ 	.word	0x000000d0


	//   ....[1]....
        /*00b0*/ 	.word	0x00000150


	//   ....[2]....
        /*00b4*/ 	.word	0x00000270


	//   ....[3]....
        /*00b8*/ 	.word	0x00000350


	//   ....[4]....
        /*00bc*/ 	.word	0x00000400


	//   ....[5]....
        /*00c0*/ 	.word	0x00000730


	//   ....[6]....
        /*00c4*/ 	.word	0x000007b0


	//   ....[7]....
        /*00c8*/ 	.word	0x000008e0


	//----- nvinfo : EIATTR_CRS_STACK_SIZE
	.align		4
.L_1853:
        /*00cc*/ 	.byte	0x04, 0x1e
        /*00ce*/ 	.short	(.L_1855 - .L_1854)
.L_1854:
        /*00d0*/ 	.word	0x00000000


	//----- nvinfo : EIATTR_CBANK_PARAM_SIZE
	.align		4
.L_1855:
        /*00d4*/ 	.byte	0x03, 0x19
        /*00d6*/ 	.short	0x0048


	//----- nvinfo : EIATTR_PARAM_CBANK
	.align		4
        /*00d8*/ 	.byte	0x04, 0x0a
        /*00da*/ 	.short	(.L_1857 - .L_1856)
	.align		4
.L_1856:
        /*00dc*/ 	.word	index@(.nv.constant0._Z26MutualIntensExtract_KernelILi0ELb0ELb1ELb0ELi1EEvPfS0_S0_llllll)
        /*00e0*/ 	.short	0x0380
        /*00e2*/ 	.short	0x0048


	//----- nvinfo : EIATTR_SW_WAR
	.align		4
.L_1857:
        /*00e4*/ 	.byte	0x04, 0x36
        /*00e6*/ 	.short	(.L_1859 - .L_1858)
.L_1858:
        /*00e8*/ 	.word	0x00000008
.L_1859:


//--------------------- .nv.info._Z26MutualIntensExtract_KernelILi0ELb1ELb0ELb0ELi1EEvPfS0_S0_llllll --------------------------
	.section	.nv.info._Z26MutualIntensExtract_KernelILi0ELb1ELb0ELb0ELi1EEvPfS0_S0_llllll,"",@"SHT_CUDA_INFO"
	.sectionflags	@""
	.align	4


	//----- nvinfo : EIATTR_CUDA_API_VERSION
	.align		4
        /*0000*/ 	.byte	0x04, 0x37
        /*0002*/ 	.short	(.L_1861 - .L_1860)
.L_1860:
        /*0004*/ 	.word	0x00000082


	//----- nvinfo : EIATTR_KPARAM_INFO
	.align		4
.L_1861:
        /*0008*/ 	.byte	0x04, 0x17
        /*000a*/ 	.short	(.L_1863 - .L_1862)
.L_1862:
        /*000c*/ 	.word	0x00000000
        /*0010*/ 	.short	0x0008
        /*0012*/ 	.short	0x0040
        /*0014*/ 	.byte	0x00, 0xf0, 0x21, 0x00


	//----- nvinfo : EIATTR_KPARAM_INFO
	.align		4
.L_1863:
        /*0018*/ 	.byte	0x04, 0x17
        /*001a*/ 	.short	(.L_1865 - .L_1864)
.L_1864:
        /*001c*/ 	.word	0x00000000
        /*0020*/ 	.short	0x0007
        /*0022*/ 	.short	0x0038
        /*0024*/ 	.byte	0x00, 0xf0, 0x21, 0x00


	//----- nvinfo : EIATTR_KPARAM_INFO
	.align		4
.L_1865:
        /*0028*/ 	.byte	0x04, 0x17
        /*002a*/ 	.short	(.L_1867 - .L_1866)
.L_1866:
        /*002c*/ 	.word	0x00000000
        /*0030*/ 	.short	0x0006
        /*0032*/ 	.short	0x0030
        /*0034*/ 	.byte	0x00, 0xf0, 0x21, 0x00


	//----- nvinfo : EIATTR_KPARAM_INFO
	.align		4
.L_1867:
        /*0038*/ 	.byte	0x04, 0x17
        /*003a*/ 	.short	(.L_1869 - .L_1868)
.L_1868:
        /*003c*/ 	.word	0x00000000
        /*0040*/ 	.short	0x0005
        /*0042*/ 	.short	0x0028
        /*0044*/ 	.byte	0x00, 0xf0, 0x21, 0x00


	//----- nvinfo : EIATTR_KPARAM_INFO
	.align		4
.L_1869:
        /*0048*/ 	.byte	0x04, 0x17
        /*004a*/ 	.short	(.L_1871 - .L_1870)
.L_1870:
        /*004c*/ 	.word	0x00000000
        /*0050*/ 	.short	0x0004
        /*0052*/ 	.short	0x0020
        /*0054*/ 	.byte	0x00, 0xf0, 0x21, 0x00


	//----- nvinfo : EIATTR_KPARAM_INFO
	.align		4
.L_1871:
        /*0058*/ 	.byte	0x04, 0x17
        /*005a*/ 	.short	(.L_1873 - .L_1872)
.L_1872:
        /*005c*/ 	.word	0x00000000
        /*0060*/ 	.short	0x0003
        /*0062*/ 	.short	0x0018
        /*0064*/ 	.byte	0x00, 0xf0, 0x21, 0x00


	//----- nvinfo : EIATTR_KPARAM_INFO
	.align		4
.L_1873:
        /*0068*/ 	.byte	0x04, 0x17
        /*006a*/ 	.short	(.L_1875 - .L_1874)
.L_1874:
        /*006c*/ 	.word	0x00000000
        /*0070*/ 	.short	0x0002
        /*0072*/ 	.short	0x0010
        /*0074*/ 	.byte	0x00, 0xf5, 0x21, 0x00


	//----- nvinfo : EIATTR_KPARAM_INFO
	.align		4
.L_1875:
        /*0078*/ 	.byte	0x04, 0x17
        /*007a*/ 	.short	(.L_1877 - .L_1876)
.L_1876:
        /*007c*/ 	.word	0x00000000
        /*0080*/ 	.short	0x0001
        /*0082*/ 	.short	0x0008
        /*0084*/ 	.byte	0x00, 0xf5, 0x21, 0x00


	//----- nvinfo : EIATTR_KPARAM_INFO
	.align		4
.L_1877:
        /*0088*/ 	.byte	0x04, 0x17
        /*008a*/ 	.short	(.L_1879 - .L_1878)
.L_1878:
        /*008c*/ 	.word	0x00000000
        /*0090*/ 	.short	0x0000
        /*0092*/ 	.short	0x0000
        /*0094*/ 	.byte	0x00, 0xf5, 0x21, 0x00


	//----- nvinfo : EIATTR_SPARSE_MMA_MASK
	.align		4
.L_1879:
        /*0098*/ 	.byte	0x03, 0x50
        /*009a*/ 	.short	0x0000


	//----- nvinfo : EIATTR_MAXREG_COUNT
	.align		4
        /*009c*/ 	.byte	0x03, 0x1b
        /*009e*/ 	.short	0x00ff


	//----- nvinfo : EIATTR_MERCURY_ISA_VERSION
	.align		4
        /*00a0*/ 	.byte	0x03, 0x5f
        /*00a2*/ 	.short	0x0101


	//----- nvinfo : EIATTR_VRC_CTA_INIT_COUNT
	.align		4
        /*00a4*/ 	.byte	0x02, 0x4a
	.zero		1
	.zero		1


	//----- nvinfo : EIATTR_EXIT_INSTR_OFFSETS
	.align		4
        /*00a8*/ 	.byte	0x04, 0x1c
        /*00aa*/ 	.short	(.L_1881 - .L_1880)


	//   ....[0]....
.L_1880:
        /*00ac*/ 	.word	0x000000d0


	//   ....[1]....
        /*00b0*/ 	.word	0x00000150


	//   ....[2]....
        /*00b4*/ 	.word	0x00000270


	//   ....[3]....
        /*00b8*/ 	.word	0x000004c0


	//   ....[4]....
        /*00bc*/ 	.word	0x00000570


	//   ....[5]....
        /*00c0*/ 	.word	0x00000a10


	//   ....[6]....
        /*00c4*/ 	.word	0x00000a90


	//   ....[7]....
        /*00c8*/ 	.word	0x00000d30


	//----- nvinfo : EIATTR_CRS_STACK_SIZE
	.align		4
.L_1881:
        /*00cc*/ 	.byte	0x04, 0x1e
        /*00ce*/ 	.short	(.L_1883 - .L_1882)
.L_1882:
        /*00d0*/ 	.word	0x00000000


	//----- nvinfo : EIATTR_CBANK_PARAM_SIZE
	.align		4
.L_1883:
        /*00d4*/ 	.byte	0x03, 0x19
        /*00d6*/ 	.short	0x0048


	//----- nvinfo : EIATTR_PARAM_CBANK
	.align		4
        /*00d8*/ 	.byte	0x04, 0x0a
        /*00da*/ 	.short	(.L_1885 - .L_1884)
	.align		4
.L_1884:
        /*00dc*/ 	.word	index@(.nv.constant0._Z26MutualIntensExtract_KernelILi0ELb1ELb0ELb0ELi1EEvPfS0_S0_llllll)
        /*00e0*/ 	.short	0x0380
        /*00e2*/ 	.short	0x0048


	//----- nvinfo : EIATTR_SW_WAR
	.align		4
.L_1885:
        /*00e4*/ 	.byte	0x04, 0x36
        /*00e6*/ 	.short	(.L_1887 - .L_1886)
.L_1886:
        /*00e8*/ 	.word	0x00000008
.L_1887:


//--------------------- .nv.info._Z26MutualIntensExtract_KernelILi0ELb1ELb1ELb0ELi1EEvPfS0_S0_llllll --------------------------
	.section	.nv.info._Z26MutualIntensExtract_KernelILi0ELb1ELb1ELb0ELi1EEvPfS0_S0_llllll,"",@"SHT_CUDA_INFO"
	.sectionflags	@""
	.align	4


	//----- nvinfo : EIATTR_CUDA_API_VERSION
	.align		4
        /*0000*/ 	.byte	0x04, 0x37
        /*0002*/ 	.short	(.L_1889 - .L_1888)
.L_1888:
        /*0004*/ 	.word	0x00000082


	//----- nvinfo : EIATTR_KPARAM_INFO
	.align		4
.L_1889:
        /*0008*/ 	.byte	0x04, 0x17
        /*000a*/ 	.short	(.L_1891 - .L_1890)
.L_1890:
        /*000c*/ 	.word	0x00000000
        /*0010*/ 	.short	0x0008
        /*0012*/ 	.short	0x0040
        /*0014*/ 	.byte	0x00, 0xf0, 0x21, 0x00


	//----- nvinfo : EIATTR_KPARAM_INFO
	.align		4
.L_1891:
        /*0018*/ 	.byte	0x04, 0x17
        /*001a*/ 	.short	(.L_1893 - .L_1892)
.L_1892:
        /*001c*/ 	.word	0x00000000
        /*0020*/ 	.short	0x0007
        /*0022*/ 	.short	0x0038
        /*0024*/ 	.byte	0x00, 0xf0, 0x21, 0x00


	//----- nvinfo : EIATTR_KPARAM_INFO
	.align		4
.L_1893:
        /*0028*/ 	.byte	0x04, 0x17
        /*002a*/ 	.short	(.L_1895 - .L_1894)
.L_1894:
        /*002c*/ 	.word	0x00000000
        /*0030*/ 	.short	0x0006
        /*0032*/ 	.short	0x0030
        /*0034*/ 	.byte	0x00, 0xf0, 0x21, 0x00


	//----- nvinfo : EIATTR_KPARAM_INFO
	.align		4
.L_1895:
        /*0038*/ 	.byte	0x04, 0x17
        /*003a*/ 	.short	(.L_1897 - .L_1896)
.L_1896:
        /*003c*/ 	.word	0x00000000
        /*0040*/ 	.short	0x0005
        /*0042*/ 	.short	0x0028
        /*0044*/ 	.byte	0x00, 0xf0, 0x21, 0x00


	//----- nvinfo : EIATTR_KPARAM_INFO
	.align		4
.L_1897:
        /*0048*/ 	.byte	0x04, 0x17
        /*004a*/ 	.short	(.L_1899 - .L_1898)
.L_1898:
        /*004c*/ 	.word	0x00000000
        /*0050*/ 	.short	0x0004
        /*0052*/ 	.short	0x0020
        /*0054*/ 	.byte	0x00, 0xf0, 0x21, 0x00


	//----- nvinfo : EIATTR_KPARAM_INFO
	.align		4
.L_1899:
        /*0058*/ 	.byte	0x04, 0x17
        /*005a*/ 	.short	(.L_1901 - .L_1900)
.L_1900:
        /*005c*/ 	.word	0x00000000
        /*0060*/ 	.short	0x0003
        /*0062*/ 	.short	0x0018
        /*0064*/ 	.byte	0x00, 0xf0, 0x21, 0x00


	//----- nvinfo : EIATTR_KPARAM_INFO
	.align		4
.L_1901:
        /*0068*/ 	.byte	0x04, 0x17
        /*006a*/ 	.short	(.L_1903 - .L_1902)
.L_1902:
        /*006c*/ 	.word	0x00000000
        /*0070*/ 	.short	0x0002
        /*0072*/ 	.short	0x0010
        /*0074*/ 	.byte	0x00, 0xf5, 0x21, 0x00


	//----- nvinfo : EIATTR_KPARAM_INFO
	.align		4
.L_1903:
        /*0078*/ 	.byte	0x04, 0x17
        /*007a*/ 	.short	(.L_1905 - .L_1904)
.L_1904:
        /*007c*/ 	.word	0x00000000
        /*0080*/ 	.short	0x0001
        /*0082*/ 	.short	0x0008
        /*0084*/ 	.byte	0x00, 0xf5, 0x21, 0x00


	//----- nvinfo : EIATTR_KPARAM_INFO
	.align		4
.L_1905:
        /*0088*/ 	.byte	0x04, 0x17
        /*008a*/ 	.short	(.L_1907 - .L_1906)
.L_1906:
        /*008c*/ 	.word	0x00000000
        /*0090*/ 	.short	0x0000
        /*0092*/ 	.short	0x0000
        /*0094*/ 	.byte	0x00, 0xf5, 0x21, 0x00


	//----- nvinfo : EIATTR_SPARSE_MMA_MASK
	.align		4
.L_1907:
        /*0098*/ 	.byte	0x03, 0x50
        /*009a*/ 	.short	0x0000


	//----- nvinfo : EIATTR_MAXREG_COUNT
	.align		4
        /*009c*/ 	.byte	0x03, 0x1b
        /*009e*/ 	.short	0x00ff


	//----- nvinfo : EIATTR_MERCURY_ISA_VERSION
	.align		4
        /*00a0*/ 	.byte	0x03, 0x5f
        /*00a2*/ 	.short	0x0101


	//----- nvinfo : EIATTR_VRC_CTA_INIT_COUNT
	.align		4
        /*00a4*/ 	.byte	0x02, 0x4a
	.zero		1
	.zero		1


	//----- nvinfo : EIATTR_EXIT_INSTR_OFFSETS
	.align		4
        /*00a8*/ 	.byte	0x04, 0x1c
        /*00aa*/ 	.short	(.L_1909 - .L_1908)


	//   ....[0]....
.L_1908:
        /*00ac*/ 	.word	0x000000d0


	//   ....[1]....
        /*00b0*/ 	.word	0x00000150


	//   ....[2]....
        /*00b4*/ 	.word	0x00000270


	//   ....[3]....
        /*00b8*/ 	.word	0x000004c0


	//   ....[4]....
        /*00bc*/ 	.word	0x00000570


	//   ....[5]....
        /*00c0*/ 	.word	0x00000a10


	//   ....[6]....
        /*00c4*/ 	.word	0x00000a90


	//   ....[7]....
        /*00c8*/ 	.word	0x00000d30


	//----- nvinfo : EIATTR_CRS_STACK_SIZE
	.align		4
.L_1909:
        /*00cc*/ 	.byte	0x04, 0x1e
        /*00ce*/ 	.short	(.L_1911 - .L_1910)
.L_1910:
        /*00d0*/ 	.word	0x00000000


	//----- nvinfo : EIATTR_CBANK_PARAM_SIZE
	.align		4
.L_1911:
        /*00d4*/ 	.byte	0x03, 0x19
        /*00d6*/ 	.short	0x0048


	//----- nvinfo : EIATTR_PARAM_CBANK
	.align		4
        /*00d8*/ 	.byte	0x04, 0x0a
        /*00da*/ 	.short	(.L_1913 - .L_1912)
	.align		4
.L_1912:
        /*00dc*/ 	.word	index@(.nv.constant0._Z26MutualIntensExtract_KernelILi0ELb1ELb1ELb0ELi1EEvPfS0_S0_llllll)
        /*00e0*/ 	.short	0x0380
        /*00e2*/ 	.short	0x0048


	//----- nvinfo : EIATTR_SW_WAR
	.align		4
.L_1913:
        /*00e4*/ 	.byte	0x04, 0x36
        /*00e6*/ 	.short	(.L_1915 - .L_1914)
.L_1914:
        /*00e8*/ 	.word	0x00000008
.L_1915:


//--------------------- .nv.info._Z26MutualIntensExtract_KernelILin5ELb0ELb0ELb1ELi1EEvPfS0_S0_llllll --------------------------
	.section	.nv.info._Z26MutualIntensExtract_KernelILin5ELb0ELb0ELb1ELi1EEvPfS0_S0_llllll,"",@"SHT_CUDA_INFO"
	.sectionflags	@""
	.align	4


	//----- nvinfo : EIATTR_CUDA_API_VERSION
	.align		4
        /*0000*/ 	.byte	0x04, 0x37
        /*0002*/ 	.short	(.L_1917 - .L_1916)
.L_1916:
        /*0004*/ 	.word	0x00000082


	//----- nvinfo : EIATTR_KPARAM_INFO
	.align		4
.L_1917:
        /*0008*/ 	.byte	0x04, 0x17
        /*000a*/ 	.short	(.L_1919 - .L_1918)
.L_1918:
        /*000c*/ 	.word	0x00000000
        /*0010*/ 	.short	0x0008
        /*0012*/ 	.short	0x0040
        /*0014*/ 	.byte	0x00, 0xf0, 0x21, 0x00


	//----- nvinfo : EIATTR_KPARAM_INFO
	.align		4
.L_1919:
        /*0018*/ 	.byte	0x04, 0x17
        /*001a*/ 	.short	(.L_1921 - .L_1920)
.L_1920:
        /*001c*/ 	.word	0x00000000
        /*0020*/ 	.short	0x0007
        /*0022*/ 	.short	0x0038
        /*0024*/ 	.byte	0x00, 0xf0, 0x21, 0x00


	//----- nvinfo : EIATTR_KPARAM_INFO
	.align		4
.L_1921:
        /*0028*/ 	.byte	0x04, 0x17
        /*002a*/ 	.short	(.L_1923 - .L_1922)
.L_1922:
        /*002c*/ 	.word	0x00000000
        /*0030*/ 	.short	0x0006
        /*0032*/ 	.short	0x0030
        /*0034*/ 	.byte	0x00, 0xf0, 0x21, 0x00


	//----- nvinfo : EIATTR_KPARAM_INFO
	.align		4
.L_1923:
        /*0038*/ 	.byte	0x04, 0x17
        /*003a*/ 	.short	(.L_1925 - .L_1924)
.L_1924:
        /*003c*/ 	.word	0x00000000
        /*0040*/ 	.short	0x0005
        /*0042*/ 	.short	0x0028
        /*0044*/ 	.byte	0x00, 0xf0, 0x21, 0x00


	//----- nvinfo : EIATTR_KPARAM_INFO
	.align		4
.L_1925:
        /*0048*/ 	.byte	0x04, 0x17
        /*004a*/ 	.short	(.L_1927 - .L_1926)
.L_1926:
        /*004c*/ 	.word	0x00000000
        /*0050*/ 	.short	0x0004
        /*0052*/ 	.short	0x0020
        /*0054*/ 	.byte	0x00, 0xf0, 0x21, 0x00


	//----- nvinfo : EIATTR_KPARAM_INFO
	.align		4
.L_1927:
        /*0058*/ 	.byte	0x04, 0x17
        /*005a*/ 	.short	(.L_1929 - .L_1928)
.L_1928:
        /*005c*/ 	.word	0x00000000
        /*0060*/ 	.short	0x0003
        /*0062*/ 	.short	0x0018
        /*0064*/ 	.byte	0x00, 0xf0, 0x21, 0x00


	//----- nvinfo : EIATTR_KPARAM_INFO
	.align		4
.L_1929:
        /*0068*/ 	.byte	0x04, 0x17
        /*006a*/ 	.short	(.L_1931 - .L_1930)
.L_1930:
        /*006c*/ 	.word	0x00000000
        /*0070*/ 	.short	0x0002
        /*0072*/ 	.short	0x0010
        /*0074*/ 	.byte	0x00, 0xf5, 0x21, 0x00


	//----- nvinfo : EIATTR_KPARAM_INFO
	.align		4
.L_1931:
        /*0078*/ 	.byte	0x04, 0x17
        /*007a*/ 	.short	(.L_1933 - .L_1932)
.L_1932:
        /*007c*/ 	.word	0x00000000
        /*0080*/ 	.short	0x0001
        /*0082*/ 	.short	0x0008
        /*0084*/ 	.byte	0x00, 0xf5, 0x21, 0x00


	//----- nvinfo : EIATTR_KPARAM_INFO
	.align		4
.L_1933:
        /*0088*/ 	.byte	0x04, 0x17
        /*008a*/ 	.short	(.L_1935 - .L_1934)
.L_1934:
        /*008c*/ 	.word	0x00000000
        /*0090*/ 	.short	0x0000
        /*0092*/ 	.short	0x0000
        /*0094*/ 	.byte	0x00, 0xf5, 0x21, 0x00


	//----- nvinfo : EIATTR_SPARSE_MMA_MASK
	.align		4
.L_1935:
        /*0098*/ 	.byte	0x03, 0x50
        /*009a*/ 	.short	0x0000


	//----- nvinfo : EIATTR_MAXREG_COUNT
	.align		4
        /*009c*/ 	.byte	0x03, 0x1b
        /*009e*/ 	.short	0x00ff


	//----- nvinfo : EIATTR_MERCURY_ISA_VERSION
	.align		4
        /*00a0*/ 	.byte	0x03, 0x5f
        /*00a2*/ 	.short	0x0101


	//----- nvinfo : EIATTR_INT_WARP_WIDE_INSTR_OFFSETS
	.align		4
        /*00a4*/ 	.byte	0x04, 0x31
        /*00a6*/ 	.short	(.L_1937 - .L_1936)


	//   ....[0]....
.L_1936:
        /*00a8*/ 	.word	0x000002c0


	//   ....[1]....
        /*00ac*/ 	.word	0x00000300


	//   ....[2]....
        /*00b0*/ 	.word	0x00000320


	//----- nvinfo : EIATTR_COOP_GROUP_MASK_REGIDS
	.align		4
.L_1937:
        /*00b4*/ 	.byte	0x04, 0x29
        /*00b6*/ 	.short	(.L_1939 - .L_1938)


	//   ....[0]....
.L_1938:
        /*00b8*/ 	.word	0x05000005


	//   ....[1]....
        /*00bc*/ 	.word	0x05000005


	//   ....[2]....
        /*00c0*/ 	.word	0x05000005


	//   ....[3]....
        /*00c4*/ 	.word	0x05000005


	//   ....[4]....
        /*00c8*/ 	.word	0x05000005


	//   ....[5]....
        /*00cc*/ 	.word	0x05000005


	//   ....[6]....
        /*00d0*/ 	.word	0x05000005


	//   ....[7]....
        /*00d4*/ 	.word	0x05000005


	//   ....[8]....
        /*00d8*/ 	.word	0x05000005


	//   ....[9]....
        /*00dc*/ 	.word	0x05000005


	//   ....[10]....
        /*00e0*/ 	.word	0x05000005


	//   ....[11]....
        /*00e4*/ 	.word	0x05000005


	//   ....[12]....
        /*00e8*/ 	.word	0x05000005


	//   ....[13]....
        /*00ec*/ 	.word	0x05000005


	//   ....[14]....
        /*00f0*/ 	.word	0x05000005


	//   ....[15]....
        /*00f4*/ 	.word	0x05000005


	//   ....[16]....
        /*00f8*/ 	.word	0x05000005


	//   ....[17]....
        /*00fc*/ 	.word	0x05000005


	//   ....[18]....
        /*0100*/ 	.word	0x05000005


	//----- nvinfo : EIATTR_COOP_GROUP_INSTR_OFFSETS
	.align		4
.L_1939:
        /*0104*/ 	.byte	0x04, 0x28
        /*0106*/ 	.short	(.L_1941 - .L_1940)


	//   ....[0]....
.L_1940:
        /*0108*/ 	.word	0x000002f0


	//   ....[1]....
        /*010c*/ 	.word	0x000003a0


	//   ....[2]....
        /*0110*/ 	.word	0x000003b0


	//   ....[3]....
        /*0114*/ 	.word	0x000003e0


	//   ....[4]....
        /*0118*/ 	.word	0x000003f0


	//   ....[5]....
        /*011c*/ 	.word	0x00000420


	//   ....[6]....
        /*0120*/ 	.word	0x00000430


	//   ....[7]....
        /*0124*/ 	.word	0x00000460


	//   ....[8]....
        /*0128*/ 	.word	0x00000470


	//   ....[9]....
        /*012c*/ 	.word	0x00000560


	//   ....[10]....
        /*0130*/ 	.word	0x000005f0


	//   ....[11]....
        /*0134*/ 	.word	0x00000690


	//   ....[12]....
        /*0138*/ 	.word	0x00000730


	//   ....[13]....
        /*013c*/ 	.word	0x000007d0


	//   ....[14]....
        /*0140*/ 	.word	0x00000870


	//   ....[15]....
        /*0144*/ 	.word	0x00000910


	//   ....[16]....
        /*0148*/ 	.word	0x000009b0


	//   ....[17]....
        /*014c*/ 	.word	0x00000a50


	//   ....[18]....
        /*0150*/ 	.word	0x00000af0


	//----- nvinfo : EIATTR_VRC_CTA_INIT_COUNT
	.align		4
.L_1941:
        /*0154*/ 	.byte	0x02, 0x4a
	.zero		1
	.zero		1


	//----- nvinfo : EIATTR_EXIT_INSTR_OFFSETS
	.align		4
        /*0158*/ 	.byte	0x04, 0x1c
        /*015a*/ 	.short	(.L_1943 - .L_1942)


	//   ....[0]....
.L_1942:
        /*015c*/ 	.word	0x000000d0


	//   ....[1]....
        /*0160*/ 	.word	0x00000150


	//   ....[2]....
        /*0164*/ 	.word	0x000001f0


	//   ....[3]....
        /*0168*/ 	.word	0x000004b0


	//   ....[4]....
        /*016c*/ 	.word	0x00000500


	//----- nvinfo : EIATTR_CRS_STACK_SIZE
	.align		4
.L_1943:
        /*0170*/ 	.byte	0x04, 0x1e
        /*0172*/ 	.short	(.L_1945 - .L_1944)
.L_1944:
        /*0174*/ 	.word	0x00000000


	//----- nvinfo : EIATTR_CBANK_PARAM_SIZE
	.align		4
.L_1945:
        /*0178*/ 	.byte	0x03, 0x19
        /*017a*/ 	.short	0x0048


	//----- nvinfo : EIATTR_PARAM_CBANK
	.align		4
        /*017c*/ 	.byte	0x04, 0x0a
        /*017e*/ 	.short	(.L_1947 - .L_1946)
	.align		4
.L_1946:
        /*0180*/ 	.word	index@(.nv.constant0._Z26MutualIntensExtract_KernelILin5ELb0ELb0ELb1ELi1EEvPfS0_S0_llllll)
        /*0184*/ 	.short	0x0380
        /*0186*/ 	.short	0x0048


	//----- nvinfo : EIATTR_SW_WAR
	.align		4
.L_1947:
        /*0188*/ 	.byte	0x04, 0x36
        /*018a*/ 	.short	(.L_1949 - .L_1948)
.L_1948:
        /*018c*/ 	.word	0x00000008
.L_1949:


//--------------------- .nv.info._Z26MutualIntensExtract_KernelILin5ELb0ELb1ELb1ELi1EEvPfS0_S0_llllll --------------------------
	.section	.nv.info._Z26MutualIntensExtract_KernelILin5ELb0ELb1ELb1ELi1EEvPfS0_S0_llllll,"",@"SHT_CUDA_INFO"
	.sectionflags	@""
	.align	4


	//----- nvinfo : EIATTR_CUDA_API_VERSION
	.align		4
        /*0000*/ 	.byte	0x04, 0x37
        /*0002*/ 	.short	(.L_1951 - .L_1950)
.L_1950:
        /*0004*/ 	.word	0x00000082


	//----- nvinfo : EIATTR_KPARAM_INFO
	.align		4
.L_1951:
        /*0008*/ 	.byte	0x04, 0x17
        /*000a*/ 	.short	(.L_1953 - .L_1952)
.L_1952:
        /*000c*/ 	.word	0x00000000
        /*0010*/ 	.short	0x0008
        /*0012*/ 	.short	0x0040
        /*0014*/ 	.byte	0x00, 0xf0, 0x21, 0x00


	//----- nvinfo : EIATTR_KPARAM_INFO
	.align		4
.L_1953:
        /*0018*/ 	.byte	0x04, 0x17
        /*001a*/ 	.short	(.L_1955 - .L_1954)
.L_1954:
        /*001c*/ 	.word	0x00000000
        /*0020*/ 	.short	0x0007
        /*0022*/ 	.short	0x0038
        /*0024*/ 	.byte	0x00, 0xf0, 0x21, 0x00


	//----- nvinfo : EIATTR_KPARAM_INFO
	.align		4
.L_1955:
        /*0028*/ 	.byte	0x04, 0x17
        /*002a*/ 	.short	(.L_1957 - .L_1956)
.L_1956:
        /*002c*/ 	.word	0x00000000
        /*0030*/ 	.short	0x0006
        /*0032*/ 	.short	0x0030
        /*0034*/ 	.byte	0x00, 0xf0, 0x21, 0x00


	//----- nvinfo : EIATTR_KPARAM_INFO
	.align		4
.L_1957:
        /*0038*/ 	.byte	0x04, 0x17
        /*003a*/ 	.short	(.L_1959 - .L_1958)
.L_1958:
        /*003c*/ 	.word	0x00000000
        /*0040*/ 	.short	0x0005
        /*0042*/ 	.short	0x0028
        /*0044*/ 	.byte	0x00, 0xf0, 0x21, 0x00


	//----- nvinfo : EIATTR_KPARAM_INFO
	.align		4
.L_1959:
        /*0048*/ 	.byte	0x04, 0x17
        /*004a*/ 	.short	(.L_1961 - .L_1960)
.L_1960:
        /*004c*/ 	.word	0x00000000
        /*0050*/ 	.short	0x0004
        /*0052*/ 	.short	0x0020
        /*0054*/ 	.byte	0x00, 0xf0, 0x21, 0x00


	//----- nvinfo : EIATTR_KPARAM_INFO
	.align		4
.L_1961:
        /*0058*/ 	.byte	0x04, 0x17
        /*005a*/ 	.short	(.L_1963 - .L_1962)
.L_1962:
        /*005c*/ 	.word	0x00000000
        /*0060*/ 	.short	0x0003
        /*0062*/ 	.short	0x0018
        /*0064*/ 	.byte	0x00, 0xf0, 0x21, 0x00


	//----- nvinfo : EIATTR_KPARAM_INFO
	.align		4
.L_1963:
        /*0068*/ 	.byte	0x04, 0x17
        /*006a*/ 	.short	(.L_1965 - .L_1964)
.L_1964:
        /*006c*/ 	.word	0x00000000
        /*0070*/ 	.short	0x0002
        /*0072*/ 	.short	0x0010
        /*0074*/ 	.byte	0x00, 0xf5, 0x21, 0x00


	//----- nvinfo : EIATTR_KPARAM_INFO
	.align		4
.L_1965:
        /*0078*/ 	.byte	0x04, 0x17
        /*007a*/ 	.short	(.L_1967 - .L_1966)
.L_1966:
        /*007c*/ 	.word	0x00000000
        /*0080*/ 	.short	0x0001
        /*0082*/ 	.short	0x0008
        /*0084*/ 	.byte	0x00, 0xf5, 0x21, 0x00


	//----- nvinfo : EIATTR_KPARAM_INFO
	.align		4
.L_1967:
        /*0088*/ 	.byte	0x04, 0x17
        /*008a*/ 	.short	(.L_1969 - .L_1968)
.L_1968:
        /*008c*/ 	.word	0x00000000
        /*0090*/ 	.short	0x0000
        /*0092*/ 	.short	0x0000
        /*0094*/ 	.byte	0x00, 0xf5, 0x21, 0x00


	//----- nvinfo : EIATTR_SPARSE_MMA_MASK
	.align		4
.L_1969:
        /*0098*/ 	.byte	0x03, 0x50
        /*009a*/ 	.short	0x0000


	//----- nvinfo : EIATTR_MAXREG_COUNT
	.align		4
        /*009c*/ 	.byte	0x03, 0x1b
        /*009e*/ 	.short	0x00ff


	//----- nvinfo : EIATTR_MERCURY_ISA_VERSION
	.align		4
        /*00a0*/ 	.byte	0x03, 0x5f
        /*00a2*/ 	.short	0x0101


	//----- nvinfo : EIATTR_INT_WARP_WIDE_INSTR_OFFSETS
	.align		4
        /*00a4*/ 	.byte	0x04, 0x31
        /*00a6*/ 	.short	(.L_1971 - .L_1970)


	//   ....[0]....
.L_1970:
        /*00a8*/ 	.word	0x000007a0


	//   ....[1]....
        /*00ac*/ 	.word	0x000007c0


	//   ....[2]....
        /*00b0*/ 	.word	0x000007e0


	//----- nvinfo : EIATTR_COOP_GROUP_MASK_REGIDS
	.align		4
.L_1971:
        /*00b4*/ 	.byte	0x04, 0x29
        /*00b6*/ 	.short	(.L_1973 - .L_1972)


	//   ....[0]....
.L_1972:
        /*00b8*/ 	.word	0x0500000f


	//   ....[1]....
        /*00bc*/ 	.word	0x05000004


	//   ....[2]....
        /*00c0*/ 	.word	0x05000004


	//   ....[3]....
        /*00c4*/ 	.word	0x05000004


	//   ....[4]....
        /*00c8*/ 	.word	0x05000004


	//   ....[5]....
        /*00cc*/ 	.word	0x05000004


	//   ....[6]....
        /*00d0*/ 	.word	0x05000004


	//   ....[7]....
        /*00d4*/ 	.word	0x05000004


	//   ....[8]....
        /*00d8*/ 	.word	0x05000004


	//   ....[9]....
        /*00dc*/ 	.word	0x05000004


	//   ....[10]....
        /*00e0*/ 	.word	0x05000004


	//   ....[11]....
        /*00e4*/ 	.word	0x05000004


	//   ....[12]....
        /*00e8*/ 	.word	0x05000004


	//   ....[13]....
        /*00ec*/ 	.word	0x05000004


	//   ....[14]....
        /*00f0*/ 	.word	0x05000004


	//   ....[15]....
        /*00f4*/ 	.word	0x05000004


	//   ....[16]....
        /*00f8*/ 	.word	0x05000004


	//   ....[17]....
        /*00fc*/ 	.word	0x05000004


	//   ....[18]....
        /*0100*/ 	.word	0x05000004


	//   ....[19]....
        /*0104*/ 	.word	0x05000004


	//   ....[20]....
        /*0108*/ 	.word	0x05000004


	//----- nvinfo : EIATTR_COOP_GROUP_INSTR_OFFSETS
	.align		4
.L_1973:
        /*010c*/ 	.byte	0x04, 0x28
        /*010e*/ 	.short	(.L_1975 - .L_1974)


	//   ....[0]....
.L_1974:
        /*0110*/ 	.word	0x00000790


	//   ....[1]....
        /*0114*/ 	.word	0x00000860


	//   ....[2]....
        /*0118*/ 	.word	0x00000870


	//   ....[3]....
        /*011c*/ 	.word	0x000008a0


	//   ....[4]....
        /*0120*/ 	.word	0x000008b0


	//   ....[5]....
        /*0124*/ 	.word	0x000008e0


	//   ....[6]....
        /*0128*/ 	.word	0x000008f0


	//   ....[7]....
        /*012c*/ 	.word	0x00000920


	//   ....[8]....
        /*0130*/ 	.word	0x00000930


	//   ....[9]....
        /*0134*/ 	.word	0x00000960


	//   ....[10]....
        /*0138*/ 	.word	0x00000970


	//   ....[11]....
        /*013c*/ 	.word	0x00000a90


	//   ....[12]....
        /*0140*/ 	.word	0x00000b20


	//   ....[13]....
        /*0144*/ 	.word	0x00000bc0


	//   ....[14]....
        /*0148*/ 	.word	0x00000c60


	//   ....[15]....
        /*014c*/ 	.word	0x00000d00


	//   ....[16]....
        /*0150*/ 	.word	0x00000da0


	//   ....[17]....
        /*0154*/ 	.word	0x00000e40


	//   ....[18]....
        /*0158*/ 	.word	0x00000ee0


	//   ....[19]....
        /*015c*/ 	.word	0x00000f80


	//   ....[20]....
        /*0160*/ 	.word	0x00001020


	//----- nvinfo : EIATTR_VRC_CTA_INIT_COUNT
	.align		4
.L_1975:
        /*0164*/ 	.byte	0x02, 0x4a
	.zero		1
	.zero		1


	//----- nvinfo : EIATTR_EXIT_INSTR_OFFSETS
	.align		4
        /*0168*/ 	.byte	0x04, 0x1c
        /*016a*/ 	.short	(.L_1977 - .L_1976)


	//   ....[0]....
.L_1976:
        /*016c*/ 	.word	0x00000330


	//   ....[1]....
        /*0170*/ 	.word	0x000003b0


	//   ....[2]....
        /*0174*/ 	.word	0x000004f0


	//   ....[3]....
        /*0178*/ 	.word	0x000009b0


	//   ....[4]....
        /*017c*/ 	.word	0x00000a30


	//----- nvinfo : EIATTR_CRS_STACK_SIZE
	.align		4
.L_1977:
        /*0180*/ 	.byte	0x04, 0x1e
        /*0182*/ 	.short	(.L_1979 - .L_1978)
.L_1978:
        /*0184*/ 	.word	0x00000000


	//----- nvinfo : EIATTR_CBANK_PARAM_SIZE
	.align		4
.L_1979:
        /*0188*/ 	.byte	0x03, 0x19
        /*018a*/ 	.short	0x0048


	//----- nvinfo : EIATTR_PARAM_CBANK
	.align		4
        /*018c*/ 	.byte	0x04, 0x0a
        /*018e*/ 	.short	(.L_1981 - .L_1980)
	.align		4
.L_1980:
        /*0190*/ 	.word	index@(.nv.constant0._Z26MutualIntensExtract_KernelILin5ELb0ELb1ELb1ELi1EEvPfS0_S0_llllll)
        /*0194*/ 	.short	0x0380
        /*0196*/ 	.short	0x0048


	//----- nvinfo : EIATTR_SW_WAR
	.align		4
.L_1981:
        /*0198*/ 	.byte	0x04, 0x36
        /*019a*/ 	.short	(.L_1983 - .L_1982)
.L_1982:
        /*019c*/ 	.word	0x00000008
.L_1983:


//--------------------- .nv.info._Z26MutualIntensExtract_KernelILin5ELb1ELb0ELb1ELi1EEvPfS0_S0_llllll --------------------------
	.section	.nv.info._Z26MutualIntensExtract_KernelILin5ELb1ELb0ELb1ELi1EEvPfS0_S0_llllll,"",@"SHT_CUDA_INFO"
	.sectionflags	@""
	.align	4


	//----- nvinfo : EIATTR_CUDA_API_VERSION
	.align		4
        /*0000*/ 	.byte	0x04, 0x37
        /*0002*/ 	.short	(.L_1985 - .L_1984)
.L_1984:
        /*0004*/ 	.word	0x00000082


	//----- nvinfo : EIATTR_KPARAM_INFO
	.align		4
.L_1985:
        /*0008*/ 	.byte	0x04, 0x17
        /*000a*/ 	.short	(.L_1987 - .L_1986)
.L_1986:
        /*000c*/ 	.word	0x00000000
        /*0010*/ 	.short	0x0008
        /*0012*/ 	.short	0x0040
        /*0014*/ 	.byte	0x00, 0xf0, 0x21, 0x00


	//----- nvinfo : EIATTR_KPARAM_INFO
	.align		4
.L_1987:
        /*0018*/ 	.byte	0x04, 0x17
        /*001a*/ 	.short	(.L_1989 - .L_1988)
.L_1988:
        /*001c*/ 	.word	0x00000000
        /*0020*/ 	.short	0x0007
        /*0022*/ 	.short	0x0038
        /*0024*/ 	.byte	0x00, 0xf0, 0x21, 0x00


	//----- nvinfo : EIATTR_KPARAM_INFO
	.align		4
.L_1989:
        /*0028*/ 	.byte	0x04, 0x17
        /*002a*/ 	.short	(.L_1991 - .L_1990)
.L_1990:
        /*002c*/ 	.word	0x00000000
        /*0030*/ 	.short	0x0006
        /*0032*/ 	.short	0x0030
        /*0034*/ 	.byte	0x00, 0xf0, 0x21, 0x00


	//----- nvinfo : EIATTR_KPARAM_INFO
	.align		4
.L_1991:
        /*0038*/ 	.byte	0x04, 0x17
        /*003a*/ 	.short	(.L_1993 - .L_1992)
.L_1992:
        /*003c*/ 	.word	0x00000000
        /*0040*/ 	.short	0x0005
        /*0042*/ 	.short	0x0028
        /*0044*/ 	.byte	0x00, 0xf0, 0x21, 0x00


	//----- nvinfo : EIATTR_KPARAM_INFO
	.align		4
.L_1993:
        /*0048*/ 	.byte	0x04, 0x17
        /*004a*/ 	.short	(.L_1995 - .L_1994)
.L_1994:
        /*004c*/ 	.word	0x00000000
        /*0050*/ 	.short	0x0004
        /*0052*/ 	.short	0x0020
        /*0054*/ 	.byte	0x00, 0xf0, 0x21, 0x00


	//----- nvinfo : EIATTR_KPARAM_INFO
	.align		4
.L_1995:
        /*0058*/ 	.byte	0x04, 0x17
        /*005a*/ 	.short	(.L_1997 - .L_1996)
.L_1996:
        /*005c*/ 	.word	0x00000000
        /*0060*/ 	.short	0x0003
        /*0062*/ 	.short	0x0018
        /*0064*/ 	.byte	0x00, 0xf0, 0x21, 0x00


	//----- nvinfo : EIATTR_KPARAM_INFO
	.align		4
.L_1997:
        /*0068*/ 	.byte	0x04, 0x17
        /*006a*/ 	.short	(.L_1999 - .L_1998)
.L_1998:
        /*006c*/ 	.word	0x00000000
        /*0070*/ 	.short	0x0002
        /*0072*/ 	.short	0x0010
        /*0074*/ 	.byte	0x00, 0xf5, 0x21, 0x00


	//----- nvinfo : EIATTR_KPARAM_INFO
	.align		4
.L_1999:
        /*0078*/ 	.byte	0x04, 0x17
        /*007a*/ 	.short	(.L_2001 - .L_2000)
.L_2000:
        /*007c*/ 	.word	0x00000000
        /*0080*/ 	.short	0x0001
        /*0082*/ 	.short	0x0008
        /*0084*/ 	.byte	0x00, 0xf5, 0x21, 0x00


	//----- nvinfo : EIATTR_KPARAM_INFO
	.align		4
.L_2001:
        /*0088*/ 	.byte	0x04, 0x17
        /*008a*/ 	.short	(.L_2003 - .L_2002)
.L_2002:
        /*008c*/ 	.word	0x00000000
        /*0090*/ 	.short	0x0000
        /*0092*/ 	.short	0x0000
        /*0094*/ 	.byte	0x00, 0xf5, 0x21, 0x00


	//----- nvinfo : EIATTR_SPARSE_MMA_MASK
	.align		4
.L_2003:
        /*0098*/ 	.byte	0x03, 0x50
        /*009a*/ 	.short	0x0000


	//----- nvinfo : EIATTR_MAXREG_COUNT
	.align		4
        /*009c*/ 	.byte	0x03, 0x1b
        /*009e*/ 	.short	0x00ff


	//----- nvinfo : EIATTR_MERCURY_ISA_VERSION
	.align		4
        /*00a0*/ 	.byte	0x03, 0x5f
        /*00a2*/ 	.short	0x0101


	//----- nvinfo : EIATTR_INT_WARP_WIDE_INSTR_OFFSETS
	.align		4
        /*00a4*/ 	.byte	0x04, 0x31
        /*00a6*/ 	.short	(.L_2005 - .L_2004)


	//   ....[0]....
.L_2004:
        /*00a8*/ 	.word	0x00000770


	//   ....[1]....
        /*00ac*/ 	.word	0x00000790


	//   ....[2]....
        /*00b0*/ 	.word	0x000007b0


	//----- nvinfo : EIATTR_COOP_GROUP_MASK_REGIDS
	.align		4
.L_2005:
        /*00b4*/ 	.byte	0x04, 0x29
        /*00b6*/ 	.short	(.L_2007 - .L_2006)


	//   ....[0]....
.L_2006:
        /*00b8*/ 	.word	0x0500000f


	//   ....[1]....
        /*00bc*/ 	.word	0x05000002


	//   ....[2]....
        /*00c0*/ 	.word	0x05000002


	//   ....[3]....
        /*00c4*/ 	.word	0x05000002


	//   ....[4]....
        /*00c8*/ 	.word	0x05000002


	//   ....[5]....
        /*00cc*/ 	.word	0x05000002


	//   ....[6]....
        /*00d0*/ 	.word	0x05000002


	//   ....[7]....
        /*00d4*/ 	.word	0x05000002


	//   ....[8]....
        /*00d8*/ 	.word	0x05000002


	//   ....[9]....
        /*00dc*/ 	.word	0x05000002


	//   ....[10]....
        /*00e0*/ 	.word	0x05000002


	//   ....[11]....
        /*00e4*/ 	.word	0x05000002


	//   ....[12]....
        /*00e8*/ 	.word	0x05000002


	//   ....[13]....
        /*00ec*/ 	.word	0x05000002


	//   ....[14]....
        /*00f0*/ 	.word	0x05000002


	//   ....[15]....
        /*00f4*/ 	.word	0x05000002


	//   ....[16]....
        /*00f8*/ 	.word	0x05000002


	//   ....[17]....
        /*00fc*/ 	.word	0x05000002


	//   ....[18]....
        /*0100*/ 	.word	0x05000002


	//   ....[19]....
        /*0104*/ 	.word	0x05000002


	//   ....[20]....
        /*0108*/ 	.word	0x05000002


	//----- nvinfo : EIATTR_COOP_GROUP_INSTR_OFFSETS
	.align		4
.L_2007:
        /*010c*/ 	.byte	0x04, 0x28
        /*010e*/ 	.short	(.L_2009 - .L_2008)


	//   ....[0]....
.L_2008:
        /*0110*/ 	.word	0x00000760


	//   ....[1]....
        /*0114*/ 	.word	0x00000860


	//   ....[2]....
        /*0118*/ 	.word	0x00000870


	//   ....[3]....
        /*011c*/ 	.word	0x000008a0


	//   ....[4]....
        /*0120*/ 	.word	0x000008b0


	//   ....[5]....
        /*0124*/ 	.word	0x000008e0


	//   ....[6]....
        /*0128*/ 	.word	0x000008f0


	//   ....[7]....
        /*012c*/ 	.word	0x00000920


	//   ....[8]....
        /*0130*/ 	.word	0x00000930


	//   ....[9]....
        /*0134*/ 	.word	0x00000960


	//   ....[10]....
        /*0138*/ 	.word	0x00000970


	//   ....[11]....
        /*013c*/ 	.word	0x00000a90


	//   ....[12]....
        /*0140*/ 	.word	0x00000b20


	//   ....[13]....
        /*0144*/ 	.word	0x00000bc0


	//   ....[14]....
        /*0148*/ 	.word	0x00000c60


	//   ....[15]....
        /*014c*/ 	.word	0x00000d00


	//   ....[16]....
        /*0150*/ 	.word	0x00000da0


	//   ....[17]....
        /*0154*/ 	.word	0x00000e40


	//   ....[18]....
        /*0158*/ 	.word	0x00000ee0


	//   ....[19]....
        /*015c*/ 	.word	0x00000f80


	//   ....[20]....
        /*0160*/ 	.word	0x00001020


	//----- nvinfo : EIATTR_VRC_CTA_INIT_COUNT
	.align		4
.L_2009:
        /*0164*/ 	.byte	0x02, 0x4a
	.zero		1
	.zero		1


	//----- nvinfo : EIATTR_EXIT_INSTR_OFFSETS
	.align		4
        /*0168*/ 	.byte	0x04, 0x1c
        /*016a*/ 	.short	(.L_2011 - .L_2010)


	//   ....[0]....
.L_2010:
        /*016c*/ 	.word	0x00000300


	//   ....[1]....
        /*0170*/ 	.word	0x00000380


	//   ....[2]....
        /*0174*/ 	.word	0x000004c0


	//   ....[3]....
        /*0178*/ 	.word	0x000009b0


	//   ....[4]....
        /*017c*/ 	.word	0x00000a30


	//----- nvinfo : EIATTR_CRS_STACK_SIZE
	.align		4
.L_2011:
        /*0180*/ 	.byte	0x04, 0x1e
        /*0182*/ 	.short	(.L_2013 - .L_2012)
.L_2012:
        /*0184*/ 	.word	0x00000000


	//----- nvinfo : EIATTR_CBANK_PARAM_SIZE
	.align		4
.L_2013:
        /*0188*/ 	.byte	0x03, 0x19
        /*018a*/ 	.short	0x0048


	//----- nvinfo : EIATTR_PARAM_CBANK
	.align		4
        /*018c*/ 	.byte	0x04, 0x0a
        /*018e*/ 	.short	(.L_2015 - .L_2014)
	.align		4
.L_2014:
        /*0190*/ 	.word	index@(.nv.constant0._Z26MutualIntensExtract_KernelILin5ELb1ELb0ELb1ELi1EEvPfS0_S0_llllll)
        /*0194*/ 	.short	0x0380
        /*0196*/ 	.short	0x0048


	//----- nvinfo : EIATTR_SW_WAR
	.align		4
.L_2015:
        /*0198*/ 	.byte	0x04, 0x36
        /*019a*/ 	.short	(.L_2017 - .L_2016)
.L_2016:
        /*019c*/ 	.word	0x00000008
.L_2017:


//--------------------- .nv.info._Z26MutualIntensExtract_KernelILin5ELb1ELb1ELb1ELi1EEvPfS0_S0_llllll --------------------------
	.section	.nv.info._Z26MutualIntensExtract_KernelILin5ELb1ELb1ELb1ELi1EEvPfS0_S0_llllll,"",@"SHT_CUDA_INFO"
	.sectionflags	@""
	.align	4


	//----- nvinfo : EIATTR_CUDA_API_VERSION
	.align		4
        /*0000*/ 	.byte	0x04, 0x37
        /*0002*/ 	.short	(.L_2019 - .L_2018)
.L_2018:
        /*0004*/ 	.word	0x00000082


	//----- nvinfo : EIATTR_KPARAM_INFO
	.align		4
.L_2019:
        /*0008*/ 	.byte	0x04, 0x17
        /*000a*/ 	.short	(.L_2021 - .L_2020)
.L_2020:
        /*000c*/ 	.word	0x00000000
        /*0010*/ 	.short	0x0008
        /*0012*/ 	.short	0x0040
        /*0014*/ 	.byte	0x00, 0xf0, 0x21, 0x00


	//----- nvinfo : EIATTR_KPARAM_INFO
	.align		4
.L_2021:
        /*0018*/ 	.byte	0x04, 0x17
        /*001a*/ 	.short	(.L_2023 - .L_2022)
.L_2022:
        /*001c*/ 	.word	0x00000000
        /*0020*/ 	.short	0x0007
        /*0022*/ 	.short	0x0038
        /*0024*/ 	.byte	0x00, 0xf0, 0x21, 0x00


	//----- nvinfo : EIATTR_KPARAM_INFO
	.align		4
.L_2023:
        /*0028*/ 	.byte	0x04, 0x17
        /*002a*/ 	.short	(.L_2025 - .L_2024)
.L_2024:
        /*002c*/ 	.word	0x00000000
        /*0030*/ 	.short	0x0006
        /*0032*/ 	.short	0x0030
        /*0034*/ 	.byte	0x00, 0xf0, 0x21, 0x00


	//----- nvinfo : EIATTR_KPARAM_INFO
	.align		4
.L_2025:
        /*0038*/ 	.byte	0x04, 0x17
        /*003a*/ 	.short	(.L_2027 - .L_2026)
.L_2026:
        /*003c*/ 	.word	0x00000000
        /*0040*/ 	.short	0x0005
        /*0042*/ 	.short	0x0028
        /*0044*/ 	.byte	0x00, 0xf0, 0x21, 0x00


	//----- nvinfo : EIATTR_KPARAM_INFO
	.align		4
.L_2027:
        /*0048*/ 	.byte	0x04, 0x17
        /*004a*/ 	.short	(.L_2029 - .L_2028)
.L_2028:
        /*004c*/ 	.word	0x00000000
        /*0050*/ 	.short	0x0004
        /*0052*/ 	.short	0x0020
        /*0054*/ 	.byte	0x00, 0xf0, 0x21, 0x00


	//----- nvinfo : EIATTR_KPARAM_INFO
	.align		4
.L_2029:
        /*0058*/ 	.byte	0x04, 0x17
        /*005a*/ 	.short	(.L_2031 - .L_2030)
.L_2030:
        /*005c*/ 	.word	0x00000000
        /*0060*/ 	.short	0x0003
        /*0062*/ 	.short	0x0018
        /*0064*/ 	.byte	0x00, 0xf0, 0x21, 0x00


	//----- nvinfo : EIATTR_KPARAM_INFO
	.align		4
.L_2031:
        /*0068*/ 	.byte	0x04, 0x17
        /*006a*/ 	.short	(.L_2033 - .L_2032)
.L_2032:
        /*006c*/ 	.word	0x00000000
        /*0070*/ 	.short	0x0002
        /*0072*/ 	.short	0x0010
        /*0074*/ 	.byte	0x00, 0xf5, 0x21, 0x00


	//----- nvinfo : EIATTR_KPARAM_INFO
	.align		4
.L_2033:
        /*0078*/ 	.byte	0x04, 0x17
        /*007a*/ 	.short	(.L_2035 - .L_2034)
.L_2034:
        /*007c*/ 	.word	0x00000000
        /*0080*/ 	.short	0x0001
        /*0082*/ 	.short	0x0008
        /*0084*/ 	.byte	0x00, 0xf5, 0x21, 0x00


	//----- nvinfo : EIATTR_KPARAM_INFO
	.align		4
.L_2035:
        /*0088*/ 	.byte	0x04, 0x17
        /*008a*/ 	.short	(.L_2037 - .L_2036)
.L_2036:
        /*008c*/ 	.word	0x00000000
        /*0090*/ 	.short	0x0000
        /*0092*/ 	.short	0x0000
        /*0094*/ 	.byte	0x00, 0xf5, 0x21, 0x00


	//----- nvinfo : EIATTR_SPARSE_MMA_MASK
	.align		4
.L_2037:
        /*0098*/ 	.byte	0x03, 0x50
        /*009a*/ 	.short	0x0000


	//----- nvinfo : EIATTR_MAXREG_COUNT
	.align		4
        /*009c*/ 	.byte	0x03, 0x1b
        /*009e*/ 	.short	0x00ff


	//----- nvinfo : EIATTR_MERCURY_ISA_VERSION
	.align		4
        /*00a0*/ 	.byte	0x03, 0x5f
        /*00a2*/ 	.short	0x0101


	//----- nvinfo : EIATTR_INT_WARP_WIDE_INSTR_OFFSETS
	.align		4
        /*00a4*/ 	.byte	0x04, 0x31
        /*00a6*/ 	.short	(.L_2039 - .L_2038)


	//   ....[0]....
.L_2038:
        /*00a8*/ 	.word	0x00000890


	//   ....[1]....
        /*00ac*/ 	.word	0x000008a0


	//   ....[2]....
        /*00b0*/ 	.word	0x000008c0


	//----- nvinfo : EIATTR_COOP_GROUP_MASK_REGIDS
	.align		4
.L_2039:
        /*00b4*/ 	.byte	0x04, 0x29
        /*00b6*/ 	.short	(.L_2041 - .L_2040)


	//   ....[0]....
.L_2040:
        /*00b8*/ 	.word	0x0500000b


	//   ....[1]....
        /*00bc*/ 	.word	0x05000002


	//   ....[2]....
        /*00c0*/ 	.word	0x05000002


	//   ....[3]....
        /*00c4*/ 	.word	0x05000002


	//   ....[4]....
        /*00c8*/ 	.word	0x05000002


	//   ....[5]....
        /*00cc*/ 	.word	0x05000002


	//   ....[6]....
        /*00d0*/ 	.word	0x05000002


	//   ....[7]....
        /*00d4*/ 	.word	0x05000002


	//   ....[8]....
        /*00d8*/ 	.word	0x05000002


	//   ....[9]....
        /*00dc*/ 	.word	0x05000002


	//   ....[10]....
        /*00e0*/ 	.word	0x05000002


	//   ....[11]....
        /*00e4*/ 	.word	0x05000002


	//   ....[12]....
        /*00e8*/ 	.word	0x05000002


	//   ....[13]....
        /*00ec*/ 	.word	0x05000002


	//   ....[14]....
        /*00f0*/ 	.word	0x05000002


	//   ....[15]....
        /*00f4*/ 	.word	0x05000002


	//   ....[16]....
        /*00f8*/ 	.word	0x05000002


	//   ....[17]....
        /*00fc*/ 	.word	0x05000002


	//   ....[18]....
        /*0100*/ 	.word	0x05000002


	//   ....[19]....
        /*0104*/ 	.word	0x05000002


	//   ....[20]....
        /*0108*/ 	.word	0x05000002


	//----- nvinfo : EIATTR_COOP_GROUP_INSTR_OFFSETS
	.align		4
.L_2041:
        /*010c*/ 	.byte	0x04, 0x28
        /*010e*/ 	.short	(.L_2043 - .L_2042)


	//   ....[0]....
.L_2042:
        /*0110*/ 	.word	0x00000880


	//   ....[1]....
        /*0114*/ 	.word	0x00000990


	//   ....[2]....
        /*0118*/ 	.word	0x000009a0


	//   ....[3]....
        /*011c*/ 	.word	0x000009d0


	//   ....[4]....
        /*0120*/ 	.word	0x000009e0


	//   ....[5]....
        /*0124*/ 	.word	0x00000a10


	//   ....[6]....
        /*0128*/ 	.word	0x00000a20


	//   ....[7]....
        /*012c*/ 	.word	0x00000a50


	//   ....[8]....
        /*0130*/ 	.word	0x00000a60


	//   ....[9]....
        /*0134*/ 	.word	0x00000a90


	//   ....[10]....
        /*0138*/ 	.word	0x00000aa0


	//   ....[11]....
        /*013c*/ 	.word	0x00000bc0


	//   ....[12]....
        /*0140*/ 	.word	0x00000c50


	//   ....[13]....
        /*0144*/ 	.word	0x00000cf0


	//   ....[14]....
        /*0148*/ 	.word	0x00000d90


	//   ....[15]....
        /*014c*/ 	.word	0x00000e30


	//   ....[16]....
        /*0150*/ 	.word	0x00000ed0


	//   ....[17]....
        /*0154*/ 	.word	0x00000f70


	//   ....[18]....
        /*0158*/ 	.word	0x00001010


	//   ....[19]....
        /*015c*/ 	.word	0x000010b0


	//   ....[20]....
        /*0160*/ 	.word	0x00001150


	//----- nvinfo : EIATTR_VRC_CTA_INIT_COUNT
	.align		4
.L_2043:
        /*0164*/ 	.byte	0x02, 0x4a
	.zero		1
	.zero		1


	//----- nvinfo : EIATTR_EXIT_INSTR_OFFSETS
	.align		4
        /*0168*/ 	.byte	0x04, 0x1c
        /*016a*/ 	.short	(.L_2045 - .L_2044)


	//   ....[0]....
.L_2044:
        /*016c*/ 	.word	0x00000300


	//   ....[1]....
        /*0170*/ 	.word	0x00000380


	//   ....[2]....
        /*0174*/ 	.word	0x00000500


	//   ....[3]....
        /*0178*/ 	.word	0x00000ae0


	//   ....[4]....
        /*017c*/ 	.word	0x00000b60


	//----- nvinfo : EIATTR_CRS_STACK_SIZE
	.align		4
.L_2045:
        /*0180*/ 	.byte	0x04, 0x1e
        /*0182*/ 	.short	(.L_2047 - .L_2046)
.L_2046:
        /*0184*/ 	.word	0x00000000


	//----- nvinfo : EIATTR_CBANK_PARAM_SIZE
	.align		4
.L_2047:
        /*0188*/ 	.byte	0x03, 0x19
        /*018a*/ 	.short	0x0048


	//----- nvinfo : EIATTR_PARAM_CBANK
	.align		4
        /*018c*/ 	.byte	0x04, 0x0a
        /*018e*/ 	.short	(.L_2049 - .L_2048)
	.align		4
.L_2048:
        /*0190*/ 	.word	index@(.nv.constant0._Z26MutualIntensExtract_KernelILin5ELb1ELb1ELb1ELi1EEvPfS0_S0_llllll)
        /*0194*/ 	.short	0x0380
        /*0196*/ 	.short	0x0048


	//----- nvinfo : EIATTR_SW_WAR
	.align		4
.L_2049:
        /*0198*/ 	.byte	0x04, 0x36
        /*019a*/ 	.short	(.L_2051 - .L_2050)
.L_2050:
        /*019c*/ 	.word	0x00000008
.L_2051:


//--------------------- .nv.info._Z26MutualIntensExtract_KernelILin4ELb0ELb0ELb1ELi1EEvPfS0_S0_llllll --------------------------
	.section	.nv.info._Z26MutualIntensExtract_KernelILin4ELb0ELb0ELb1ELi1EEvPfS0_S0_llllll,"",@"SHT_CUDA_INFO"
	.sectionflags	@""
	.align	4


	//----- nvinfo : EIATTR_CUDA_API_VERSION
	.align		4
        /*0000*/ 	.byte	0x04, 0x37
        /*0002*/ 	.short	(.L_2053 - .L_2052)
.L_2052:
        /*0004*/ 	.word	0x00000082


	//----- nvinfo : EIATTR_KPARAM_INFO
	.align		4
.L_2053:
        /*0008*/ 	.byte	0x04, 0x17
        /*000a*/ 	.short	(.L_2055 - .L_2054)
.L_2054:
        /*000c*/ 	.word	0x00000000
        /*0010*/ 	.short	0x0008
        /*0012*/ 	.short	0x0040
        /*0014*/ 	.byte	0x00, 0xf0, 0x21, 0x00


	//----- nvinfo : EIATTR_KPARAM_INFO
	.align		4
.L_2055:
        /*0018*/ 	.byte	0x04, 0x17
        /*001a*/ 	.short	(.L_2057 - .L_2056)
.L_2056:
        /*001c*/ 	.word	0x00000000
        /*0020*/ 	.short	0x0007
        /*0022*/ 	.short	0x0038
        /*0024*/ 	.byte	0x00, 0xf0, 0x21, 0x00


	//----- nvinfo : EIATTR_KPARAM_INFO
	.align		4
.L_2057:
        /*0028*/ 	.byte	0x04, 0x17
        /*002a*/ 	.short	(.L_2059 - .L_2058)
.L_2058:
        /*002c*/ 	.word	0x00000000
        /*0030*/ 	.short	0x0006
        /*0032*/ 	.short	0x0030
        /*0034*/ 	.byte	0x00, 0xf0, 0x21, 0x00


	//----- nvinfo : EIATTR_KPARAM_INFO
	.align		4
.L_2059:
        /*0038*/ 	.byte	0x04, 0x17
        /*003a*/ 	.short	(.L_2061 - .L_2060)
.L_2060:
        /*003c*/ 	.word	0x00000000
        /*0040*/ 	.short	0x0005
        /*0042*/ 	.short	0x0028
        /*0044*/ 	.byte	0x00, 0xf0, 0x21, 0x00


	//----- nvinfo : EIATTR_KPARAM_INFO
	.align		4
.L_2061:
        /*0048*/ 	.byte	0x04, 0x17
        /*004a*/ 	.short	(.L_2063 - .L_2062)
.L_2062:
        /*004c*/ 	.word	0x00000000
        /*0050*/ 	.short	0x0004
        /*0052*/ 	.short	0x0020
        /*0054*/ 	.byte	0x00, 0xf0, 0x21, 0x00


	//----- nvinfo : EIATTR_KPARAM_INFO
	.align		4
.L_2063:
        /*0058*/ 	.byte	0x04, 0x17
        /*005a*/ 	.short	(.L_2065 - .L_2064)
.L_2064:
        /*005c*/ 	.word	0x00000000
        /*0060*/ 	.short	0x0003
        /*0062*/ 	.short	0x0018
        /*0064*/ 	.byte	0x00, 0xf0, 0x21, 0x00


	//----- nvinfo : EIATTR_KPARAM_INFO
	.align		4
.L_2065:
        /*0068*/ 	.byte	0x04, 0x17
        /*006a*/ 	.short	(.L_2067 - .L_2066)
.L_2066:
        /*006c*/ 	.word	0x00000000
        /*0070*/ 	.short	0x0002
        /*0072*/ 	.short	0x0010
        /*0074*/ 	.byte	0x00, 0xf5, 0x21, 0x00


	//----- nvinfo : EIATTR_KPARAM_INFO
	.align		4
.L_2067:
        /*0078*/ 	.byte	0x04, 0x17
        /*007a*/ 	.short	(.L_2069 - .L_2068)
.L_2068:
        /*007c*/ 	.word	0x00000000
        /*0080*/ 	.short	0x0001
        /*0082*/ 	.short	0x0008
        /*0084*/ 	.byte	0x00, 0xf5, 0x21, 0x00


	//----- nvinfo : EIATTR_KPARAM_INFO
	.align		4
.L_2069:
        /*0088*/ 	.byte	0x04, 0x17
        /*008a*/ 	.short	(.L_2071 - .L_2070)
.L_2070:
        /*008c*/ 	.word	0x00000000
        /*0090*/ 	.short	0x0000
        /*0092*/ 	.short	0x0000
        /*0094*/ 	.byte	0x00, 0xf5, 0x21, 0x00


	//----- nvinfo : EIATTR_SPARSE_MMA_MASK
	.align		4
.L_2071:
        /*0098*/ 	.byte	0x03, 0x50
        /*009a*/ 	.short	0x0000


	//----- nvinfo : EIATTR_MAXREG_COUNT
	.align		4
        /*009c*/ 	.byte	0x03, 0x1b
        /*009e*/ 	.short	0x00ff


	//----- nvinfo : EIATTR_MERCURY_ISA_VERSION
	.align		4
        /*00a0*/ 	.byte	0x03, 0x5f
        /*00a2*/ 	.short	0x0101


	//----- nvinfo : EIATTR_INT_WARP_WIDE_INSTR_OFFSETS
	.align		4
        /*00a4*/ 	.byte	0x04, 0x31
        /*00a6*/ 	.short	(.L_2073 - .L_2072)


	//   ....[0]....
.L_2072:
        /*00a8*/ 	.word	0x000002c0


	//   ....[1]....
        /*00ac*/ 	.word	0x00000300


	//   ....[2]....
        /*00b0*/ 	.word	0x00000320


	//----- nvinfo : EIATTR_COOP_GROUP_MASK_REGIDS
	.align		4
.L_2073:
        /*00b4*/ 	.byte	0x04, 0x29
        /*00b6*/ 	.short	(.L_2075 - .L_2074)


	//   ....[0]....
.L_2074:
        /*00b8*/ 	.word	0x05000005


	//   ....[1]....
        /*00bc*/ 	.word	0x05000005


	//   ....[2]....
        /*00c0*/ 	.word	0x05000005


	//   ....[3]....
        /*00c4*/ 	.word	0x05000005


	//   ....[4]....
        /*00c8*/ 	.word	0x05000005


	//   ....[5]....
        /*00cc*/ 	.word	0x05000005


	//   ....[6]....
        /*00d0*/ 	.word	0x05000005


	//   ....[7]....
        /*00d4*/ 	.word	0x05000005


	//   ....[8]....
        /*00d8*/ 	.word	0x05000005


	//   ....[9]....
        /*00dc*/ 	.word	0x05000005


	//   ....[10]....
        /*00e0*/ 	.word	0x05000005


	//   ....[11]....
        /*00e4*/ 	.word	0x05000005


	//   ....[12]....
        /*00e8*/ 	.word	0x05000005


	//   ....[13]....
        /*00ec*/ 	.word	0x05000005


	//   ....[14]....
        /*00f0*/ 	.word	0x05000005


	//   ....[15]....
        /*00f4*/ 	.word	0x05000005


	//   ....[16]....
        /*00f8*/ 	.word	0x05000005


	//   ....[17]....
        /*00fc*/ 	.word	0x05000005


	//   ....[18]....
        /*0100*/ 	.word	0x05000005


	//----- nvinfo : EIATTR_COOP_GROUP_INSTR_OFFSETS
	.align		4
.L_2075:
        /*0104*/ 	.byte	0x04, 0x28
        /*0106*/ 	.short	(.L_2077 - .L_2076)


	//   ....[0]....
.L_2076:
        /*0108*/ 	.word	0x000002f0


	//   ....[1]....
        /*010c*/ 	.word	0x000003a0


	//   ....[2]....
        /*0110*/ 	.word	0x000003b0


	//   ....[3]....
        /*0114*/ 	.word	0x000003e0


	//   ....[4]....
        /*0118*/ 	.word	0x000003f0


	//   ....[5]....
        /*011c*/ 	.word	0x00000420


	//   ....[6]....
        /*0120*/ 	.word	0x00000430


	//   ....[7]....
        /*0124*/ 	.word	0x00000460


	//   ....[8]....
        /*0128*/ 	.word	0x00000470


	//   ....[9]....
        /*012c*/ 	.word	0x00000560


	//   ....[10]....
        /*0130*/ 	.word	0x000005f0


	//   ....[11]....
        /*0134*/ 	.word	0x00000690


	//   ....[12]....
        /*0138*/ 	.word	0x00000730


	//   ....[13]....
        /*013c*/ 	.word	0x000007d0


	//   ....[14]....
        /*0140*/ 	.word	0x00000870


	//   ....[15]....
        /*0144*/ 	.word	0x00000910


	//   ....[16]....
        /*0148*/ 	.word	0x000009b0


	//   ....[17]....
        /*014c*/ 	.word	0x00000a50


	//   ....[18]....
        /*0150*/ 	.word	0x00000af0


	//----- nvinfo : EIATTR_VRC_CTA_INIT_COUNT
	.align		4
.L_2077:
        /*0154*/ 	.byte	0x02, 0x4a
	.zero		1
	.zero		1


	//----- nvinfo : EIATTR_EXIT_INSTR_OFFSETS
	.align		4
        /*0158*/ 	.byte	0x04, 0x1c
        /*015a*/ 	.short	(.L_2079 - .L_2078)


	//   ....[0]....
.L_2078:
        /*015c*/ 	.word	0x000000d0


	//   ....[1]....
        /*0160*/ 	.word	0x00000150


	//   ....[2]....
        /*0164*/ 	.word	0x000001f0


	//   ....[3]....
        /*0168*/ 	.word	0x000004b0


	//   ....[4]....
        /*016c*/ 	.word	0x00000500


	//----- nvinfo : EIATTR_CRS_STACK_SIZE
	.align		4
.L_2079:
        /*0170*/ 	.byte	0x04, 0x1e
        /*0172*/ 	.short	(.L_2081 - .L_2080)
.L_2080:
        /*0174*/ 	.word	0x00000000


	//----- nvinfo : EIATTR_CBANK_PARAM_SIZE
	.align		4
.L_2081:
        /*0178*/ 	.byte	0x03, 0x19
        /*017a*/ 	.short	0x0048


	//----- nvinfo : EIATTR_PARAM_CBANK
	.align		4
        /*017c*/ 	.byte	0x04, 0x0a
        /*017e*/ 	.short	(.L_2083 - .L_2082)
	.align		4
.L_2082:
        /*0180*/ 	.word	index@(.nv.constant0._Z26MutualIntensExtract_KernelILin4ELb0ELb0ELb1ELi1EEvPfS0_S0_llllll)
        /*0184*/ 	.short	0x0380
        /*0186*/ 	.short	0x0048


	//----- nvinfo : EIATTR_SW_WAR
	.align		4
.L_2083:
        /*0188*/ 	.byte	0x04, 0x36
        /*018a*/ 	.short	(.L_2085 - .L_2084)
.L_2084:
        /*018c*/ 	.word	0x00000008
.L_2085:


//--------------------- .nv.info._Z26MutualIntensExtract_KernelILin4ELb0ELb1ELb1ELi1EEvPfS0_S0_llllll --------------------------
	.section	.nv.info._Z26MutualIntensExtract_KernelILin4ELb0ELb1ELb1ELi1EEvPfS0_S0_llllll,"",@"SHT_CUDA_INFO"
	.sectionflags	@""
	.align	4


	//----- nvinfo : EIATTR_CUDA_API_VERSION
	.align		4
        /*0000*/ 	.byte	0x04, 0x37
        /*0002*/ 	.short	(.L_2087 - .L_2086)
.L_2086:
        /*0004*/ 	.word	0x00000082


	//----- nvinfo : EIATTR_KPARAM_INFO
	.align		4
.L_2087:
        /*0008*/ 	.byte	0x04, 0x17
        /*000a*/ 	.short	(.L_2089 - .L_2088)
.L_2088:
        /*000c*/ 	.word	0x00000000
        /*0010*/ 	.short	0x0008
        /*0012*/ 	.short	0x0040
        /*0014*/ 	.byte	0x00, 0xf0, 0x21, 0x00


	//----- nvinfo : EIATTR_KPARAM_INFO
	.align		4
.L_2089:
        /*0018*/ 	.byte	0x04, 0x17
        /*001a*/ 	.short	(.L_2091 - .L_2090)
.L_2090:
        /*001c*/ 	.word	0x00000000
        /*0020*/ 	.short	0x0007
        /*0022*/ 	.short	0x0038
        /*0024*/ 	.byte	0x00, 0xf0, 0x21, 0x00


	//----- nvinfo : EIATTR_KPARAM_INFO
	.align		4
.L_2091:
        /*0028*/ 	.byte	0x04, 0x17
        /*002a*/ 	.short	(.L_2093 - .L_2092)
.L_2092:
        /*002c*/ 	.word	0x00000000
        /*0030*/ 	.short	0x0006
        /*0032*/ 	.short	0x0030
        /*0034*/ 	.byte	0x00, 0xf0, 0x21, 0x00


	//----- nvinfo : EIATTR_KPARAM_INFO
	.align		4
.L_2093:
        /*0038*/ 	.byte	0x04, 0x17
        /*003a*/ 	.short	(.L_2095 - .L_2094)
.L_2094:
        /*003c*/ 	.word	0x00000000
        /*0040*/ 	.short	0x0005
        /*0042*/ 	.short	0x0028
        /*0044*/ 	.byte	0x00, 0xf0, 0x21, 0x00


	//----- nvinfo : EIATTR_KPARAM_INFO
	.align		4
.L_2095:
        /*0048*/ 	.byte	0x04, 0x17
        /*004a*/ 	.short	(.L_2097 - .L_2096)
.L_2096:
        /*004c*/ 	.word	0x00000000
        /*0050*/ 	.short	0x0004
        /*0052*/ 	.short	0x0020
        /*0054*/ 	.byte	0x00, 0xf0, 0x21, 0x00


	//----- nvinfo : EIATTR_KPARAM_INFO
	.align		4
.L_2097:
        /*0058*/ 	.byte	0x04, 0x17
        /*005a*/ 	.short	(.L_2099 - .L_2098)
.L_2098:
        /*005c*/ 	.word	0x00000000
        /*0060*/ 	.short	0x0003
        /*0062*/ 	.short	0x0018
        /*0064*/ 	.byte	0x00, 0xf0, 0x21, 0x00


	//----- nvinfo : EIATTR_KPARAM_INFO
	.align		4
.L_2099:
        /*0068*/ 	.byte	0x04, 0x17
        /*006a*/ 	.short	(.L_2101 - .L_2100)
.L_2100:
        /*006c*/ 	.word	0x00000000
        /*0070*/ 	.short	0x0002
        /*0072*/ 	.short	0x0010
        /*0074*/ 	.byte	0x00, 0xf5, 0x21, 0x00


	//----- nvinfo : EIATTR_KPARAM_INFO
	.align		4
.L_2101:
        /*0078*/ 	.byte	0x04, 0x17
        /*007a*/ 	.short	(.L_2103 - .L_2102)
.L_2102:
        /*007c*/ 	.word	0x00000000
        /*0080*/ 	.short	0x0001
        /*0082*/ 	.short	0x0008
        /*0084*/ 	.byte	0x00, 0xf5, 0x21, 0x00


	//----- nvinfo : EIATTR_KPARAM_INFO
	.align		4
.L_2103:
        /*0088*/ 	.byte	0x04, 0x17
        /*008a*/ 	.short	(.L_2105 - .L_2104)
.L_2104:
        /*008c*/ 	.word	0x00000000
        /*0090*/ 	.short	0x0000
        /*0092*/ 	.short	0x0000
        /*0094*/ 	.byte	0x00, 0xf5, 0x21, 0x00


	//----- nvinfo : EIATTR_SPARSE_MMA_MASK
	.align		4
.L_2105:
        /*0098*/ 	.byte	0x03, 0x50
        /*009a*/ 	.short	0x0000


	//----- nvinfo : EIATTR_MAXREG_COUNT
	.align		4
        /*009c*/ 	.byte	0x03, 0x1b
        /*009e*/ 	.short	0x00ff


	//----- nvinfo : EIATTR_MERCURY_ISA_VERSION
	.align		4
        /*00a0*/ 	.byte	0x03, 0x5f
        /*00a2*/ 	.short	0x0101


	//----- nvinfo : EIATTR_INT_WARP_WIDE_INSTR_OFFSETS
	.align		4
        /*00a4*/ 	.byte	0x04, 0x31
        /*00a6*/ 	.short	(.L_2107 - .L_2106)


	//   ....[0]....
.L_2106:
        /*00a8*/ 	.word	0x00000780


	//   ....[1]....
        /*00ac*/ 	.word	0x00000790


	//   ....[2]....
        /*00b0*/ 	.word	0x000007b0


	//----- nvinfo : EIATTR_COOP_GROUP_MASK_REGIDS
	.align		4
.L_2107:
        /*00b4*/ 	.byte	0x04, 0x29
        /*00b6*/ 	.short	(.L_2109 - .L_2108)


	//   ....[0]....
.L_2108:
        /*00b8*/ 	.word	0x05000013


	//   ....[1]....
        /*00bc*/ 	.word	0x05000004


	//   ....[2]....
        /*00c0*/ 	.word	0x05000004


	//   ....[3]....
        /*00c4*/ 	.word	0x05000004


	//   ....[4]....
        /*00c8*/ 	.word	0x05000004


	//   ....[5]....
        /*00cc*/ 	.word	0x05000004


	//   ....[6]....
        /*00d0*/ 	.word	0x05000004


	//   ....[7]....
        /*00d4*/ 	.word	0x05000004


	//   ....[8]....
        /*00d8*/ 	.word	0x05000004


	//   ....[9]....
        /*00dc*/ 	.word	0x05000004


	//   ....[10]....
        /*00e0*/ 	.word	0x05000004


	//   ....[11]....
        /*00e4*/ 	.word	0x05000004


	//   ....[12]....
        /*00e8*/ 	.word	0x05000004


	//   ....[13]....
        /*00ec*/ 	.word	0x05000004


	//   ....[14]....
        /*00f0*/ 	.word	0x05000004


	//   ....[15]....
        /*00f4*/ 	.word	0x05000004


	//   ....[16]....
        /*00f8*/ 	.word	0x05000004


	//   ....[17]....
        /*00fc*/ 	.word	0x05000004


	//   ....[18]....
        /*0100*/ 	.word	0x05000004


	//   ....[19]....
        /*0104*/ 	.word	0x05000004


	//   ....[20]....
        /*0108*/ 	.word	0x05000004


	//----- nvinfo : EIATTR_COOP_GROUP_INSTR_OFFSETS
	.align		4
.L_2109:
        /*010c*/ 	.byte	0x04, 0x28
        /*010e*/ 	.short	(.L_2111 - .L_2110)


	//   ....[0]....
.L_2110:
        /*0110*/ 	.word	0x00000770


	//   ....[1]....
        /*0114*/ 	.word	0x00000870


	//   ....[2]....
        /*0118*/ 	.word	0x00000880


	//   ....[3]....
        /*011c*/ 	.word	0x000008b0


	//   ....[4]....
        /*0120*/ 	.word	0x000008c0


	//   ....[5]....
        /*0124*/ 	.word	0x000008f0


	//   ....[6]....
        /*0128*/ 	.word	0x00000900


	//   ....[7]....
        /*012c*/ 	.word	0x00000930


	//   ....[8]....
        /*0130*/ 	.word	0x00000940


	//   ....[9]....
        /*0134*/ 	.word	0x00000970


	//   ....[10]....
        /*0138*/ 	.word	0x00000980


	//   ....[11]....
        /*013c*/ 	.word	0x00000aa0


	//   ....[12]....
        /*0140*/ 	.word	0x00000b30


	//   ....[13]....
        /*0144*/ 	.word	0x00000bd0


	//   ....[14]....
        /*0148*/ 	.word	0x00000c70


	//   ....[15]....
        /*014c*/ 	.word	0x00000d10


	//   ....[16]....
        /*0150*/ 	.word	0x00000db0


	//   ....[17]....
        /*0154*/ 	.word	0x00000e50


	//   ....[18]....
        /*0158*/ 	.word	0x00000ef0


	//   ....[19]....
        /*015c*/ 	.word	0x00000f90


	//   ....[20]....
        /*0160*/ 	.word	0x00001030


	//----- nvinfo : EIATTR_VRC_CTA_INIT_COUNT
	.align		4
.L_2111:
        /*0164*/ 	.byte	0x02, 0x4a
	.zero		1
	.zero		1


	//----- nvinfo : EIATTR_EXIT_INSTR_OFFSETS
	.align		4
        /*0168*/ 	.byte	0x04, 0x1c
        /*016a*/ 	.short	(.L_2113 - .L_2112)


	//   ....[0]....
.L_2112:
        /*016c*/ 	.word	0x00000330


	//   ....[1]....
        /*0170*/ 	.word	0x000003b0


	//   ....[2]....
        /*0174*/ 	.word	0x000004f0


	//   ....[3]....
        /*0178*/ 	.word	0x000009c0


	//   ....[4]....
        /*017c*/ 	.word	0x00000a40


	//----- nvinfo : EIATTR_CRS_STACK_SIZE
	.align		4
.L_2113:
        /*0180*/ 	.byte	0x04, 0x1e
        /*0182*/ 	.short	(.L_2115 - .L_2114)
.L_2114:
        /*0184*/ 	.word	0x00000000


	//----- nvinfo : EIATTR_CBANK_PARAM_SIZE
	.align		4
.L_2115:
        /*0188*/ 	.byte	0x03, 0x19
        /*018a*/ 	.short	0x0048


	//----- nvinfo : EIATTR_PARAM_CBANK
	.align		4
        /*018c*/ 	.byte	0x04, 0x0a
        /*018e*/ 	.short	(.L_2117 - .L_2116)
	.align		4
.L_2116:
        /*0190*/ 	.word	index@(.nv.constant0._Z26MutualIntensExtract_KernelILin4ELb0ELb1ELb1ELi1EEvPfS0_S0_llllll)
        /*0194*/ 	.short	0x0380
        /*0196*/ 	.short	0x0048


	//----- nvinfo : EIATTR_SW_WAR
	.align		4
.L_2117:
        /*0198*/ 	.byte	0x04, 0x36
        /*019a*/ 	.short	(.L_2119 - .L_2118)
.L_2118:
        /*019c*/ 	.word	0x00000008
.L_2119:


//--------------------- .nv.info._Z26MutualIntensExtract_KernelILin4ELb1ELb0ELb1ELi1EEvPfS0_S0_llllll --------------------------
	.section	.nv.info._Z26MutualIntensExtract_KernelILin4ELb1ELb0ELb1ELi1EEvPfS0_S0_llllll,"",@"SHT_CUDA_INFO"
	.sectionflags	@""
	.align	4


	//----- nvinfo : EIATTR_CUDA_API_VERSION
	.align		4
        /*0000*/ 	.byte	0x04, 0x37
        /*0002*/ 	.short	(.L_2121 - .L_2120)
.L_2120:
        /*0004*/ 	.word	0x00000082


	//----- nvinfo : EIATTR_KPARAM_INFO
	.align		4
.L_2121:
        /*0008*/ 	.byte	0x04, 0x17
        /*000a*/ 	.short	(.L_2123 - .L_2122)
.L_2122:
        /*000c*/ 	.word	0x00000000
        /*0010*/ 	.short	0x0008
        /*0012*/ 	.short	0x0040
        /*0014*/ 	.byte	0x00, 0xf0, 0x21, 0x00


	//----- nvinfo : EIATTR_KPARAM_INFO
	.align		4
.L_2123:
        /*0018*/ 	.byte	0x04, 0x17
        /*001a*/ 	.short	(.L_2125 - .L_2124)
.L_2124:
        /*001c*/ 	.word	0x00000000
        /*0020*/ 	.short	0x0007
        /*0022*/ 	.short	0x0038
        /*0024*/ 	.byte	0x00, 0xf0, 0x21, 0x00


	//----- nvinfo : EIATTR_KPARAM_INFO
	.align		4
.L_2125:
        /*0028*/ 	.byte	0x04, 0x17
        /*002a*/ 	.short	(.L_2127 - .L_2126)
.L_2126:
        /*002c*/ 	.word	0x00000000
        /*0030*/ 	.short	0x0006
        /*0032*/ 	.short	0x0030
        /*0034*/ 	.byte	0x00, 0xf0, 0x21, 0x00


	//----- nvinfo : EIATTR_KPARAM_INFO
	.align		4
.L_2127:
        /*0038*/ 	.byte	0x04, 0x17
        /*003a*/ 	.short	(.L_2129 - .L_2128)
.L_2128:
        /*003c*/ 	.word	0x00000000
        /*0040*/ 	.short	0x0005
        /*0042*/ 	.short	0x0028
        /*0044*/ 	.byte	0x00, 0xf0, 0x21, 0x00


	//----- nvinfo : EIATTR_KPARAM_INFO
	.align		4
.L_2129:
        /*0048*/ 	.byte	0x04, 0x17
        /*004a*/ 	.short	(.L_2131 - .L_2130)
.L_2130:
        /*004c*/ 	.word	0x00000000
        /*0050*/ 	.short	0x0004
        /*0052*/ 	.short	0x0020
        /*0054*/ 	.byte	0x00, 0xf0, 0x21, 0x00


	//----- nvinfo : EIATTR_KPARAM_INFO
	.align		4
.L_2131:
        /*0058*/ 	.byte	0x04, 0x17
        /*005a*/ 	.short	(.L_2133 - .L_2132)
.L_2132:
        /*005c*/ 	.word	0x00000000
        /*0060*/ 	.short	0x0003
        /*0062*/ 	.short	0x0018
        /*0064*/ 	.byte	0x00, 0xf0, 0x21, 0x00


	//----- nvinfo : EIATTR_KPARAM_INFO
	.align		4
.L_2133:
        /*0068*/ 	.byte	0x04, 0x17
        /*006a*/ 	.short	(.L_2135 - .L_2134)
.L_2134:
        /*006c*/ 	.word	0x00000000
        /*0070*/ 	.short	0x0002
        /*0072*/ 	.short	0x0010
        /*0074*/ 	.byte	0x00, 0xf5, 0x21, 0x00


	//----- nvinfo : EIATTR_KPARAM_INFO
	.align		4
.L_2135:
        /*0078*/ 	.byte	0x04, 0x17
        /*007a*/ 	.short	(.L_2137 - .L_2136)
.L_2136:
        /*007c*/ 	.word	0x00000000
        /*0080*/ 	.short	0x0001
        /*0082*/ 	.short	0x0008
        /*0084*/ 	.byte	0x00, 0xf5, 0x21, 0x00


	//----- nvinfo : EIATTR_KPARAM_INFO
	.align		4
.L_2137:
        /*0088*/ 	.byte	0x04, 0x17
        /*008a*/ 	.short	(.L_2139 - .L_2138)
.L_2138:
        /*008c*/ 	.word	0x00000000
        /*0090*/ 	.short	0x0000
        /*0092*/ 	.short	0x0000
        /*0094*/ 	.byte	0x00, 0xf5, 0x21, 0x00


	//----- nvinfo : EIATTR_SPARSE_MMA_MASK
	.align		4
.L_2139:
        /*0098*/ 	.byte	0x03, 0x50
        /*009a*/ 	.short	0x0000


	//----- nvinfo : EIATTR_MAXREG_COUNT
	.align		4
        /*009c*/ 	.byte	0x03, 0x1b
        /*009e*/ 	.short	0x00ff


	//----- nvinfo : EIATTR_MERCURY_ISA_VERSION
	.align		4
        /*00a0*/ 	.byte	0x03, 0x5f
        /*00a2*/ 	.short	0x0101


	//----- nvinfo : EIATTR_INT_WARP_WIDE_INSTR_OFFSETS
	.align		4
        /*00a4*/ 	.byte	0x04, 0x31
        /*00a6*/ 	.short	(.L_2141 - .L_2140)


	//   ....[0]....
.L_2140:
        /*00a8*/ 	.word	0x000007a0


	//   ....[1]....
        /*00ac*/ 	.word	0x000007c0


	//   ....[2]....
        /*00b0*/ 	.word	0x000007e0


	//----- nvinfo : EIATTR_COOP_GROUP_MASK_REGIDS
	.align		4
.L_2141:
        /*00b4*/ 	.byte	0x04, 0x29
        /*00b6*/ 	.short	(.L_2143 - .L_2142)


	//   ....[0]....
.L_2142:
        /*00b8*/ 	.word	0x05000013


	//   ....[1]....
        /*00bc*/ 	.word	0x05000002


	//   ....[2]....
        /*00c0*/ 	.word	0x05000002


	//   ....[3]....
        /*00c4*/ 	.word	0x05000002


	//   ....[4]....
        /*00c8*/ 	.word	0x05000002


	//   ....[5]....
        /*00cc*/ 	.word	0x05000002


	//   ....[6]....
        /*00d0*/ 	.word	0x05000002


	//   ....[7]....
        /*00d4*/ 	.word	0x05000002


	//   ....[8]....
        /*00d8*/ 	.word	0x05000002


	//   ....[9]....
        /*00dc*/ 	.word	0x05000002


	//   ....[10]....
        /*00e0*/ 	.word	0x05000002


	//   ....[11]....
        /*00e4*/ 	.word	0x05000002


	//   ....[12]....
        /*00e8*/ 	.word	0x05000002


	//   ....[13]....
        /*00ec*/ 	.word	0x05000002


	//   ....[14]....
        /*00f0*/ 	.word	0x05000002


	//   ....[15]....
        /*00f4*/ 	.word	0x05000002


	//   ....[16]....
        /*00f8*/ 	.word	0x05000002


	//   ....[17]....
        /*00fc*/ 	.word	0x05000002


	//   ....[18]....
        /*0100*/ 	.word	0x05000002


	//   ....[19]....
        /*0104*/ 	.word	0x05000002


	//   ....[20]....
        /*0108*/ 	.word	0x05000002


	//----- nvinfo : EIATTR_COOP_GROUP_INSTR_OFFSETS
	.align		4
.L_2143:
        /*010c*/ 	.byte	0x04, 0x28
        /*010e*/ 	.short	(.L_2145 - .L_2144)


	//   ....[0]....
.L_2144:
        /*0110*/ 	.word	0x00000790


	//   ....[1]....
        /*0114*/ 	.word	0x000008a0


	//   ....[2]....
        /*0118*/ 	.word	0x000008b0


	//   ....[3]....
        /*011c*/ 	.word	0x000008e0


	//   ....[4]....
        /*0120*/ 	.word	0x000008f0


	//   ....[5]....
        /*0124*/ 	.word	0x00000920


	//   ....[6]....
        /*0128*/ 	.word	0x00000930


	//   ....[7]....
        /*012c*/ 	.word	0x00000960


	//   ....[8]....
        /*0130*/ 	.word	0x00000970


	//   ....[9]....
        /*0134*/ 	.word	0x000009a0


	//   ....[10]....
        /*0138*/ 	.word	0x000009b0


	//   ....[11]....
        /*013c*/ 	.word	0x00000ad0


	//   ....[12]....
        /*0140*/ 	.word	0x00000b60


	//   ....[13]....
        /*0144*/ 	.word	0x00000c00


	//   ....[14]....
        /*0148*/ 	.word	0x00000ca0


	//   ....[15]....
        /*014c*/ 	.word	0x00000d40


	//   ....[16]....
        /*0150*/ 	.word	0x00000de0


	//   ....[17]....
        /*0154*/ 	.word	0x00000e80


	//   ....[18]....
        /*0158*/ 	.word	0x00000f20


	//   ....[19]....
        /*015c*/ 	.word	0x00000fc0


	//   ....[20]....
        /*0160*/ 	.word	0x00001060


	//----- nvinfo : EIATTR_VRC_CTA_INIT_COUNT
	.align		4
.L_2145:
        /*0164*/ 	.byte	0x02, 0x4a
	.zero		1
	.zero		1


	//----- nvinfo : EIATTR_EXIT_INSTR_OFFSETS
	.align		4
        /*0168*/ 	.byte	0x04, 0x1c
        /*016a*/ 	.short	(.L_2147 - .L_2146)


	//   ....[0]....
.L_2146:
        /*016c*/ 	.word	0x00000330


	//   ....[1]....
        /*0170*/ 	.word	0x000003b0


	//   ....[2]....
        /*0174*/ 	.word	0x000004f0


	//   ....[3]....
        /*0178*/ 	.word	0x000009f0


	//   ....[4]....
        /*017c*/ 	.word	0x00000a70


	//----- nvinfo : EIATTR_CRS_STACK_SIZE
	.align		4
.L_2147:
        /*0180*/ 	.byte	0x04, 0x1e
        /*0182*/ 	.short	(.L_2149 - .L_2148)
.L_2148:
        /*0184*/ 	.word	0x00000000


	//----- nvinfo : EIATTR_CBANK_PARAM_SIZE
	.align		4
.L_2149:
        /*0188*/ 	.byte	0x03, 0x19
        /*018a*/ 	.short	0x0048


	//----- nvinfo : EIATTR_PARAM_CBANK
	.align		4
        /*018c*/ 	.byte	0x04, 0x0a
        /*018e*/ 	.short	(.L_2151 - .L_2150)
	.align		4
.L_2150:
        /*0190*/ 	.word	index@(.nv.constant0._Z26MutualIntensExtract_KernelILin4ELb1ELb0ELb1ELi1EEvPfS0_S0_llllll)
        /*0194*/ 	.short	0x0380
        /*0196*/ 	.short	0x0048


	//----- nvinfo : EIATTR_SW_WAR
	.align		4
.L_2151:
        /*0198*/ 	.byte	0x04, 0x36
        /*019a*/ 	.short	(.L_2153 - .L_2152)
.L_2152:
        /*019c*/ 	.word	0x00000008
.L_2153:


//--------------------- .nv.info._Z26MutualIntensExtract_KernelILin4ELb1ELb1ELb1ELi1EEvPfS0_S0_llllll --------------------------
	.section	.nv.info._Z26MutualIntensExtract_KernelILin4ELb1ELb1ELb1ELi1EEvPfS0_S0_llllll,"",@"SHT_CUDA_INFO"
	.sectionflags	@""
	.align	4


	//----- nvinfo : EIATTR_CUDA_API_VERSION
	.align		4
        /*0000*/ 	.byte	0x04, 0x37
        /*0002*/ 	.short	(.L_2155 - .L_2154)
.L_2154:
        /*0004*/ 	.word	0x00000082


	//----- nvinfo : EIATTR_KPARAM_INFO
	.align		4
.L_2155:
        /*0008*/ 	.byte	0x04, 0x17
        /*000a*/ 	.short	(.L_2157 - .L_2156)
.L_2156:
        /*000c*/ 	.word	0x00000000
        /*0010*/ 	.short	0x0008
        /*0012*/ 	.short	0x0040
        /*0014*/ 	.byte	0x00, 0xf0, 0x21, 0x00


	//----- nvinfo : EIATTR_KPARAM_INFO
	.align		4
.L_2157:
        /*0018*/ 	.byte	0x04, 0x17
        /*001a*/ 	.short	(.L_2159 - .L_2158)
.L_2158:
        /*001c*/ 	.word	0x00000000
        /*0020*/ 	.short	0x0007
        /*0022*/ 	.short	0x0038
        /*0024*/ 	.byte	0x00, 0xf0, 0x21, 0x00


	//----- nvinfo : EIATTR_KPARAM_INFO
	.align		4
.L_2159:
        /*0028*/ 	.byte	0x04, 0x17
        /*002a*/ 	.short	(.L_2161 - .L_2160)
.L_2160:
        /*002c*/ 	.word	0x00000000
        /*0030*/ 	.short	0x0006
        /*0032*/ 	.short	0x0030
        /*0034*/ 	.byte	0x00, 0xf0, 0x21, 0x00


	//----- nvinfo : EIATTR_KPARAM_INFO
	.align		4
.L_2161:
        /*0038*/ 	.byte	0x04, 0x17
        /*003a*/ 	.short	(.L_2163 - .L_2162)
.L_2162:
        /*003c*/ 	.word	0x00000000
        /*0040*/ 	.short	0x0005
        /*0042*/ 	.short	0x0028
        /*0044*/ 	.byte	0x00, 0xf0, 0x21, 0x00


	//----- nvinfo : EIATTR_KPARAM_INFO
	.align		4
.L_2163:
        /*0048*/ 	.byte	0x04, 0x17
        /*004a*/ 	.short	(.L_2165 - .L_2164)
.L_2164:
        /*004c*/ 	.word	0x00000000
        /*0050*/ 	.short	0x0004
        /*0052*/ 	.short	0x0020
        /*0054*/ 	.byte	0x00, 0xf0, 0x21, 0x00


	//----- nvinfo : EIATTR_KPARAM_INFO
	.align		4
.L_2165:
        /*0058*/ 	.byte	0x04, 0x17
        /*005a*/ 	.short	(.L_2167 - .L_2166)
.L_2166:
        /*005c*/ 	.word	0x00000000
        /*0060*/ 	.short	0x0003
        /*0062*/ 	.short	0x0018
        /*0064*/ 	.byte	0x00, 0xf0, 0x21, 0x00


	//----- nvinfo : EIATTR_KPARAM_INFO
	.align		4
.L_2167:
        /*0068*/ 	.byte	0x04, 0x17
        /*006a*/ 	.short	(.L_2169 - .L_2168)
.L_2168:
        /*006c*/ 	.word	0x00000000
        /*0070*/ 	.short	0x0002
        /*0072*/ 	.short	0x0010
        /*0074*/ 	.byte	0x00, 0xf5, 0x21, 0x00


	//----- nvinfo : EIATTR_KPARAM_INFO
	.align		4
.L_2169:
        /*0078*/ 	.byte	0x04, 0x17
        /*007a*/ 	.short	(.L_2171 - .L_2170)
.L_2170:
        /*007c*/ 	.word	0x00000000
        /*0080*/ 	.short	0x0001
        /*0082*/ 	.short	0x0008
        /*0084*/ 	.byte	0x00, 0xf5, 0x21, 0x00


	//----- nvinfo : EIATTR_KPARAM_INFO
	.align		4
.L_2171:
        /*0088*/ 	.byte	0x04, 0x17
        /*008a*/ 	.short	(.L_2173 - .L_2172)
.L_2172:
        /*008c*/ 	.word	0x00000000
        /*0090*/ 	.short	0x0000
        /*0092*/ 	.short	0x0000
        /*0094*/ 	.byte	0x00, 0xf5, 0x21, 0x00


	//----- nvinfo : EIATTR_SPARSE_MMA_MASK
	.align		4
.L_2173:
        /*0098*/ 	.byte	0x03, 0x50
        /*009a*/ 	.short	0x0000


	//----- nvinfo : EIATTR_MAXREG_COUNT
	.align		4
        /*009c*/ 	.byte	0x03, 0x1b
        /*009e*/ 	.short	0x00ff


	//----- nvinfo : EIATTR_MERCURY_ISA_VERSION
	.align		4
        /*00a0*/ 	.byte	0x03, 0x5f
        /*00a2*/ 	.short	0x0101


	//----- nvinfo : EIATTR_INT_WARP_WIDE_INSTR_OFFSETS
	.align		4
        /*00a4*/ 	.byte	0x04, 0x31
        /*00a6*/ 	.short	(.L_2175 - .L_2174)


	//   ....[0]....
.L_2174:
        /*00a8*/ 	.word	0x000008f0


	//   ....[1]....
        /*00ac*/ 	.word	0x00000900


	//   ....[2]....
        /*00b0*/ 	.word	0x00000920


	//----- nvinfo : EIATTR_COOP_GROUP_MASK_REGIDS
	.align		4
.L_2175:
        /*00b4*/ 	.byte	0x04, 0x29
        /*00b6*/ 	.short	(.L_2177 - .L_2176)


	//   ....[0]....
.L_2176:
        /*00b8*/ 	.word	0x0500000f


	//   ....[1]....
        /*00bc*/ 	.word	0x05000002


	//   ....[2]....
        /*00c0*/ 	.word	0x05000002


	//   ....[3]....
        /*00c4*/ 	.word	0x05000002


	//   ....[4]....
        /*00c8*/ 	.word	0x05000002


	//   ....[5]....
        /*00cc*/ 	.word	0x05000002


	//   ....[6]....
        /*00d0*/ 	.word	0x05000002


	//   ....[7]....
        /*00d4*/ 	.word	0x05000002


	//   ....[8]....
        /*00d8*/ 	.word	0x05000002


	//   ....[9]....
        /*00dc*/ 	.word	0x05000002


	//   ....[10]....
        /*00e0*/ 	.word	0x05000002


	//   ....[11]....
        /*00e4*/ 	.word	0x05000002


	//   ....[12]....
        /*00e8*/ 	.word	0x05000002


	//   ....[13]....
        /*00ec*/ 	.word	0x05000002


	//   ....[14]....
        /*00f0*/ 	.word	0x05000002


	//   ....[15]....
        /*00f4*/ 	.word	0x05000002


	//   ....[16]....
        /*00f8*/ 	.word	0x05000002


	//   ....[17]....
        /*00fc*/ 	.word	0x05000002


	//   ....[18]....
        /*0100*/ 	.word	0x05000002


	//   ....[19]....
        /*0104*/ 	.word	0x05000002


	//   ....[20]....
        /*0108*/ 	.word	0x05000002


	//----- nvinfo : EIATTR_COOP_GROUP_INSTR_OFFSETS
	.align		4
.L_2177:
        /*010c*/ 	.byte	0x04, 0x28
        /*010e*/ 	.short	(.L_2179 - .L_2178)


	//   ....[0]....
.L_2178:
        /*0110*/ 	.word	0x000008e0


	//   ....[1]....
        /*0114*/ 	.word	0x000009f0


	//   ....[2]....
        /*0118*/ 	.word	0x00000a00


	//   ....[3]....
        /*011c*/ 	.word	0x00000a30


	//   ....[4]....
        /*0120*/ 	.word	0x00000a40


	//   ....[5]....
        /*0124*/ 	.word	0x00000a70


	//   ....[6]....
        /*0128*/ 	.word	0x00000a80


	//   ....[7]....
        /*012c*/ 	.word	0x00000ab0


	//   ....[8]....
        /*0130*/ 	.word	0x00000ac0


	//   ....[9]....
        /*0134*/ 	.word	0x00000af0


	//   ....[10]....
        /*0138*/ 	.word	0x00000b00


	//   ....[11]....
        /*013c*/ 	.word	0x00000c20


	//   ....[12]....
        /*0140*/ 	.word	0x00000cb0


	//   ....[13]....
        /*0144*/ 	.word	0x00000d50


	//   ....[14]....
        /*0148*/ 	.word	0x00000df0


	//   ....[15]....
        /*014c*/ 	.word	0x00000e90


	//   ....[16]....
        /*0150*/ 	.word	0x00000f30


	//   ....[17]....
        /*0154*/ 	.word	0x00000fd0


	//   ....[18]....
        /*0158*/ 	.word	0x00001070


	//   ....[19]....
        /*015c*/ 	.word	0x00001110


	//   ....[20]....
        /*0160*/ 	.word	0x000011b0


	//----- nvinfo : EIATTR_VRC_CTA_INIT_COUNT
	.align		4
.L_2179:
        /*0164*/ 	.byte	0x02, 0x4a
	.zero		1
	.zero		1


	//----- nvinfo : EIATTR_EXIT_INSTR_OFFSETS
	.align		4
        /*0168*/ 	.byte	0x04, 0x1c
        /*016a*/ 	.short	(.L_2181 - .L_2180)


	//   ....[0]....
.L_2180:
        /*016c*/ 	.word	0x00000300


	//   ....[1]....
        /*0170*/ 	.word	0x00000380


	//   ....[2]....
        /*0174*/ 	.word	0x00000500


	//   ....[3]....
        /*0178*/ 	.word	0x00000b40


	//   ....[4]....
        /*017c*/ 	.word	0x00000bc0


	//----- nvinfo : EIATTR_CRS_STACK_SIZE
	.align		4
.L_2181:
        /*0180*/ 	.byte	0x04, 0x1e
        /*0182*/ 	.short	(.L_2183 - .L_2182)
.L_2182:
        /*0184*/ 	.word	0x00000000


	//----- nvinfo : EIATTR_CBANK_PARAM_SIZE
	.align		4
.L_2183:
        /*0188*/ 	.byte	0x03, 0x19
        /*018a*/ 	.short	0x0048


	//----- nvinfo : EIATTR_PARAM_CBANK
	.align		4
        /*018c*/ 	.byte	0x04, 0x0a
        /*018e*/ 	.short	(.L_2185 - .L_2184)
	.align		4
.L_2184:
        /*0190*/ 	.word	index@(.nv.constant0._Z26MutualIntensExtract_KernelILin4ELb1ELb1ELb1ELi1EEvPfS0_S0_llllll)
        /*0194*/ 	.short	0x0380
        /*0196*/ 	.short	0x0048


	//----- nvinfo : EIATTR_SW_WAR
	.align		4
.L_2185:
        /*0198*/ 	.byte	0x04, 0x36
        /*019a*/ 	.short	(.L_2187 - .L_2186)
.L_2186:
        /*019c*/ 	.word	0x00000008
.L_2187:


//--------------------- .nv.info._Z26MutualIntensExtract_KernelILin3ELb0ELb0ELb1ELi1EEvPfS0_S0_llllll --------------------------
	.section	.nv.info._Z26MutualIntensExtract_KernelILin3ELb0ELb0ELb1ELi1EEvPfS0_S0_llllll,"",@"SHT_CUDA_INFO"
	.sectionflags	@""
	.align	4


	//----- nvinfo : EIATTR_CUDA_API_VERSION
	.align		4
        /*0000*/ 	.byte	0x04, 0x37
        /*0002*/ 	.short	(.L_2189 - .L_2188)
.L_2188:
        /*0004*/ 	.word	0x00000082


	//----- nvinfo : EIATTR_KPARAM_INFO
	.align		4
.L_2189:
        /*0008*/ 	.byte	0x04, 0x17
        /*000a*/ 	.short	(.L_2191 - .L_2190)
.L_2190:
        /*000c*/ 	.word	0x00000000
        /*0010*/ 	.short	0x0008
        /*0012*/ 	.short	0x0040
        /*0014*/ 	.byte	0x00, 0xf0, 0x21, 0x00


	//----- nvinfo : EIATTR_KPARAM_INFO
	.align		4
.L_2191:
        /*0018*/ 	.byte	0x04, 0x17
        /*001a*/ 	.short	(.L_2193 - .L_2192)
.L_2192:
        /*001c*/ 	.word	0x00000000
        /*0020*/ 	.short	0x0007
        /*0022*/ 	.short	0x0038
        /*0024*/ 	.byte	0x00, 0xf0, 0x21, 0x00


	//----- nvinfo : EIATTR_KPARAM_INFO
	.align		4
.L_2193:
        /*0028*/ 	.byte	0x04, 0x17
        /*002a*/ 	.short	(.L_2195 - .L_2194)
.L_2194:
        /*002c*/ 	.word	0x00000000
        /*0030*/ 	.short	0x0006
        /*0032*/ 	.short	0x0030
        /*0034*/ 	.byte	0x00, 0xf0, 0x21, 0x00


	//----- nvinfo : EIATTR_KPARAM_INFO
	.align		4
.L_2195:
        /*0038*/ 	.byte	0x04, 0x17
        /*003a*/ 	.short	(.L_2197 - .L_2196)
.L_2196:
        /*003c*/ 	.word	0x00000000
        /*0040*/ 	.short	0x0005
        /*0042*/ 	.short	0x0028
        /*0044*/ 	.byte	0x00, 0xf0, 0x21, 0x00


	//----- nvinfo : EIATTR_KPARAM_INFO
	.align		4
.L_2197:
        /*0048*/ 	.byte	0x04, 0x17
        /*004a*/ 	.short	(.L_2199 - .L_2198)
.L_2198:
        /*004c*/ 	.word	0x00000000
        /*0050*/ 	.short	0x0004
        /*0052*/ 	.short	0x0020
        /*0054*/ 	.byte	0x00, 0xf0, 0x21, 0x00


	//----- nvinfo : EIATTR_KPARAM_INFO
	.align		4
.L_2199:
        /*0058*/ 	.byte	0x04, 0x17
        /*005a*/ 	.short	(.L_2201 - .L_2200)
.L_2200:
        /*005c*/ 	.word	0x00000000
        /*0060*/ 	.short	0x0003
        /*0062*/ 	.short	0x0018
        /*0064*/ 	.byte	0x00, 0xf0, 0x21, 0x00


	//----- nvinfo : EIATTR_KPARAM_INFO
	.align		4
.L_2201:
        /*0068*/ 	.byte	0x04, 0x17
        /*006a*/ 	.short	(.L_2203 - .L_2202)
.L_2202:
        /*006c*/ 	.word	0x00000000
        /*0070*/ 	.short	0x0002
        /*0072*/ 	.short	0x0010
        /*0074*/ 	.byte	0x00, 0xf5, 0x21, 0x00


	//----- nvinfo : EIATTR_KPARAM_INFO
	.align		4
.L_2203:
        /*0078*/ 	.byte	0x04, 0x17
        /*007a*/ 	.short	(.L_2205 - .L_2204)
.L_2204:
        /*007c*/ 	.word	0x00000000
        /*0080*/ 	.short	0x0001
        /*0082*/ 	.short	0x0008
        /*0084*/ 	.byte	0x00, 0xf5, 0x21, 0x00


	//----- nvinfo : EIATTR_KPARAM_INFO
	.align		4
.L_2205:
        /*0088*/ 	.byte	0x04, 0x17
        /*008a*/ 	.short	(.L_2207 - .L_2206)
.L_2206:
        /*008c*/ 	.word	0x00000000
        /*0090*/ 	.short	0x0000
        /*0092*/ 	.short	0x0000
        /*0094*/ 	.byte	0x00, 0xf5, 0x21, 0x00


	//----- nvinfo : EIATTR_SPARSE_MMA_MASK
	.align		4
.L_2207:
        /*0098*/ 	.byte	0x03, 0x50
        /*009a*/ 	.short	0x0000


	//----- nvinfo : EIATTR_MAXREG_COUNT
	.align		4
        /*009c*/ 	.byte	0x03, 0x1b
        /*009e*/ 	.short	0x00ff


	//----- nvinfo : EIATTR_MERCURY_ISA_VERSION
	.align		4
        /*00a0*/ 	.byte	0x03, 0x5f
        /*00a2*/ 	.short	0x0101


	//----- nvinfo : EIATTR_INT_WARP_WIDE_INSTR_OFFSETS
	.align		4
        /*00a4*/ 	.byte	0x04, 0x31
        /*00a6*/ 	.short	(.L_2209 - .L_2208)


	//   ....[0]....
.L_2208:
        /*00a8*/ 	.word	0x000002c0


	//   ....[1]....
        /*00ac*/ 	.word	0x00000300


	//   ....[2]....
        /*00b0*/ 	.word	0x00000320


	//----- nvinfo : EIATTR_COOP_GROUP_MASK_REGIDS
	.align		4
.L_2209:
        /*00b4*/ 	.byte	0x04, 0x29
        /*00b6*/ 	.short	(.L_2211 - .L_2210)


	//   ....[0]....
.L_2210:
        /*00b8*/ 	.word	0x05000005


	//   ....[1]....
        /*00bc*/ 	.word	0x05000005


	//   ....[2]....
        /*00c0*/ 	.word	0x05000005


	//   ....[3]....
        /*00c4*/ 	.word	0x05000005


	//   ....[4]....
        /*00c8*/ 	.word	0x05000005


	//   ....[5]....
        /*00cc*/ 	.word	0x05000005


	//   ....[6]....
        /*00d0*/ 	.word	0x05000005


	//   ....[7]....
        /*00d4*/ 	.word	0x05000005


	//   ....[8]....
        /*00d8*/ 	.word	0x05000005


	//   ....[9]....
        /*00dc*/ 	.word	0x05000005


	//   ....[10]....
        /*00e0*/ 	.word	0x05000005


	//   ....[11]....
        /*00e4*/ 	.word	0x05000005


	//   ....[12]....
        /*00e8*/ 	.word	0x05000005


	//   ....[13]....
        /*00ec*/ 	.word	0x05000005


	//   ....[14]....
        /*00f0*/ 	.word	0x05000005


	//   ....[15]....
        /*00f4*/ 	.word	0x05000005


	//   ....[16]....
        /*00f8*/ 	.word	0x05000005


	//   ....[17]....
        /*00fc*/ 	.word	0x05000005


	//   ....[18]....
        /*0100*/ 	.word	0x05000005


	//----- nvinfo : EIATTR_COOP_GROUP_INSTR_OFFSETS
	.align		4
.L_2211:
        /*0104*/ 	.byte	0x04, 0x28
        /*0106*/ 	.short	(.L_2213 - .L_2212)


	//   ....[0]....
.L_2212:
        /*0108*/ 	.word	0x000002f0


	//   ....[1]....
        /*010c*/ 	.word	0x000003a0


	//   ....[2]....
        /*0110*/ 	.word	0x000003b0


	//   ....[3]....
        /*0114*/ 	.word	0x000003e0


	//   ....[4]....
        /*0118*/ 	.word	0x000003f0


	//   ....[5]....
        /*011c*/ 	.word	0x00000420


	//   ....[6]....
        /*0120*/ 	.word	0x00000430


	//   ....[7]....
        /*0124*/ 	.word	0x00000460


	//   ....[8]....
        /*0128*/ 	.word	0x00000470


	//   ....[9]....
        /*012c*/ 	.word	0x00000560


	//   ....[10]....
        /*0130*/ 	.word	0x000005f0


	//   ....[11]....
        /*0134*/ 	.word	0x00000690


	//   ....[12]....
        /*0138*/ 	.word	0x00000730


	//   ....[13]....
        /*013c*/ 	.word	0x000007d0


	//   ....[14]....
        /*0140*/ 	.word	0x00000870


	//   ....[15]....
        /*0144*/ 	.word	0x00000910


	//   ....[16]....
        /*0148*/ 	.word	0x000009b0


	//   ....[17]....
        /*014c*/ 	.word	0x00000a50


	//   ....[18]....
        /*0150*/ 	.word	0x00000af0


	//----- nvinfo : EIATTR_VRC_CTA_INIT_COUNT
	.align		4
.L_2213:
        /*0154*/ 	.byte	0x02, 0x4a
	.zero		1
	.zero		1


	//----- nvinfo : EIATTR_EXIT_INSTR_OFFSETS
	.align		4
        /*0158*/ 	.byte	0x04, 0x1c
        /*015a*/ 	.short	(.L_2215 - .L_2214)


	//   ....[0]....
.L_2214:
        /*015c*/ 	.word	0x000000d0


	//   ....[1]....
        /*0160*/ 	.word	0x00000150


	//   ....[2]....
        /*0164*/ 	.word	0x000001f0


	//   ....[3]....
        /*0168*/ 	.word	0x000004b0


	//   ....[4]....
        /*016c*/ 	.word	0x00000500


	//----- nvinfo : EIATTR_CRS_STACK_SIZE
	.align		4
.L_2215:
        /*0170*/ 	.byte	0x04, 0x1e
        /*0172*/ 	.short	(.L_2217 - .L_2216)
.L_2216:
        /*0174*/ 	.word	0x00000000


	//----- nvinfo : EIATTR_CBANK_PARAM_SIZE
	.align		4
.L_2217:
        /*0178*/ 	.byte	0x03, 0x19
        /*017a*/ 	.short	0x0048


	//----- nvinfo : EIATTR_PARAM_CBANK
	.align		4
        /*017c*/ 	.byte	0x04, 0x0a
        /*017e*/ 	.short	(.L_2219 - .L_2218)
	.align		4
.L_2218:
        /*0180*/ 	.word	index@(.nv.constant0._Z26MutualIntensExtract_KernelILin3ELb0ELb0ELb1ELi1EEvPfS0_S0_llllll)
        /*0184*/ 	.short	0x0380
        /*0186*/ 	.short	0x0048


	//----- nvinfo : EIATTR_SW_WAR
	.align		4
.L_2219:
        /*0188*/ 	.byte	0x04, 0x36
        /*018a*/ 	.short	(.L_2221 - .L_2220)
.L_2220:
        /*018c*/ 	.word	0x00000008
.L_2221:


//--------------------- .nv.info._Z26MutualIntensExtract_KernelILin3ELb0ELb1ELb1ELi1EEvPfS0_S0_llllll --------------------------
	.section	.nv.info._Z26MutualIntensExtract_KernelILin3ELb0ELb1ELb1ELi1EEvPfS0_S0_llllll,"",@"SHT_CUDA_INFO"
	.sectionflags	@""
	.align	4


	//----- nvinfo : EIATTR_CUDA_API_VERSION
	.align		4
        /*0000*/ 	.byte	0x04, 0x37
        /*0002*/ 	.short	(.L_2223 - .L_2222)
.L_2222:
        /*0004*/ 	.word	0x00000082


	//----- nvinfo : EIATTR_KPARAM_INFO
	.align		4
.L_2223:
        /*0008*/ 	.byte	0x04, 0x17
        /*000a*/ 	.short	(.L_2225 - .L_2224)
.L_2224:
        /*000c*/ 	.word	0x00000000
        /*0010*/ 	.short	0x0008
        /*0012*/ 	.short	0x0040
        /*0014*/ 	.byte	0x00, 0xf0, 0x21, 0x00


	//----- nvinfo : EIATTR_KPARAM_INFO
	.align		4
.L_2225:
        /*0018*/ 	.byte	0x04, 0x17
        /*001a*/ 	.short	(.L_2227 - .L_2226)
.L_2226:
        /*001c*/ 	.word	0x00000000
        /*0020*/ 	.short	0x0007
        /*0022*/ 	.short	0x0038
        /*0024*/ 	.byte	0x00, 0xf0, 0x21, 0x00


	//----- nvinfo : EIATTR_KPARAM_INFO
	.align		4
.L_2227:
        /*0028*/ 	.byte	0x04, 0x17
        /*002a*/ 	.short	(.L_2229 - .L_2228)
.L_2228:
        /*002c*/ 	.word	0x00000000
        /*0030*/ 	.short	0x0006
        /*0032*/ 	.short	0x0030
        /*0034*/ 	.byte	0x00, 0xf0, 0x21, 0x00


	//----- nvinfo : EIATTR_KPARAM_INFO
	.align		4
.L_2229:
        /*0038*/ 	.byte	0x04, 0x17
        /*003a*/ 	.short	(.L_2231 - .L_2230)
.L_2230:
        /*003c*/ 	.word	0x00000000
        /*0040*/ 	.short	0x0005
        /*0042*/ 	.short	0x0028
        /*0044*/ 	.byte	0x00, 0xf0, 0x21, 0x00


	//----- nvinfo : EIATTR_KPARAM_INFO
	.align		4
.L_2231:
        /*0048*/ 	.byte	0x04, 0x17
        /*004a*/ 	.short	(.L_2233 - .L_2232)
.L_2232:
        /*004c*/ 	.word	0x00000000
        /*0050*/ 	.short	0x0004
        /*0052*/ 	.short	0x0020
        /*0054*/ 	.byte	0x00, 0xf0, 0x21, 0x00


	//----- nvinfo : EIATTR_KPARAM_INFO
	.align		4
.L_2233:
        /*0058*/ 	.byte	0x04, 0x17
        /*005a*/ 	.short	(.L_2235 - .L_2234)
.L_2234:
        /*005c*/ 	.word	0x00000000
        /*0060*/ 	.short	0x0003
        /*0062*/ 	.short	0x0018
        /*0064*/ 	.byte	0x00, 0xf0, 0x21, 0x00


	//----- nvinfo : EIATTR_KPARAM_INFO
	.align		4
.L_2235:
        /*0068*/ 	.byte	0x04, 0x17
        /*006a*/ 	.short	(.L_2237 - .L_2236)
.L_2236:
        /*006c*/ 	.word	0x00000000
        /*0070*/ 	.short	0x0002
        /*0072*/ 	.short	0x0010
        /*0074*/ 	.byte	0x00, 0xf5, 0x21, 0x00


	//----- nvinfo : EIATTR_KPARAM_INFO
	.align		4
.L_2237:
        /*0078*/ 	.byte	0x04, 0x17
        /*007a*/ 	.short	(.L_2239 - .L_2238)
.L_2238:
        /*007c*/ 	.word	0x00000000
        /*0080*/ 	.short	0x0001
        /*0082*/ 	.short	0x0008
        /*0084*/ 	.byte	0x00, 0xf5, 0x21, 0x00


	//----- nvinfo : EIATTR_KPARAM_INFO
	.align		4
.L_2239:
        /*0088*/ 	.byte	0x04, 0x17
        /*008a*/ 	.short	(.L_2241 - .L_2240)
.L_2240:
        /*008c*/ 	.word	0x00000000
        /*0090*/ 	.short	0x0000
        /*0092*/ 	.short	0x0000
        /*0094*/ 	.byte	0x00, 0xf5, 0x21, 0x00


	//----- nvinfo : EIATTR_SPARSE_MMA_MASK
	.align		4
.L_2241:
        /*0098*/ 	.byte	0x03, 0x50
        /*009a*/ 	.short	0x0000


	//----- nvinfo : EIATTR_MAXREG_COUNT
	.align		4
        /*009c*/ 	.byte	0x03, 0x1b
        /*009e*/ 	.short	0x00ff


	//----- nvinfo : EIATTR_MERCURY_ISA_VERSION
	.align		4
        /*00a0*/ 	.byte	0x03, 0x5f
        /*00a2*/ 	.short	0x0101


	//----- nvinfo : EIATTR_INT_WARP_WIDE_INSTR_OFFSETS
	.align		4
        /*00a4*/ 	.byte	0x04, 0x31
        /*00a6*/ 	.short	(.L_2243 - .L_2242)


	//   ....[0]....
.L_2242:
        /*00a8*/ 	.word	0x00000780


	//   ....[1]....
        /*00ac*/ 	.word	0x00000790


	//   ....[2]....
        /*00b0*/ 	.word	0x000007b0


	//----- nvinfo : EIATTR_COOP_GROUP_MASK_REGIDS
	.align		4
.L_2243:
        /*00b4*/ 	.byte	0x04, 0x29
        /*00b6*/ 	.short	(.L_2245 - .L_2244)


	//   ....[0]....
.L_2244:
        /*00b8*/ 	.word	0x05000013


	//   ....[1]....
        /*00bc*/ 	.word	0x05000004


	//   ....[2]....
        /*00c0*/ 	.word	0x05000004


	//   ....[3]....
        /*00c4*/ 	.word	0x05000004


	//   ....[4]....
        /*00c8*/ 	.word	0x05000004


	//   ....[5]....
        /*00cc*/ 	.word	0x05000004


	//   ....[6]....
        /*00d0*/ 	.word	0x05000004


	//   ....[7]....
        /*00d4*/ 	.word	0x05000004


	//   ....[8]....
        /*00d8*/ 	.word	0x05000004


	//   ....[9]....
        /*00dc*/ 	.word	0x05000004


	//   ....[10]....
        /*00e0*/ 	.word	0x05000004


	//   ....[11]....
        /*00e4*/ 	.word	0x05000004


	//   ....[12]....
        /*00e8*/ 	.word	0x05000004


	//   ....[13]....
        /*00ec*/ 	.word	0x05000004


	//   ....[14]....
        /*00f0*/ 	.word	0x05000004


	//   ....[15]....
        /*00f4*/ 	.word	0x05000004


	//   ....[16]....
        /*00f8*/ 	.word	0x05000004


	//   ....[17]....
        /*00fc*/ 	.word	0x05000004


	//   ....[18]....
        /*0100*/ 	.word	0x05000004


	//   ....[19]....
        /*0104*/ 	.word	0x05000004


	//   ....[20]....
        /*0108*/ 	.word	0x05000004


	//----- nvinfo : EIATTR_COOP_GROUP_INSTR_OFFSETS
	.align		4
.L_2245:
        /*010c*/ 	.byte	0x04, 0x28
        /*010e*/ 	.short	(.L_2247 - .L_2246)


	//   ....[0]....
.L_2246:
        /*0110*/ 	.word	0x00000770


	//   ....[1]....
        /*0114*/ 	.word	0x00000870


	//   ....[2]....
        /*0118*/ 	.word	0x00000880


	//   ....[3]....
        /*011c*/ 	.word	0x000008b0


	//   ....[4]....
        /*0120*/ 	.word	0x000008c0


	//   ....[5]....
        /*0124*/ 	.word	0x000008f0


	//   ....[6]....
        /*0128*/ 	.word	0x00000900


	//   ....[7]....
        /*012c*/ 	.word	0x00000930


	//   ....[8]....
        /*0130*/ 	.word	0x00000940


	//   ....[9]....
        /*0134*/ 	.word	0x00000970


	//   ....[10]....
        /*0138*/ 	.word	0x00000980


	//   ....[11]....
        /*013c*/ 	.word	0x00000aa0


	//   ....[12]....
        /*0140*/ 	.word	0x00000b30


	//   ....[13]....
        /*0144*/ 	.word	0x00000bd0


	//   ....[14]....
        /*0148*/ 	.word	0x00000c70


	//   ....[15]....
        /*014c*/ 	.word	0x00000d10


	//   ....[16]....
        /*0150*/ 	.word	0x00000db0


	//   ....[17]....
        /*0154*/ 	.word	0x00000e50


	//   ....[18]....
        /*0158*/ 	.word	0x00000ef0


	//   ....[19]....
        /*015c*/ 	.word	0x00000f90


	//   ....[20]....
        /*0160*/ 	.word	0x00001030


	//----- nvinfo : EIATTR_VRC_CTA_INIT_COUNT
	.align		4
.L_2247:
        /*0164*/ 	.byte	0x02, 0x4a
	.zero		1
	.zero		1


	//----- nvinfo : EIATTR_EXIT_INSTR_OFFSETS
	.align		4
        /*0168*/ 	.byte	0x04, 0x1c
        /*016a*/ 	.short	(.L_2249 - .L_2248)


	//   ....[0]....
.L_2248:
        /*016c*/ 	.word	0x00000330


	//   ....[1]....
        /*0170*/ 	.word	0x000003b0


	//   ....[2]....
        /*0174*/ 	.word	0x000004f0


	//   ....[3]....
        /*0178*/ 	.word	0x000009c0


	//   ....[4]....
        /*017c*/ 	.word	0x00000a40


	//----- nvinfo : EIATTR_CRS_STACK_SIZE
	.align		4
.L_2249:
        /*0180*/ 	.byte	0x04, 0x1e
        /*0182*/ 	.short	(.L_2251 - .L_2250)
.L_2250:
        /*0184*/ 	.word	0x00000000


	//----- nvinfo : EIATTR_CBANK_PARAM_SIZE
	.align		4
.L_2251:
        /*0188*/ 	.byte	0x03, 0x19
        /*018a*/ 	.short	0x0048


	//----- nvinfo : EIATTR_PARAM_CBANK
	.align		4
        /*018c*/ 	.byte	0x04, 0x0a
        /*018e*/ 	.short	(.L_2253 - .L_2252)
	.align		4
.L_2252:
        /*0190*/ 	.word	index@(.nv.constant0._Z26MutualIntensExtract_KernelILin3ELb0ELb1ELb1ELi1EEvPfS0_S0_llllll)
        /*0194*/ 	.short	0x0380
        /*0196*/ 	.short	0x0048


	//----- nvinfo : EIATTR_SW_WAR
	.align		4
.L_2253:
        /*0198*/ 	.byte	0x04, 0x36
        /*019a*/ 	.short	(.L_2255 - .L_2254)
.L_2254:
        /*019c*/ 	.word	0x00000008
.L_2255:


//--------------------- .nv.info._Z26MutualIntensExtract_KernelILin3ELb1ELb0ELb1ELi1EEvPfS0_S0_llllll --------------------------
	.section	.nv.info._Z26MutualIntensExtract_KernelILin3ELb1ELb0ELb1ELi1EEvPfS0_S0_llllll,"",@"SHT_CUDA_INFO"
	.sectionflags	@""
	.align	4


	//----- nvinfo : EIATTR_CUDA_API_VERSION
	.align		4
        /*0000*/ 	.byte	0x04, 0x37
        /*0002*/ 	.short	(.L_2257 - .L_2256)
.L_2256:
        /*0004*/ 	.word	0x00000082


	//----- nvinfo : EIATTR_KPARAM_INFO
	.align		4
.L_2257:
        /*0008*/ 	.byte	0x04, 0x17
        /*000a*/ 	.short	(.L_2259 - .L_2258)
.L_2258:
        /*000c*/ 	.word	0x00000000
        /*0010*/ 	.short	0x0008
        /*0012*/ 	.short	0x0040
        /*0014*/ 	.byte	0x00, 0xf0, 0x21, 0x00


	//----- nvinfo : EIATTR_KPARAM_INFO
	.align		4
.L_2259:
        /*0018*/ 	.byte	0x04, 0x17
        /*001a*/ 	.short	(.L_2261 - .L_2260)
.L_2260:
        /*001c*/ 	.word	0x00000000
        /*0020*/ 	.short	0x0007
        /*0022*/ 	.short	0x0038
        /*0024*/ 	.byte	0x00, 0xf0, 0x21, 0x00


	//----- nvinfo : EIATTR_KPARAM_INFO
	.align		4
.L_2261:
        /*0028*/ 	.byte	0x04, 0x17
        /*002a*/ 	.short	(.L_2263 - .L_2262)
.L_2262:
        /*002c*/ 	.word	0x00000000
        /*0030*/ 	.short	0x0006
        /*0032*/ 	.short	0x0030
        /*0034*/ 	.byte	0x00, 0xf0, 0x21, 0x00


	//----- nvinfo : EIATTR_KPARAM_INFO
	.align		4
.L_2263:
        /*0038*/ 	.byte	0x04, 0x17
        /*003a*/ 	.short	(.L_2265 - .L_2264)
.L_2264:
        /*003c*/ 	.word	0x00000000
        /*0040*/ 	.short	0x0005
        /*0042*/ 	.short	0x0028
        /*0044*/ 	.byte	0x00, 0xf0, 0x21, 0x00


	//----- nvinfo : EIATTR_KPARAM_INFO
	.align		4
.L_2265:
        /*0048*/ 	.byte	0x04, 0x17
        /*004a*/ 	.short	(.L_2267 - .L_2266)
.L_2266:
        /*004c*/ 	.word	0x00000000
        /*0050*/ 	.short	0x0004
        /*0052*/ 	.short	0x0020
        /*0054*/ 	.byte	0x00, 0xf0, 0x21, 0x00


	//----- nvinfo : EIATTR_KPARAM_INFO
	.align		4
.L_2267:
        /*0058*/ 	.byte	0x04, 0x17
        /*005a*/ 	.short	(.L_2269 - .L_2268)
.L_2268:
        /*005c*/ 	.word	0x00000000
        /*0060*/ 	.short	0x0003
        /*0062*/ 	.short	0x0018
        /*0064*/ 	.byte	0x00, 0xf0, 0x21, 0x00


	//----- nvinfo : EIATTR_KPARAM_INFO
	.align		4
.L_2269:
        /*0068*/ 	.byte	0x04, 0x17
        /*006a*/ 	.short	(.L_2271 - .L_2270)
.L_2270:
        /*006c*/ 	.word	0x00000000
        /*0070*/ 	.short	0x0002
        /*0072*/ 	.short	0x0010
        /*0074*/ 	.byte	0x00, 0xf5, 0x21, 0x00


	//----- nvinfo : EIATTR_KPARAM_INFO
	.align		4
.L_2271:
        /*0078*/ 	.byte	0x04, 0x17
        /*007a*/ 	.short	(.L_2273 - .L_2272)
.L_2272:
        /*007c*/ 	.word	0x00000000
        /*0080*/ 	.short	0x0001
        /*0082*/ 	.short	0x0008
        /*0084*/ 	.byte	0x00, 0xf5, 0x21, 0x00


	//----- nvinfo : EIATTR_KPARAM_INFO
	.align		4
.L_2273:
        /*0088*/ 	.byte	0x04, 0x17
        /*008a*/ 	.short	(.L_2275 - .L_2274)
.L_2274:
        /*008c*/ 	.word	0x00000000
        /*0090*/ 	.short	0x0000
        /*0092*/ 	.short	0x0000
        /*0094*/ 	.byte	0x00, 0xf5, 0x21, 0x00


	//----- nvinfo : EIATTR_SPARSE_MMA_MASK
	.align		4
.L_2275:
        /*0098*/ 	.byte	0x03, 0x50
        /*009a*/ 	.short	0x0000


	//----- nvinfo : EIATTR_MAXREG_COUNT
	.align		4
        /*009c*/ 	.byte	0x03, 0x1b
        /*009e*/ 	.short	0x00ff


	//----- nvinfo : EIATTR_MERCURY_ISA_VERSION
	.align		4
        /*00a0*/ 	.byte	0x03, 0x5f
        /*00a2*/ 	.short	0x0101


	//----- nvinfo : EIATTR_INT_WARP_WIDE_INSTR_OFFSETS
	.align		4
        /*00a4*/ 	.byte	0x04, 0x31
        /*00a6*/ 	.short	(.L_2277 - .L_2276)


	//   ....[0]....
.L_2276:
        /*00a8*/ 	.word	0x000007a0


	//   ....[1]....
        /*00ac*/ 	.word	0x000007c0


	//   ....[2]....
        /*00b0*/ 	.word	0x000007e0


	//----- nvinfo : EIATTR_COOP_GROUP_MASK_REGIDS
	.align		4
.L_2277:
        /*00b4*/ 	.byte	0x04, 0x29
        /*00b6*/ 	.short	(.L_2279 - .L_2278)


	//   ....[0]....
.L_2278:
        /*00b8*/ 	.word	0x05000013


	//   ....[1]....
        /*00bc*/ 	.word	0x05000002


	//   ....[2]....
        /*00c0*/ 	.word	0x05000002


	//   ....[3]....
        /*00c4*/ 	.word	0x05000002


	//   ....[4]....
        /*00c8*/ 	.word	0x05000002


	//   ....[5]....
        /*00cc*/ 	.word	0x05000002


	//   ....[6]....
        /*00d0*/ 	.word	0x05000002


	//   ....[7]....
        /*00d4*/ 	.word	0x05000002


	//   ....[8]....
        /*00d8*/ 	.word	0x05000002


	//   ....[9]....
        /*00dc*/ 	.word	0x05000002


	//   ....[10]....
        /*00e0*/ 	.word	0x05000002


	//   ....[11]....
        /*00e4*/ 	.word	0x05000002


	//   ....[12]....
        /*00e8*/ 	.word	0x05000002


	//   ....[13]....
        /*00ec*/ 	.word	0x05000002


	//   ....[14]....
        /*00f0*/ 	.word	0x05000002


	//   ....[15]....
        /*00f4*/ 	.word	0x05000002


	//   ....[16]....
        /*00f8*/ 	.word	0x05000002


	//   ....[17]....
        /*00fc*/ 	.word	0x05000002


	//   ....[18]....
        /*0100*/ 	.word	0x05000002


	//   ....[19]....
        /*0104*/ 	.word	0x05000002


	//   ....[20]....
        /*0108*/ 	.word	0x05000002


	//----- nvinfo : EIATTR_COOP_GROUP_INSTR_OFFSETS
	.align		4
.L_2279:
        /*010c*/ 	.byte	0x04, 0x28
        /*010e*/ 	.short	(.L_2281 - .L_2280)


	//   ....[0]....
.L_2280:
        /*0110*/ 	.word	0x00000790


	//   ....[1]....
        /*0114*/ 	.word	0x000008a0


	//   ....[2]....
        /*0118*/ 	.word	0x000008b0


	//   ....[3]....
        /*011c*/ 	.word	0x000008e0


	//   ....[4]....
        /*0120*/ 	.word	0x000008f0


	//   ....[5]....
        /*0124*/ 	.word	0x00000920


	//   ....[6]....
        /*0128*/ 	.word	0x00000930


	//   ....[7]....
        /*012c*/ 	.word	0x00000960


	//   ....[8]....
        /*0130*/ 	.word	0x00000970


	//   ....[9]....
        /*0134*/ 	.word	0x000009a0


	//   ....[10]....
        /*0138*/ 	.word	0x000009b0


	//   ....[11]....
        /*013c*/ 	.word	0x00000ad0


	//   ....[12]....
        /*0140*/ 	.word	0x00000b60


	//   ....[13]....
        /*0144*/ 	.word	0x00000c00


	//   ....[14]....
        /*0148*/ 	.word	0x00000ca0


	//   ....[15]....
        /*014c*/ 	.word	0x00000d40


	//   ....[16]....
        /*0150*/ 	.word	0x00000de0


	//   ....[17]....
        /*0154*/ 	.word	0x00000e80


	//   ....[18]....
        /*0158*/ 	.word	0x00000f20


	//   ....[19]....
        /*015c*/ 	.word	0x00000fc0


	//   ....[20]....
        /*0160*/ 	.word	0x00001060


	//----- nvinfo : EIATTR_VRC_CTA_INIT_COUNT
	.align		4
.L_2281:
        /*0164*/ 	.byte	0x02, 0x4a
	.zero		1
	.zero		1


	//----- nvinfo : EIATTR_EXIT_INSTR_OFFSETS
	.align		4
        /*0168*/ 	.byte	0x04, 0x1c
        /*016a*/ 	.short	(.L_2283 - .L_2282)


	//   ....[0]....
.L_2282:
        /*016c*/ 	.word	0x00000330


	//   ....[1]....
        /*0170*/ 	.word	0x000003b0


	//   ....[2]....
        /*0174*/ 	.word	0x000004f0


	//   ....[3]....
        /*0178*/ 	.word	0x000009f0


	//   ....[4]....
        /*017c*/ 	.word	0x00000a70


	//----- nvinfo : EIATTR_CRS_STACK_SIZE
	.align		4
.L_2283:
        /*0180*/ 	.byte	0x04, 0x1e
        /*0182*/ 	.short	(.L_2285 - .L_2284)
.L_2284:
        /*0184*/ 	.word	0x00000000


	//----- nvinfo : EIATTR_CBANK_PARAM_SIZE
	.align		4
.L_2285:
        /*0188*/ 	.byte	0x03, 0x19
        /*018a*/ 	.short	0x0048


	//----- nvinfo : EIATTR_PARAM_CBANK
	.align		4
        /*018c*/ 	.byte	0x04, 0x0a
        /*018e*/ 	.short	(.L_2287 - .L_2286)
	.align		4
.L_2286:
        /*0190*/ 	.word	index@(.nv.constant0._Z26MutualIntensExtract_KernelILin3ELb1ELb0ELb1ELi1EEvPfS0_S0_llllll)
        /*0194*/ 	.short	0x0380
        /*0196*/ 	.short	0x0048


	//----- nvinfo : EIATTR_SW_WAR
	.align		4
.L_2287:
        /*0198*/ 	.byte	0x04, 0x36
        /*019a*/ 	.short	(.L_2289 - .L_2288)
.L_2288:
        /*019c*/ 	.word	0x00000008
.L_2289:


//--------------------- .nv.info._Z26MutualIntensExtract_KernelILin3ELb1ELb1ELb1ELi1EEvPfS0_S0_llllll --------------------------
	.section	.nv.info._Z26MutualIntensExtract_KernelILin3ELb1ELb1ELb1ELi1EEvPfS0_S0_llllll,"",@"SHT_CUDA_INFO"
	.sectionflags	@""
	.align	4


	//----- nvinfo : EIATTR_CUDA_API_VERSION
	.align		4
        /*0000*/ 	.byte	0x04, 0x37
        /*0002*/ 	.short	(.L_2291 - .L_2290)
.L_2290:
        /*0004*/ 	.word	0x00000082


	//----- nvinfo : EIATTR_KPARAM_INFO
	.align		4
.L_2291:
        /*0008*/ 	.byte	0x04, 0x17
        /*000a*/ 	.short	(.L_2293 - .L_2292)
.L_2292:
        /*000c*/ 	.word	0x00000000
        /*0010*/ 	.short	0x0008
        /*0012*/ 	.short	0x0040
        /*0014*/ 	.byte	0x00, 0xf0, 0x21, 0x00


	//----- nvinfo : EIATTR_KPARAM_INFO
	.align		4
.L_2293:
        /*0018*/ 	.byte	0x04, 0x17
        /*001a*/ 	.short	(.L_2295 - .L_2294)
.L_2294:
        /*001c*/ 	.word	0x00000000
        /*0020*/ 	.short	0x0007
        /*0022*/ 	.short	0x0038
        /*0024*/ 	.byte	0x00, 0xf0, 0x21, 0x00


	//----- nvinfo : EIATTR_KPARAM_INFO
	.align		4
.L_2295:
        /*0028*/ 	.byte	0x04, 0x17
        /*002a*/ 	.short	(.L_2297 - .L_2296)
.L_2296:
        /*002c*/ 	.word	0x00000000
        /*0030*/ 	.short	0x0006
        /*0032*/ 	.short	0x0030
        /*0034*/ 	.byte	0x00, 0xf0, 0x21, 0x00


	//----- nvinfo : EIATTR_KPARAM_INFO
	.align		4
.L_2297:
        /*0038*/ 	.byte	0x04, 0x17
        /*003a*/ 	.short	(.L_2299 - .L_2298)
.L_2298:
        /*003c*/ 	.word	0x00000000
        /*0040*/ 	.short	0x0005
        /*0042*/ 	.short	0x0028
        /*0044*/ 	.byte	0x00, 0xf0, 0x21, 0x00


	//----- nvinfo : EIATTR_KPARAM_INFO
	.align		4
.L_2299:
        /*0048*/ 	.byte	0x04, 0x17
        /*004a*/ 	.short	(.L_2301 - .L_2300)
.L_2300:
        /*004c*/ 	.word	0x00000000
        /*0050*/ 	.short	0x0004
        /*0052*/ 	.short	0x0020
        /*0054*/ 	.byte	0x00, 0xf0, 0x21, 0x00


	//----- nvinfo : EIATTR_KPARAM_INFO
	.align		4
.L_2301:
        /*0058*/ 	.byte	0x04, 0x17
        /*005a*/ 	.short	(.L_2303 - .L_2302)
.L_2302:
        /*005c*/ 	.word	0x00000000
        /*0060*/ 	.short	0x0003
        /*0062*/ 	.short	0x0018
        /*0064*/ 	.byte	0x00, 0xf0, 0x21, 0x00


	//----- nvinfo : EIATTR_KPARAM_INFO
	.align		4
.L_2303:
        /*0068*/ 	.byte	0x04, 0x17
        /*006a*/ 	.short	(.L_2305 - .L_2304)
.L_2304:
        /*006c*/ 	.word	0x00000000
        /*0070*/ 	.short	0x0002
        /*0072*/ 	.short	0x0010
        /*0074*/ 	.byte	0x00, 0xf5, 0x21, 0x00


	//----- nvinfo : EIATTR_KPARAM_INFO
	.align		4
.L_2305:
        /*0078*/ 	.byte	0x04, 0x17
        /*007a*/ 	.short	(.L_2307 - .L_2306)
.L_2306:
        /*007c*/ 	.word	0x00000000
        /*0080*/ 	.short	0x0001
        /*0082*/ 	.short	0x0008
        /*0084*/ 	.byte	0x00, 0xf5, 0x21, 0x00


	//----- nvinfo : EIATTR_KPARAM_INFO
	.align		4
.L_2307:
        /*0088*/ 	.byte	0x04, 0x17
        /*008a*/ 	.short	(.L_2309 - .L_2308)
.L_2308:
        /*008c*/ 	.word	0x00000000
        /*0090*/ 	.short	0x0000
        /*0092*/ 	.short	0x0000
        /*0094*/ 	.byte	0x00, 0xf5, 0x21, 0x00


	//----- nvinfo : EIATTR_SPARSE_MMA_MASK
	.align		4
.L_2309:
        /*0098*/ 	.byte	0x03, 0x50
        /*009a*/ 	.short	0x0000


	//----- nvinfo : EIATTR_MAXREG_COUNT
	.align		4
        /*009c*/ 	.byte	0x03, 0x1b
        /*009e*/ 	.short	0x00ff


	//----- nvinfo : EIATTR_MERCURY_ISA_VERSION
	.align		4
        /*00a0*/ 	.byte	0x03, 0x5f
        /*00a2*/ 	.short	0x0101


	//----- nvinfo : EIATTR_INT_WARP_WIDE_INSTR_OFFSETS
	.align		4
        /*00a4*/ 	.byte	0x04, 0x31
        /*00a6*/ 	.short	(.L_2311 - .L_2310)


	//   ....[0]....
.L_2310:
        /*00a8*/ 	.word	0x000008b0


	//   ....[1]....
        /*00ac*/ 	.word	0x000008c0


	//   ....[2]....
        /*00b0*/ 	.word	0x000008e0


	//----- nvinfo : EIATTR_COOP_GROUP_MASK_REGIDS
	.align		4
.L_2311:
        /*00b4*/ 	.byte	0x04, 0x29
        /*00b6*/ 	.short	(.L_2313 - .L_2312)


	//   ....[0]....
.L_2312:
        /*00b8*/ 	.word	0x0500000d


	//   ....[1]....
        /*00bc*/ 	.word	0x05000002


	//   ....[2]....
        /*00c0*/ 	.word	0x05000002


	//   ....[3]....
        /*00c4*/ 	.word	0x05000002


	//   ....[4]....
        /*00c8*/ 	.word	0x05000002


	//   ....[5]....
        /*00cc*/ 	.word	0x05000002


	//   ....[6]....
        /*00d0*/ 	.word	0x05000002


	//   ....[7]....
        /*00d4*/ 	.word	0x05000002


	//   ....[8]....
        /*00d8*/ 	.word	0x05000002


	//   ....[9]....
        /*00dc*/ 	.word	0x05000002


	//   ....[10]....
        /*00e0*/ 	.word	0x05000002


	//   ....[11]....
        /*00e4*/ 	.word	0x05000002


	//   ....[12]....
        /*00e8*/ 	.word	0x05000002


	//   ....[13]....
        /*00ec*/ 	.word	0x05000002


	//   ....[14]....
        /*00f0*/ 	.word	0x05000002


	//   ....[15]....
        /*00f4*/ 	.word	0x05000002


	//   ....[16]....
        /*00f8*/ 	.word	0x05000002


	//   ....[17]....
        /*00fc*/ 	.word	0x05000002


	//   ....[18]....
        /*0100*/ 	.word	0x05000002


	//   ....[19]....
        /*0104*/ 	.word	0x05000002


	//   ....[20]....
        /*0108*/ 	.word	0x05000002


	//----- nvinfo : EIATTR_COOP_GROUP_INSTR_OFFSETS
	.align		4
.L_2313:
        /*010c*/ 	.byte	0x04, 0x28
        /*010e*/ 	.short	(.L_2315 - .L_2314)


	//   ....[0]....
.L_2314:
        /*0110*/ 	.word	0x000008a0


	//   ....[1]....
        /*0114*/ 	.word	0x000009b0


	//   ....[2]....
        /*0118*/ 	.word	0x000009c0


	//   ....[3]....
        /*011c*/ 	.word	0x000009f0


	//   ....[4]....
        /*0120*/ 	.word	0x00000a00


	//   ....[5]....
        /*0124*/ 	.word	0x00000a30


	//   ....[6]....
        /*0128*/ 	.word	0x00000a40


	//   ....[7]....
        /*012c*/ 	.word	0x00000a70


	//   ....[8]....
        /*0130*/ 	.word	0x00000a80


	//   ....[9]....
        /*0134*/ 	.word	0x00000ab0


	//   ....[10]....
        /*0138*/ 	.word	0x00000ac0


	//   ....[11]....
        /*013c*/ 	.word	0x00000be0


	//   ....[12]....
        /*0140*/ 	.word	0x00000c70


	//   ....[13]....
        /*0144*/ 	.word	0x00000d10


	//   ....[14]....
        /*0148*/ 	.word	0x00000db0


	//   ....[15]....
        /*014c*/ 	.word	0x00000e50


	//   ....[16]....
        /*0150*/ 	.word	0x00000ef0


	//   ....[17]....
        /*0154*/ 	.word	0x00000f90


	//   ....[18]....
        /*0158*/ 	.word	0x00001030


	//   ....[19]....
        /*015c*/ 	.word	0x000010d0


	//   ....[20]....
        /*0160*/ 	.word	0x00001170


	//----- nvinfo : EIATTR_VRC_CTA_INIT_COUNT
	.align		4
.L_2315:
        /*0164*/ 	.byte	0x02, 0x4a
	.zero		1
	.zero		1


	//----- nvinfo : EIATTR_EXIT_INSTR_OFFSETS
	.align		4
        /*0168*/ 	.byte	0x04, 0x1c
        /*016a*/ 	.short	(.L_2317 - .L_2316)


	//   ....[0]....
.L_2316:
        /*016c*/ 	.word	0x00000300


	//   ....[1]....
        /*0170*/ 	.word	0x00000380


	//   ....[2]....
        /*0174*/ 	.word	0x00000500


	//   ....[3]....
        /*0178*/ 	.word	0x00000b00


	//   ....[4]....
        /*017c*/ 	.word	0x00000b80


	//----- nvinfo : EIATTR_CRS_STACK_SIZE
	.align		4
.L_2317:
        /*0180*/ 	.byte	0x04, 0x1e
        /*0182*/ 	.short	(.L_2319 - .L_2318)
.L_2318:
        /*0184*/ 	.word	0x00000000


	//----- nvinfo : EIATTR_CBANK_PARAM_SIZE
	.align		4
.L_2319:
        /*0188*/ 	.byte	0x03, 0x19
        /*018a*/ 	.short	0x0048


	//----- nvinfo : EIATTR_PARAM_CBANK
	.align		4
        /*018c*/ 	.byte	0x04, 0x0a
        /*018e*/ 	.short	(.L_2321 - .L_2320)
	.align		4
.L_2320:
        /*0190*/ 	.word	index@(.nv.constant0._Z26MutualIntensExtract_KernelILin3ELb1ELb1ELb1ELi1EEvPfS0_S0_llllll)
        /*0194*/ 	.short	0x0380
        /*0196*/ 	.short	0x0048


	//----- nvinfo : EIATTR_SW_WAR
	.align		4
.L_2321:
        /*0198*/ 	.byte	0x04, 0x36
        /*019a*/ 	.short	(.L_2323 - .L_2322)
.L_2322:
        /*019c*/ 	.word	0x00000008
.L_2323:


//--------------------- .nv.info._Z26MutualIntensExtract_KernelILin2ELb0ELb0ELb1ELi1EEvPfS0_S0_llllll --------------------------
	.section	.nv.info._Z26MutualIntensExtract_KernelILin2ELb0ELb0ELb1ELi1EEvPfS0_S0_llllll,"",@"SHT_CUDA_INFO"
	.sectionflags	@""
	.align	4


	//----- nvinfo : EIATTR_CUDA_API_VERSION
	.align		4
        /*0000*/ 	.byte	0x04, 0x37
        /*0002*/ 	.short	(.L_2325 - .L_2324)
.L_2324:
        /*0004*/ 	.word	0x00000082


	//----- nvinfo : EIATTR_KPARAM_INFO
	.align		4
.L_2325:
        /*0008*/ 	.byte	0x04, 0x17
        /*000a*/ 	.short	(.L_2327 - .L_2326)
.L_2326:
        /*000c*/ 	.word	0x00000000
        /*0010*/ 	.short	0x0008
        /*0012*/ 	.short	0x0040
        /*0014*/ 	.byte	0x00, 0xf0, 0x21, 0x00


	//----- nvinfo : EIATTR_KPARAM_INFO
	.align		4
.L_2327:
        /*0018*/ 	.byte	0x04, 0x17
        /*001a*/ 	.short	(.L_2329 - .L_2328)
.L_2328:
        /*001c*/ 	.word	0x00000000
        /*0020*/ 	.short	0x0007
        /*0022*/ 	.short	0x0038
        /*0024*/ 	.byte	0x00, 0xf0, 0x21, 0x00


	//----- nvinfo : EIATTR_KPARAM_INFO
	.align		4
.L_2329:
        /*0028*/ 	.byte	0x04, 0x17
        /*002a*/ 	.short	(.L_2331 - .L_2330)
.L_2330:
        /*002c*/ 	.word	0x00000000
        /*0030*/ 	.short	0x0006
        /*0032*/ 	.short	0x0030
        /*0034*/ 	.byte	0x00, 0xf0, 0x21, 0x00


	//----- nvinfo : EIATTR_KPARAM_INFO
	.align		4
.L_2331:
        /*0038*/ 	.byte	0x04, 0x17
        /*003a*/ 	.short	(.L_2333 - .L_2332)
.L_2332:
        /*003c*/ 	.word	0x00000000
        /*0040*/ 	.short	0x0005
        /*0042*/ 	.short	0x0028
        /*0044*/ 	.byte	0x00, 0xf0, 0x21, 0x00


	//----- nvinfo : EIATTR_KPARAM_INFO
	.align		4
.L_2333:
        /*0048*/ 	.byte	0x04, 0x17
        /*004a*/ 	.short	(.L_2335 - .L_2334)
.L_2334:
        /*004c*/ 	.word	0x00000000
        /*0050*/ 	.short	0x0004
        /*0052*/ 	.short	0x0020
        /*0054*/ 	.byte	0x00, 0xf0, 0x21, 0x00


	//----- nvinfo : EIATTR_KPARAM_INFO
	.align		4
.L_2335:
        /*0058*/ 	.byte	0x04, 0x17
        /*005a*/ 	.short	(.L_2337 - .L_2336)
.L_2336:
        /*005c*/ 	.word	0x00000000
        /*0060*/ 	.short	0x0003
        /*0062*/ 	.short	0x0018
        /*0064*/ 	.byte	0x00, 0xf0, 0x21, 0x00


	//----- nvinfo : EIATTR_KPARAM_INFO
	.align		4
.L_2337:
        /*0068*/ 	.byte	0x04, 0x17
        /*006a*/ 	.short	(.L_2339 - .L_2338)
.L_2338:
        /*006c*/ 	.word	0x00000000
        /*0070*/ 	.short	0x0002
        /*0072*/ 	.short	0x0010
        /*0074*/ 	.byte	0x00, 0xf5, 0x21, 0x00


	//----- nvinfo : EIATTR_KPARAM_INFO
	.align		4
.L_2339:
        /*0078*/ 	.byte	0x04, 0x17
        /*007a*/ 	.short	(.L_2341 - .L_2340)
.L_2340:
        /*007c*/ 	.word	0x00000000
        /*0080*/ 	.short	0x0001
        /*0082*/ 	.short	0x0008
        /*0084*/ 	.byte	0x00, 0xf5, 0x21, 0x00


	//----- nvinfo : EIATTR_KPARAM_INFO
	.align		4
.L_2341:
        /*0088*/ 	.byte	0x04, 0x17
        /*008a*/ 	.short	(.L_2343 - .L_2342)
.L_2342:
        /*008c*/ 	.word	0x00000000
        /*0090*/ 	.short	0x0000
        /*0092*/ 	.short	0x0000
        /*0094*/ 	.byte	0x00, 0xf5, 0x21, 0x00


	//----- nvinfo : EIATTR_SPARSE_MMA_MASK
	.align		4
.L_2343:
        /*0098*/ 	.byte	0x03, 0x50
        /*009a*/ 	.short	0x0000


	//----- nvinfo : EIATTR_MAXREG_COUNT
	.align		4
        /*009c*/ 	.byte	0x03, 0x1b
        /*009e*/ 	.short	0x00ff


	//----- nvinfo : EIATTR_MERCURY_ISA_VERSION
	.align		4
        /*00a0*/ 	.byte	0x03, 0x5f
        /*00a2*/ 	.short	0x0101


	//----- nvinfo : EIATTR_INT_WARP_WIDE_INSTR_OFFSETS
	.align		4
        /*00a4*/ 	.byte	0x04, 0x31
        /*00a6*/ 	.short	(.L_2345 - .L_2344)


	//   ....[0]....
.L_2344:
        /*00a8*/ 	.word	0x000002c0


	//   ....[1]....
        /*00ac*/ 	.word	0x00000300


	//   ....[2]....
        /*00b0*/ 	.word	0x00000320


	//----- nvinfo : EIATTR_COOP_GROUP_MASK_REGIDS
	.align		4
.L_2345:
        /*00b4*/ 	.byte	0x04, 0x29
        /*00b6*/ 	.short	(.L_2347 - .L_2346)


	//   ....[0]....
.L_2346:
        /*00b8*/ 	.word	0x05000005


	//   ....[1]....
        /*00bc*/ 	.word	0x05000005


	//   ....[2]....
        /*00c0*/ 	.word	0x05000005


	//   ....[3]....
        /*00c4*/ 	.word	0x05000005


	//   ....[4]....
        /*00c8*/ 	.word	0x05000005


	//   ....[5]....
        /*00cc*/ 	.word	0x05000005


	//   ....[6]....
        /*00d0*/ 	.word	0x05000005


	//   ....[7]....
        /*00d4*/ 	.word	0x05000005


	//   ....[8]....
        /*00d8*/ 	.word	0x05000005


	//   ....[9]....
        /*00dc*/ 	.word	0x05000005


	//   ....[10]....
        /*00e0*/ 	.word	0x05000005


	//   ....[11]....
        /*00e4*/ 	.word	0x05000005


	//   ....[12]....
        /*00e8*/ 	.word	0x05000005


	//   ....[13]....
        /*00ec*/ 	.word	0x05000005


	//   ....[14]....
        /*00f0*/ 	.word	0x05000005


	//   ....[15]....
        /*00f4*/ 	.word	0x05000005


	//   ....[16]....
        /*00f8*/ 	.word	0x05000005


	//   ....[17]....
        /*00fc*/ 	.word	0x05000005


	//   ....[18]....
        /*0100*/ 	.word	0x05000005


	//----- nvinfo : EIATTR_COOP_GROUP_INSTR_OFFSETS
	.align		4
.L_2347:
        /*0104*/ 	.byte	0x04, 0x28
        /*0106*/ 	.short	(.L_2349 - .L_2348)


	//   ....[0]....
.L_2348:
        /*0108*/ 	.word	0x000002f0


	//   ....[1]....
        /*010c*/ 	.word	0x000003a0


	//   ....[2]....
        /*0110*/ 	.word	0x000003b0


	//   ....[3]....
        /*0114*/ 	.word	0x000003e0


	//   ....[4]....
        /*0118*/ 	.word	0x000003f0


	//   ....[5]....
        /*011c*/ 	.word	0x00000420


	//   ....[6]....
        /*0120*/ 	.word	0x00000430


	//   ....[7]....
        /*0124*/ 	.word	0x00000460


	//   ....[8]....
        /*0128*/ 	.word	0x00000470


	//   ....[9]....
        /*012c*/ 	.word	0x00000560


	//   ....[10]....
        /*0130*/ 	.word	0x000005f0


	//   ....[11]....
        /*0134*/ 	.word	0x00000690


	//   ....[12]....
        /*0138*/ 	.word	0x00000730


	//   ....[13]....
        /*013c*/ 	.word	0x000007d0


	//   ....[14]....
        /*0140*/ 	.word	0x00000870


	//   ....[15]....
        /*0144*/ 	.word	0x00000910


	//   ....[16]....
        /*0148*/ 	.word	0x000009b0


	//   ....[17]....
        /*014c*/ 	.word	0x00000a50


	//   ....[18]....
        /*0150*/ 	.word	0x00000af0


	//----- nvinfo : EIATTR_VRC_CTA_INIT_COUNT
	.align		4
.L_2349:
        /*0154*/ 	.byte	0x02, 0x4a
	.zero		1
	.zero		1


	//----- nvinfo : EIATTR_EXIT_INSTR_OFFSETS
	.align		4
        /*0158*/ 	.byte	0x04, 0x1c
        /*015a*/ 	.short	(.L_2351 - .L_2350)


	//   ....[0]....
.L_2350:
        /*015c*/ 	.word	0x000000d0


	//   ....[1]....
        /*0160*/ 	.word	0x00000150


	//   ....[2]....
        /*0164*/ 	.word	0x000001f0


	//   ....[3]....
        /*0168*/ 	.word	0x000004b0


	//   ....[4]....
        /*016c*/ 	.word	0x00000500


	//----- nvinfo : EIATTR_CRS_STACK_SIZE
	.align		4
.L_2351:
        /*0170*/ 	.byte	0x04, 0x1e
        /*0172*/ 	.short	(.L_2353 - .L_2352)
.L_2352:
        /*0174*/ 	.word	0x00000000


	//----- nvinfo : EIATTR_CBANK_PARAM_SIZE
	.align		4
.L_2353:
        /*0178*/ 	.byte	0x03, 0x19
        /*017a*/ 	.short	0x0048


	//----- nvinfo : EIATTR_PARAM_CBANK
	.align		4
        /*017c*/ 	.byte	0x04, 0x0a
        /*017e*/ 	.short	(.L_2355 - .L_2354)
	.align		4
.L_2354:
        /*0180*/ 	.word	index@(.nv.constant0._Z26MutualIntensExtract_KernelILin2ELb0ELb0ELb1ELi1EEvPfS0_S0_llllll)
        /*0184*/ 	.short	0x0380
        /*0186*/ 	.short	0x0048


	//----- nvinfo : EIATTR_SW_WAR
	.align		4
.L_2355:
        /*0188*/ 	.byte	0x04, 0x36
        /*018a*/ 	.short	(.L_2357 - .L_2356)
.L_2356:
        /*018c*/ 	.word	0x00000008
.L_2357:


//--------------------- .nv.info._Z26MutualIntensExtract_KernelILin2ELb0ELb1ELb1ELi1EEvPfS0_S0_llllll --------------------------
	.section	.nv.info._Z26MutualIntensExtract_KernelILin2ELb0ELb1ELb1ELi1EEvPfS0_S0_llllll,"",@"SHT_CUDA_INFO"
	.sectionflags	@""
	.align	4


	//----- nvinfo : EIATTR_CUDA_API_VERSION
	.align		4
        /*0000*/ 	.byte	0x04, 0x37
        /*0002*/ 	.short	(.L_2359 - .L_2358)
.L_2358:
        /*0004*/ 	.word	0x00000082


	//----- nvinfo : EIATTR_KPARAM_INFO
	.align		4
.L_2359:
        /*0008*/ 	.byte	0x04, 0x17
        /*000a*/ 	.short	(.L_2361 - .L_2360)
.L_2360:
        /*000c*/ 	.word	0x00000000
        /*0010*/ 	.short	0x0008
        /*0012*/ 	.short	0x0040
        /*0014*/ 	.byte	0x00, 0xf0, 0x21, 0x00


	//----- nvinfo : EIATTR_KPARAM_INFO
	.align		4
.L_2361:
        /*0018*/ 	.byte	0x04, 0x17
        /*001a*/ 	.short	(.L_2363 - .L_2362)
.L_2362:
        /*001c*/ 	.word	0x00000000
        /*0020*/ 	.short	0x0007
        /*0022*/ 	.short	0x0038
        /*0024*/ 	.byte	0x00, 0xf0, 0x21, 0x00


	//----- nvinfo : EIATTR_KPARAM_INFO
	.align		4
.L_2363:
        /*0028*/ 	.byte	0x04, 0x17
        /*002a*/ 	.short	(.L_2365 - .L_2364)
.L_2364:
        /*002c*/ 	.word	0x00000000
        /*0030*/ 	.short	0x0006
        /*0032*/ 	.short	0x0030
        /*0034*/ 	.byte	0x00, 0xf0, 0x21, 0x00


	//----- nvinfo : EIATTR_KPARAM_INFO
	.align		4
.L_2365:
        /*0038*/ 	.byte	0x04, 0x17
        /*003a*/ 	.short	(.L_2367 - .L_2366)
.L_2366:
        /*003c*/ 	.word	0x00000000
        /*0040*/ 	.short	0x0005
        /*0042*/ 	.short	0x0028
        /*0044*/ 	.byte	0x00, 0xf0, 0x21, 0x00


	//----- nvinfo : EIATTR_KPARAM_INFO
	.align		4
.L_2367:
        /*0048*/ 	.byte	0x04, 0x17
        /*004a*/ 	.short	(.L_2369 - .L_2368)
.L_2368:
        /*004c*/ 	.word	0x00000000
        /*0050*/ 	.short	0x0004
        /*0052*/ 	.short	0x0020
        /*0054*/ 	.byte	0x00, 0xf0, 0x21, 0x00


	//----- nvinfo : EIATTR_KPARAM_INFO
	.align		4
.L_2369:
        /*0058*/ 	.byte	0x04, 0x17
        /*005a*/ 	.short	(.L_2371 - .L_2370)
.L_2370:
        /*005c*/ 	.word	0x00000000
        /*0060*/ 	.short	0x0003
        /*0062*/ 	.short	0x0018
        /*0064*/ 	.byte	0x00, 0xf0, 0x21, 0x00


	//----- nvinfo : EIATTR_KPARAM_INFO
	.align		4
.L_2371:
        /*0068*/ 	.byte	0x04, 0x17
        /*006a*/ 	.short	(.L_2373 - .L_2372)
.L_2372:
        /*006c*/ 	.word	0x00000000
        /*0070*/ 	.short	0x0002
        /*0072*/ 	.short	0x0010
        /*0074*/ 	.byte	0x00, 0xf5, 0x21, 0x00


	//----- nvinfo : EIATTR_KPARAM_INFO
	.align		4
.L_2373:
        /*0078*/ 	.byte	0x04, 0x17
        /*007a*/ 	.short	(.L_2375 - .L_2374)
.L_2374:
        /*007c*/ 	.word	0x00000000
        /*0080*/ 	.short	0x0001
        /*0082*/ 	.short	0x0008
        /*0084*/ 	.byte	0x00, 0xf5, 0x21, 0x00


	//----- nvinfo : EIATTR_KPARAM_INFO
	.align		4
.L_2375:
        /*0088*/ 	.byte	0x04, 0x17
        /*008a*/ 	.short	(.L_2377 - .L_2376)
.L_2376:
        /*008c*/ 	.word	0x00000000
        /*0090*/ 	.short	0x0000
        /*0092*/ 	.short	0x0000
        /*0094*/ 	.byte	0x00, 0xf5, 0x21, 0x00


	//----- nvinfo : EIATTR_SPARSE_MMA_MASK
	.align		4
.L_2377:
        /*0098*/ 	.byte	0x03, 0x50
        /*009a*/ 	.short	0x0000


	//----- nvinfo : EIATTR_MAXREG_COUNT
	.align		4
        /*009c*/ 	.byte	0x03, 0x1b
        /*009e*/ 	.short	0x00ff


	//----- nvinfo : EIATTR_MERCURY_ISA_VERSION
	.align		4
        /*00a0*/ 	.byte	0x03, 0x5f
        /*00a2*/ 	.short	0x0101


	//----- nvinfo : EIATTR_INT_WARP_WIDE_INSTR_OFFSETS
	.align		4
        /*00a4*/ 	.byte	0x04, 0x31
        /*00a6*/ 	.short	(.L_2379 - .L_2378)


	//   ....[0]....
.L_2378:
        /*00a8*/ 	.word	0x00000770


	//   ....[1]....
        /*00ac*/ 	.word	0x00000790


	//   ....[2]....
        /*00b0*/ 	.word	0x000007b0


	//----- nvinfo : EIATTR_COOP_GROUP_MASK_REGIDS
	.align		4
.L_2379:
        /*00b4*/ 	.byte	0x04, 0x29
        /*00b6*/ 	.short	(.L_2381 - .L_2380)


	//   ....[0]....
.L_2380:
        /*00b8*/ 	.word	0x0500000d


	//   ....[1]....
        /*00bc*/ 	.word	0x05000002


	//   ....[2]....
        /*00c0*/ 	.word	0x05000002


	//   ....[3]....
        /*00c4*/ 	.word	0x05000002


	//   ....[4]....
        /*00c8*/ 	.word	0x05000002


	//   ....[5]....
        /*00cc*/ 	.word	0x05000002


	//   ....[6]....
        /*00d0*/ 	.word	0x05000002


	//   ....[7]....
        /*00d4*/ 	.word	0x05000002


	//   ....[8]....
        /*00d8*/ 	.word	0x05000002


	//   ....[9]....
        /*00dc*/ 	.word	0x05000002


	//   ....[10]....
        /*00e0*/ 	.word	0x05000002


	//   ....[11]....
        /*00e4*/ 	.word	0x05000002


	//   ....[12]....
        /*00e8*/ 	.word	0x05000002


	//   ....[13]....
        /*00ec*/ 	.word	0x05000002


	//   ....[14]....
        /*00f0*/ 	.word	0x05000002


	//   ....[15]....
        /*00f4*/ 	.word	0x05000002


	//   ....[16]....
        /*00f8*/ 	.word	0x05000002


	//   ....[17]....
        /*00fc*/ 	.word	0x05000002


	//   ....[18]....
        /*0100*/ 	.word	0x05000002


	//   ....[19]....
        /*0104*/ 	.word	0x05000002


	//   ....[20]....
        /*0108*/ 	.word	0x05000002


	//----- nvinfo : EIATTR_COOP_GROUP_INSTR_OFFSETS
	.align		4
.L_2381:
        /*010c*/ 	.byte	0x04, 0x28
        /*010e*/ 	.short	(.L_2383 - .L_2382)


	//   ....[0]....
.L_2382:
        /*0110*/ 	.word	0x00000760


	//   ....[1]....
        /*0114*/ 	.word	0x00000850


	//   ....[2]....
        /*0118*/ 	.word	0x00000860


	//   ....[3]....
        /*011c*/ 	.word	0x00000890


	//   ....[4]....
        /*0120*/ 	.word	0x000008a0


	//   ....[5]....
        /*0124*/ 	.word	0x000008d0


	//   ....[6]....
        /*0128*/ 	.word	0x000008e0


	//   ....[7]....
        /*012c*/ 	.word	0x00000910


	//   ....[8]....
        /*0130*/ 	.word	0x00000920


	//   ....[9]....
        /*0134*/ 	.word	0x00000950


	//   ....[10]....
        /*0138*/ 	.word	0x00000960


	//   ....[11]....
        /*013c*/ 	.word	0x00000a80


	//   ....[12]....
        /*0140*/ 	.word	0x00000b10


	//   ....[13]....
        /*0144*/ 	.word	0x00000bb0


	//   ....[14]....
        /*0148*/ 	.word	0x00000c50


	//   ....[15]....
        /*014c*/ 	.word	0x00000cf0


	//   ....[16]....
        /*0150*/ 	.word	0x00000d90


	//   ....[17]....
        /*0154*/ 	.word	0x00000e30


	//   ....[18]....
        /*0158*/ 	.word	0x00000ed0


	//   ....[19]....
        /*015c*/ 	.word	0x00000f70


	//   ....[20]....
        /*0160*/ 	.word	0x00001010


	//----- nvinfo : EIATTR_VRC_CTA_INIT_COUNT
	.align		4
.L_2383:
        /*0164*/ 	.byte	0x02, 0x4a
	.zero		1
	.zero		1


	//----- nvinfo : EIATTR_EXIT_INSTR_OFFSETS
	.align		4
        /*0168*/ 	.byte	0x04, 0x1c
        /*016a*/ 	.short	(.L_2385 - .L_2384)


	//   ....[0]....
.L_2384:
        /*016c*/ 	.word	0x00000300


	//   ....[1]....
        /*0170*/ 	.word	0x00000380


	//   ....[2]....
        /*0174*/ 	.word	0x000004c0


	//   ....[3]....
        /*0178*/ 	.word	0x000009a0


	//   ....[4]....
        /*017c*/ 	.word	0x00000a20


	//----- nvinfo : EIATTR_CRS_STACK_SIZE
	.align		4
.L_2385:
        /*0180*/ 	.byte	0x04, 0x1e
        /*0182*/ 	.short	(.L_2387 - .L_2386)
.L_2386:
        /*0184*/ 	.word	0x00000000


	//----- nvinfo : EIATTR_CBANK_PARAM_SIZE
	.align		4
.L_2387:
        /*0188*/ 	.byte	0x03, 0x19
        /*018a*/ 	.short	0x0048


	//----- nvinfo : EIATTR_PARAM_CBANK
	.align		4
        /*018c*/ 	.byte	0x04, 0x0a
        /*018e*/ 	.short	(.L_2389 - .L_2388)
	.align		4
.L_2388:
        /*0190*/ 	.word	index@(.nv.constant0._Z26MutualIntensExtract_KernelILin2ELb0ELb1ELb1ELi1EEvPfS0_S0_llllll)
        /*0194*/ 	.short	0x0380
        /*0196*/ 	.short	0x0048


	//----- nvinfo : EIATTR_SW_WAR
	.align		4
.L_2389:
        /*0198*/ 	.byte	0x04, 0x36
        /*019a*/ 	.short	(.L_2391 - .L_2390)
.L_2390:
        /*019c*/ 	.word	0x00000008
.L_2391:


//--------------------- .nv.info._Z26MutualIntensExtract_KernelILin2ELb1ELb0ELb1ELi1EEvPfS0_S0_llllll --------------------------
	.section	.nv.info._Z26MutualIntensExtract_KernelILin2ELb1ELb0ELb1ELi1EEvPfS0_S0_llllll,"",@"SHT_CUDA_INFO"
	.sectionflags	@""
	.align	4


	//----- nvinfo : EIATTR_CUDA_API_VERSION
	.align		4
        /*0000*/ 	.byte	0x04, 0x37
        /*0002*/ 	.short	(.L_2393 - .L_2392)
.L_2392:
        /*0004*/ 	.word	0x00000082


	//----- nvinfo : EIATTR_KPARAM_INFO
	.align		4
.L_2393:
        /*0008*/ 	.byte	0x04, 0x17
        /*000a*/ 	.short	(.L_2395 - .L_2394)
.L_2394:
        /*000c*/ 	.word	0x00000000
        /*0010*/ 	.short	0x0008
        /*0012*/ 	.short	0x0040
        /*0014*/ 	.byte	0x00, 0xf0, 0x21, 0x00


	//----- nvinfo : EIATTR_KPARAM_INFO
	.align		4
.L_2395:
        /*0018*/ 	.byte	0x04, 0x17
        /*001a*/ 	.short	(.L_2397 - .L_2396)
.L_2396:
        /*001c*/ 	.word	0x00000000
        /*0020*/ 	.short	0x0007
        /*0022*/ 	.short	0x0038
        /*0024*/ 	.byte	0x00, 0xf0, 0x21, 0x00


	//----- nvinfo : EIATTR_KPARAM_INFO
	.align		4
.L_2397:
        /*0028*/ 	.byte	0x04, 0x17
        /*002a*/ 	.short	(.L_2399 - .L_2398)
.L_2398:
        /*002c*/ 	.word	0x00000000
        /*0030*/ 	.short	0x0006
        /*0032*/ 	.short	0x0030
        /*0034*/ 	.byte	0x00, 0xf0, 0x21, 0x00


	//----- nvinfo : EIATTR_KPARAM_INFO
	.align		4
.L_2399:
        /*0038*/ 	.byte	0x04, 0x17
        /*003a*/ 	.short	(.L_2401 - .L_2400)
.L_2400:
        /*003c*/ 	.word	0x00000000
        /*0040*/ 	.short	0x0005
        /*0042*/ 	.short	0x0028
        /*0044*/ 	.byte	0x00, 0xf0, 0x21, 0x00


	//----- nvinfo : EIATTR_KPARAM_INFO
	.align		4
.L_2401:
        /*0048*/ 	.byte	0x04, 0x17
        /*004a*/ 	.short	(.L_2403 - .L_2402)
.L_2402:
        /*004c*/ 	.word	0x00000000
        /*0050*/ 	.short	0x0004
        /*0052*/ 	.short	0x0020
        /*0054*/ 	.byte	0x00, 0xf0, 0x21, 0x00


	//----- nvinfo : EIATTR_KPARAM_INFO
	.align		4
.L_2403:
        /*0058*/ 	.byte	0x04, 0x17
        /*005a*/ 	.short	(.L_2405 - .L_2404)
.L_2404:
        /*005c*/ 	.word	0x00000000
        /*0060*/ 	.short	0x0003
        /*0062*/ 	.short	0x0018
        /*0064*/ 	.byte	0x00, 0xf0, 0x21, 0x00


	//----- nvinfo : EIATTR_KPARAM_INFO
	.align		4
.L_2405:
        /*0068*/ 	.byte	0x04, 0x17
        /*006a*/ 	.short	(.L_2407 - .L_2406)
.L_2406:
        /*006c*/ 	.word	0x00000000
        /*0070*/ 	.short	0x0002
        /*0072*/ 	.short	0x0010
        /*0074*/ 	.byte	0x00, 0xf5, 0x21, 0x00


	//----- nvinfo : EIATTR_KPARAM_INFO
	.align		4
.L_2407:
        /*0078*/ 	.byte	0x04, 0x17
        /*007a*/ 	.short	(.L_2409 - .L_2408)
.L_2408:
        /*007c*/ 	.word	0x00000000
        /*0080*/ 	.short	0x0001
        /*0082*/ 	.short	0x0008
        /*0084*/ 	.byte	0x00, 0xf5, 0x21, 0x00


	//----- nvinfo : EIATTR_KPARAM_INFO
	.align		4
.L_2409:
        /*0088*/ 	.byte	0x04, 0x17
        /*008a*/ 	.short	(.L_2411 - .L_2410)
.L_2410:
        /*008c*/ 	.word	0x00000000
        /*0090*/ 	.short	0x0000
        /*0092*/ 	.short	0x0000
        /*0094*/ 	.byte	0x00, 0xf5, 0x21, 0x00


	//----- nvinfo : EIATTR_SPARSE_MMA_MASK
	.align		4
.L_2411:
        /*0098*/ 	.byte	0x03, 0x50
        /*009a*/ 	.short	0x0000


	//----- nvinfo : EIATTR_MAXREG_COUNT
	.align		4
        /*009c*/ 	.byte	0x03, 0x1b
        /*009e*/ 	.short	0x00ff


	//----- nvinfo : EIATTR_MERCURY_ISA_VERSION
	.align		4
        /*00a0*/ 	.byte	0x03, 0x5f
        /*00a2*/ 	.short	0x0101


	//----- nvinfo : EIATTR_INT_WARP_WIDE_INSTR_OFFSETS
	.align		4
        /*00a4*/ 	.byte	0x04, 0x31
        /*00a6*/ 	.short	(.L_2413 - .L_2412)


	//   ....[0]....
.L_2412:
        /*00a8*/ 	.word	0x00000770


	//   ....[1]....
        /*00ac*/ 	.word	0x00000790


	//   ....[2]....
        /*00b0*/ 	.word	0x000007b0


	//----- nvinfo : EIATTR_COOP_GROUP_MASK_REGIDS
	.align		4
.L_2413:
        /*00b4*/ 	.byte	0x04, 0x29
        /*00b6*/ 	.short	(.L_2415 - .L_2414)


	//   ....[0]....
.L_2414:
        /*00b8*/ 	.word	0x0500000f


	//   ....[1]....
        /*00bc*/ 	.word	0x05000002


	//   ....[2]....
        /*00c0*/ 	.word	0x05000002


	//   ....[3]....
        /*00c4*/ 	.word	0x05000002


	//   ....[4]....
        /*00c8*/ 	.word	0x05000002


	//   ....[5]....
        /*00cc*/ 	.word	0x05000002


	//   ....[6]....
        /*00d0*/ 	.word	0x05000002


	//   ....[7]....
        /*00d4*/ 	.word	0x05000002


	//   ....[8]....
        /*00d8*/ 	.word	0x05000002


	//   ....[9]....
        /*00dc*/ 	.word	0x05000002


	//   ....[10]....
        /*00e0*/ 	.word	0x05000002


	//   ....[11]....
        /*00e4*/ 	.word	0x05000002


	//   ....[12]....
        /*00e8*/ 	.word	0x05000002


	//   ....[13]....
        /*00ec*/ 	.word	0x05000002


	//   ....[14]....
        /*00f0*/ 	.word	0x05000002


	//   ....[15]....
        /*00f4*/ 	.word	0x05000002


	//   ....[16]....
        /*00f8*/ 	.word	0x05000002


	//   ....[17]....
        /*00fc*/ 	.word	0x05000002


	//   ....[18]....
        /*0100*/ 	.word	0x05000002


	//   ....[19]....
        /*0104*/ 	.word	0x05000002


	//   ....[20]....
        /*0108*/ 	.word	0x05000002


	//----- nvinfo : EIATTR_COOP_GROUP_INSTR_OFFSETS
	.align		4
.L_2415:
        /*010c*/ 	.byte	0x04, 0x28
        /*010e*/ 	.short	(.L_2417 - .L_2416)


	//   ....[0]....
.L_2416:
        /*0110*/ 	.word	0x00000760


	//   ....[1]....
        /*0114*/ 	.word	0x00000830


	//   ....[2]....
        /*0118*/ 	.word	0x00000840


	//   ....[3]....
        /*011c*/ 	.word	0x00000870


	//   ....[4]....
        /*0120*/ 	.word	0x00000880


	//   ....[5]....
        /*0124*/ 	.word	0x000008b0


	//   ....[6]....
        /*0128*/ 	.word	0x000008c0


	//   ....[7]....
        /*012c*/ 	.word	0x000008f0


	//   ....[8]....
        /*0130*/ 	.word	0x00000900


	//   ....[9]....
        /*0134*/ 	.word	0x00000930


	//   ....[10]....
        /*0138*/ 	.word	0x00000940


	//   ....[11]....
        /*013c*/ 	.word	0x00000a60


	//   ....[12]....
        /*0140*/ 	.word	0x00000af0


	//   ....[13]....
        /*0144*/ 	.word	0x00000b90


	//   ....[14]....
        /*0148*/ 	.word	0x00000c30


	//   ....[15]....
        /*014c*/ 	.word	0x00000cd0


	//   ....[16]....
        /*0150*/ 	.word	0x00000d70


	//   ....[17]....
        /*0154*/ 	.word	0x00000e10


	//   ....[18]....
        /*0158*/ 	.word	0x00000eb0


	//   ....[19]....
        /*015c*/ 	.word	0x00000f50


	//   ....[20]....
        /*0160*/ 	.word	0x00000ff0


	//----- nvinfo : EIATTR_VRC_CTA_INIT_COUNT
	.align		4
.L_2417:
        /*0164*/ 	.byte	0x02, 0x4a
	.zero		1
	.zero		1


	//----- nvinfo : EIATTR_EXIT_INSTR_OFFSETS
	.align		4
        /*0168*/ 	.byte	0x04, 0x1c
        /*016a*/ 	.short	(.L_2419 - .L_2418)


	//   ....[0]....
.L_2418:
        /*016c*/ 	.word	0x00000300


	//   ....[1]....
        /*0170*/ 	.word	0x00000380


	//   ....[2]....
        /*0174*/ 	.word	0x000004c0


	//   ....[3]....
        /*0178*/ 	.word	0x00000980


	//   ....[4]....
        /*017c*/ 	.word	0x00000a00


	//----- nvinfo : EIATTR_CRS_STACK_SIZE
	.align		4
.L_2419:
        /*0180*/ 	.byte	0x04, 0x1e
        /*0182*/ 	.short	(.L_2421 - .L_2420)
.L_2420:
        /*0184*/ 	.word	0x00000000


	//----- nvinfo : EIATTR_CBANK_PARAM_SIZE
	.align		4
.L_2421:
        /*0188*/ 	.byte	0x03, 0x19
        /*018a*/ 	.short	0x0048


	//----- nvinfo : EIATTR_PARAM_CBANK
	.align		4
        /*018c*/ 	.byte	0x04, 0x0a
        /*018e*/ 	.short	(.L_2423 - .L_2422)
	.align		4
.L_2422:
        /*0190*/ 	.word	index@(.nv.constant0._Z26MutualIntensExtract_KernelILin2ELb1ELb0ELb1ELi1EEvPfS0_S0_llllll)
        /*0194*/ 	.short	0x0380
        /*0196*/ 	.short	0x0048


	//----- nvinfo : EIATTR_SW_WAR
	.align		4
.L_2423:
        /*0198*/ 	.byte	0x04, 0x36
        /*019a*/ 	.short	(.L_2425 - .L_2424)
.L_2424:
        /*019c*/ 	.word	0x00000008
.L_2425:


//--------------------- .nv.info._Z26MutualIntensExtract_KernelILin2ELb1ELb1ELb1ELi1EEvPfS0_S0_llllll --------------------------
	.section	.nv.info._Z26MutualIntensExtract_KernelILin2ELb1ELb1ELb1ELi1EEvPfS0_S0_llllll,"",@"SHT_CUDA_INFO"
	.sectionflags	@""
	.align	4


	//----- nvinfo : EIATTR_CUDA_API_VERSION
	.align		4
        /*0000*/ 	.byte	0x04, 0x37
        /*0002*/ 	.short	(.L_2427 - .L_2426)
.L_2426:
        /*0004*/ 	.word	0x00000082


	//----- nvinfo : EIATTR_KPARAM_INFO
	.align		4
.L_2427:
        /*0008*/ 	.byte	0x04, 0x17
        /*000a*/ 	.short	(.L_2429 - .L_2428)
.L_2428:
        /*000c*/ 	.word	0x00000000
        /*0010*/ 	.short	0x0008
        /*0012*/ 	.short	0x0040
        /*0014*/ 	.byte	0x00, 0xf0, 0x21, 0x00


	//----- nvinfo : EIATTR_KPARAM_INFO
	.align		4
.L_2429:
        /*0018*/ 	.byte	0x04, 0x17
        /*001a*/ 	.short	(.L_2431 - .L_2430)
.L_2430:
        /*001c*/ 	.word	0x00000000
        /*0020*/ 	.short	0x0007
        /*0022*/ 	.short	0x0038
        /*0024*/ 	.byte	0x00, 0xf0, 0x21, 0x00


	//----- nvinfo : EIATTR_KPARAM_INFO
	.align		4
.L_2431:
        /*0028*/ 	.byte	0x04, 0x17
        /*002a*/ 	.short	(.L_2433 - .L_2432)
.L_2432:
        /*002c*/ 	.word	0x00000000
        /*0030*/ 	.short	0x0006
        /*0032*/ 	.short	0x0030
        /*0034*/ 	.byte	0x00, 0xf0, 0x21, 0x00


	//----- nvinfo : EIATTR_KPARAM_INFO
	.align		4
.L_2433:
        /*0038*/ 	.byte	0x04, 0x17
        /*003a*/ 	.short	(.L_2435 - .L_2434)
.L_2434:
        /*003c*/ 	.word	0x00000000
        /*0040*/ 	.short	0x0005
        /*0042*/ 	.short	0x0028
        /*0044*/ 	.byte	0x00, 0xf0, 0x21, 0x00


	//----- nvinfo : EIATTR_KPARAM_INFO
	.align		4
.L_2435:
        /*0048*/ 	.byte	0x04, 0x17
        /*004a*/ 	.short	(.L_2437 - .L_2436)
.L_2436:
        /*004c*/ 	.word	0x00000000
        /*0050*/ 	.short	0x0004
        /*0052*/ 	.short	0x0020
        /*0054*/ 	.byte	0x00, 0xf0, 0x21, 0x00


	//----- nvinfo : EIATTR_KPARAM_INFO
	.align		4
.L_2437:
        /*0058*/ 	.byte	0x04, 0x17
        /*005a*/ 	.short	(.L_2439 - .L_2438)
.L_2438:
        /*005c*/ 	.word	0x00000000
        /*0060*/ 	.short	0x0003
        /*0062*/ 	.short	0x0018
        /*0064*/ 	.byte	0x00, 0xf0, 0x21, 0x00


	//----- nvinfo : EIATTR_KPARAM_INFO
	.align		4
.L_2439:
        /*0068*/ 	.byte	0x04, 0x17
        /*006a*/ 	.short	(.L_2441 - .L_2440)
.L_2440:
        /*006c*/ 	.word	0x00000000
        /*0070*/ 	.short	0x0002
        /*0072*/ 	.short	0x0010
        /*0074*/ 	.byte	0x00, 0xf5, 0x21, 0x00


	//----- nvinfo : EIATTR_KPARAM_INFO
	.align		4
.L_2441:
        /*0078*/ 	.byte	0x04, 0x17
        /*007a*/ 	.short	(.L_2443 - .L_2442)
.L_2442:
        /*007c*/ 	.word	0x00000000
        /*0080*/ 	.short	0x0001
        /*0082*/ 	.short	0x0008
        /*0084*/ 	.byte	0x00, 0xf5, 0x21, 0x00


	//----- nvinfo : EIATTR_KPARAM_INFO
	.align		4
.L_2443:
        /*0088*/ 	.byte	0x04, 0x17
        /*008a*/ 	.short	(.L_2445 - .L_2444)
.L_2444:
        /*008c*/ 	.word	0x00000000
        /*0090*/ 	.short	0x0000
        /*0092*/ 	.short	0x0000
        /*0094*/ 	.byte	0x00, 0xf5, 0x21, 0x00


	//----- nvinfo : EIATTR_SPARSE_MMA_MASK
	.align		4
.L_2445:
        /*0098*/ 	.byte	0x03, 0x50
        /*009a*/ 	.short	0x0000


	//----- nvinfo : EIATTR_MAXREG_COUNT
	.align		4
        /*009c*/ 	.byte	0x03, 0x1b
        /*009e*/ 	.short	0x00ff


	//----- nvinfo : EIATTR_MERCURY_ISA_VERSION
	.align		4
        /*00a0*/ 	.byte	0x03, 0x5f
        /*00a2*/ 	.short	0x0101


	//----- nvinfo : EIATTR_INT_WARP_WIDE_INSTR_OFFSETS
	.align		4
        /*00a4*/ 	.byte	0x04, 0x31
        /*00a6*/ 	.short	(.L_2447 - .L_2446)


	//   ....[0]....
.L_2446:
        /*00a8*/ 	.word	0x000008d0


	//   ....[1]....
        /*00ac*/ 	.word	0x000008e0


	//   ....[2]....
        /*00b0*/ 	.word	0x00000900


	//----- nvinfo : EIATTR_COOP_GROUP_MASK_REGIDS
	.align		4
.L_2447:
        /*00b4*/ 	.byte	0x04, 0x29
        /*00b6*/ 	.short	(.L_2449 - .L_2448)


	//   ....[0]....
.L_2448:
        /*00b8*/ 	.word	0x05000009


	//   ....[1]....
        /*00bc*/ 	.word	0x05000002


	//   ....[2]....
        /*00c0*/ 	.word	0x05000002


	//   ....[3]....
        /*00c4*/ 	.word	0x05000002


	//   ....[4]....
        /*00c8*/ 	.word	0x05000002


	//   ....[5]....
        /*00cc*/ 	.word	0x05000002


	//   ....[6]....
        /*00d0*/ 	.word	0x05000002


	//   ....[7]....
        /*00d4*/ 	.word	0x05000002


	//   ....[8]....
        /*00d8*/ 	.word	0x05000002


	//   ....[9]....
        /*00dc*/ 	.word	0x05000002


	//   ....[10]....
        /*00e0*/ 	.word	0x05000002


	//   ....[11]....
        /*00e4*/ 	.word	0x05000002


	//   ....[12]....
        /*00e8*/ 	.word	0x05000002


	//   ....[13]....
        /*00ec*/ 	.word	0x05000002


	//   ....[14]....
        /*00f0*/ 	.word	0x05000002


	//   ....[15]....
        /*00f4*/ 	.word	0x05000002


	//   ....[16]....
        /*00f8*/ 	.word	0x05000002


	//   ....[17]....
        /*00fc*/ 	.word	0x05000002


	//   ....[18]....
        /*0100*/ 	.word	0x05000002


	//   ....[19]....
        /*0104*/ 	.word	0x05000002


	//   ....[20]....
        /*0108*/ 	.word	0x05000002


	//----- nvinfo : EIATTR_COOP_GROUP_INSTR_OFFSETS
	.align		4
.L_2449:
        /*010c*/ 	.byte	0x04, 0x28
        /*010e*/ 	.short	(.L_2451 - .L_2450)


	//   ....[0]....
.L_2450:
        /*0110*/ 	.word	0x000008c0


	//   ....[1]....
        /*0114*/ 	.word	0x000009f0


	//   ....[2]....
        /*0118*/ 	.word	0x00000a00


	//   ....[3]....
        /*011c*/ 	.word	0x00000a30


	//   ....[4]....
        /*0120*/ 	.word	0x00000a40


	//   ....[5]....
        /*0124*/ 	.word	0x00000a70


	//   ....[6]....
        /*0128*/ 	.word	0x00000a80


	//   ....[7]....
        /*012c*/ 	.word	0x00000ab0


	//   ....[8]....
        /*0130*/ 	.word	0x00000ac0


	//   ....[9]....
        /*0134*/ 	.word	0x00000af0


	//   ....[10]....
        /*0138*/ 	.word	0x00000b00


	//   ....[11]....
        /*013c*/ 	.word	0x00000c20


	//   ....[12]....
        /*0140*/ 	.word	0x00000cb0


	//   ....[13]....
        /*0144*/ 	.word	0x00000d50


	//   ....[14]....
        /*0148*/ 	.word	0x00000df0


	//   ....[15]....
        /*014c*/ 	.word	0x00000e90


	//   ....[16]....
        /*0150*/ 	.word	0x00000f30


	//   ....[17]....
        /*0154*/ 	.word	0x00000fd0


	//   ....[18]....
        /*0158*/ 	.word	0x00001070


	//   ....[19]....
        /*015c*/ 	.word	0x00001110


	//   ....[20]....
        /*0160*/ 	.word	0x000011b0


	//----- nvinfo : EIATTR_VRC_CTA_INIT_COUNT
	.align		4
.L_2451:
        /*0164*/ 	.byte	0x02, 0x4a
	.zero		1
	.zero		1


	//----- nvinfo : EIATTR_EXIT_INSTR_OFFSETS
	.align		4
        /*0168*/ 	.byte	0x04, 0x1c
        /*016a*/ 	.short	(.L_2453 - .L_2452)


	//   ....[0]....
.L_2452:
        /*016c*/ 	.word	0x00000300


	//   ....[1]....
        /*0170*/ 	.word	0x00000380


	//   ....[2]....
        /*0174*/ 	.word	0x00000500


	//   ....[3]....
        /*0178*/ 	.word	0x00000b40


	//   ....[4]....
        /*017c*/ 	.word	0x00000bc0


	//----- nvinfo : EIATTR_CRS_STACK_SIZE
	.align		4
.L_2453:
        /*0180*/ 	.byte	0x04, 0x1e
        /*0182*/ 	.short	(.L_2455 - .L_2454)
.L_2454:
        /*0184*/ 	.word	0x00000000


	//----- nvinfo : EIATTR_CBANK_PARAM_SIZE
	.align		4
.L_2455:
        /*0188*/ 	.byte	0x03, 0x19
        /*018a*/ 	.short	0x0048


	//----- nvinfo : EIATTR_PARAM_CBANK
	.align		4
        /*018c*/ 	.byte	0x04, 0x0a
        /*018e*/ 	.short	(.L_2457 - .L_2456)
	.align		4
.L_2456:
        /*0190*/ 	.word	index@(.nv.constant0._Z26MutualIntensExtract_KernelILin2ELb1ELb1ELb1ELi1EEvPfS0_S0_llllll)
        /*0194*/ 	.short	0x0380
        /*0196*/ 	.short	0x0048


	//----- nvinfo : EIATTR_SW_WAR
	.align		4
.L_2457:
        /*0198*/ 	.byte	0x04, 0x36
        /*019a*/ 	.short	(.L_2459 - .L_2458)
.L_2458:
        /*019c*/ 	.word	0x00000008
.L_2459:


//--------------------- .nv.info._Z26MutualIntensExtract_KernelILin1ELb0ELb0ELb1ELi1EEvPfS0_S0_llllll --------------------------
	.section	.nv.info._Z26MutualIntensExtract_KernelILin1ELb0ELb0ELb1ELi1EEvPfS0_S0_llllll,"",@"SHT_CUDA_INFO"
	.sectionflags	@""
	.align	4


	//----- nvinfo : EIATTR_CUDA_API_VERSION
	.align		4
        /*0000*/ 	.byte	0x04, 0x37
        /*0002*/ 	.short	(.L_2461 - .L_2460)
.L_2460:
        /*0004*/ 	.word	0x00000082


	//----- nvinfo : EIATTR_KPARAM_INFO
	.align		4
.L_2461:
        /*0008*/ 	.byte	0x04, 0x17
        /*000a*/ 	.short	(.L_2463 - .L_2462)
.L_2462:
        /*000c*/ 	.word	0x00000000
        /*0010*/ 	.short	0x0008
        /*0012*/ 	.short	0x0040
        /*0014*/ 	.byte	0x00, 0xf0, 0x21, 0x00


	//----- nvinfo : EIATTR_KPARAM_INFO
	.align		4
.L_2463:
        /*0018*/ 	.byte	0x04, 0x17
        /*001a*/ 	.short	(.L_2465 - .L_2464)
.L_2464:
        /*001c*/ 	.word	0x00000000
        /*0020*/ 	.short	0x0007
        /*0022*/ 	.short	0x0038
        /*0024*/ 	.byte	0x00, 0xf0, 0x21, 0x00


	//----- nvinfo : EIATTR_KPARAM_INFO
	.align		4
.L_2465:
        /*0028*/ 	.byte	0x04, 0x17
        /*002a*/ 	.short	(.L_2467 - .L_2466)
.L_2466:
        /*002c*/ 	.word	0x00000000
        /*0030*/ 	.short	0x0006
        /*0032*/ 	.short	0x0030
        /*0034*/ 	.byte	0x00, 0xf0, 0x21, 0x00


	//----- nvinfo : EIATTR_KPARAM_INFO
	.align		4
.L_2467:
        /*0038*/ 	.byte	0x04, 0x17
        /*003a*/ 	.short	(.L_2469 - .L_2468)
.L_2468:
        /*003c*/ 	.word	0x00000000
        /*0040*/ 	.short	0x0005
        /*0042*/ 	.short	0x0028
        /*0044*/ 	.byte	0x00, 0xf0, 0x21, 0x00


	//----- nvinfo : EIATTR_KPARAM_INFO
	.align		4
.L_2469:
        /*0048*/ 	.byte	0x04, 0x17
        /*004a*/ 	.short	(.L_2471 - .L_2470)
.L_2470:
        /*004c*/ 	.word	0x00000000
        /*0050*/ 	.short	0x0004
        /*0052*/ 	.short	0x0020
        /*0054*/ 	.byte	0x00, 0xf0, 0x21, 0x00


	//----- nvinfo : EIATTR_KPARAM_INFO
	.align		4
.L_2471:
        /*0058*/ 	.byte	0x04, 0x17
        /*005a*/ 	.short	(.L_2473 - .L_2472)
.L_2472:
        /*005c*/ 	.word	0x00000000
        /*0060*/ 	.short	0x0003
        /*0062*/ 	.short	0x0018
        /*0064*/ 	.byte	0x00, 0xf0, 0x21, 0x00


	//----- nvinfo : EIATTR_KPARAM_INFO
	.align		4
.L_2473:
        /*0068*/ 	.byte	0x04, 0x17
        /*006a*/ 	.short	(.L_2475 - .L_2474)
.L_2474:
        /*006c*/ 	.word	0x00000000
        /*0070*/ 	.short	0x0002
        /*0072*/ 	.short	0x0010
        /*0074*/ 	.byte	0x00, 0xf5, 0x21, 0x00


	//----- nvinfo : EIATTR_KPARAM_INFO
	.align		4
.L_2475:
        /*0078*/ 	.byte	0x04, 0x17
        /*007a*/ 	.short	(.L_2477 - .L_2476)
.L_2476:
        /*007c*/ 	.word	0x00000000
        /*0080*/ 	.short	0x0001
        /*0082*/ 	.short	0x0008
        /*0084*/ 	.byte	0x00, 0xf5, 0x21, 0x00


	//----- nvinfo : EIATTR_KPARAM_INFO
	.align		4
.L_2477:
        /*0088*/ 	.byte	0x04, 0x17
        /*008a*/ 	.short	(.L_2479 - .L_2478)
.L_2478:
        /*008c*/ 	.word	0x00000000
        /*0090*/ 	.short	0x0000
        /*0092*/ 	.short	0x0000
        /*0094*/ 	.byte	0x00, 0xf5, 0x21, 0x00


	//----- nvinfo : EIATTR_SPARSE_MMA_MASK
	.align		4
.L_2479:
        /*0098*/ 	.byte	0x03, 0x50
        /*009a*/ 	.short	0x0000


	//----- nvinfo : EIATTR_MAXREG_COUNT
	.align		4
        /*009c*/ 	.byte	0x03, 0x1b
        /*009e*/ 	.short	0x00ff


	//----- nvinfo : EIATTR_MERCURY_ISA_VERSION
	.align		4
        /*00a0*/ 	.byte	0x03, 0x5f
        /*00a2*/ 	.short	0x0101


	//----- nvinfo : EIATTR_INT_WARP_WIDE_INSTR_OFFSETS
	.align		4
        /*00a4*/ 	.byte	0x04, 0x31
        /*00a6*/ 	.short	(.L_2481 - .L_2480)


	//   ....[0]....
.L_2480:
        /*00a8*/ 	.word	0x000002c0


	//   ....[1]....
        /*00ac*/ 	.word	0x00000300


	//   ....[2]....
        /*00b0*/ 	.word	0x00000320


	//----- nvinfo : EIATTR_COOP_GROUP_MASK_REGIDS
	.align		4
.L_2481:
        /*00b4*/ 	.byte	0x04, 0x29
        /*00b6*/ 	.short	(.L_2483 - .L_2482)


	//   ....[0]....
.L_2482:
        /*00b8*/ 	.word	0x05000005


	//   ....[1]....
        /*00bc*/ 	.word	0x05000005


	//   ....[2]....
        /*00c0*/ 	.word	0x05000005


	//   ....[3]....
        /*00c4*/ 	.word	0x05000005


	//   ....[4]....
        /*00c8*/ 	.word	0x05000005


	//   ....[5]....
        /*00cc*/ 	.word	0x05000005


	//   ....[6]....
        /*00d0*/ 	.word	0x05000005


	//   ....[7]....
        /*00d4*/ 	.word	0x05000005


	//   ....[8]....
        /*00d8*/ 	.word	0x05000005


	//   ....[9]....
        /*00dc*/ 	.word	0x05000005


	//   ....[10]....
        /*00e0*/ 	.word	0x05000005


	//   ....[11]....
        /*00e4*/ 	.word	0x05000005


	//   ....[12]....
        /*00e8*/ 	.word	0x05000005


	//   ....[13]....
        /*00ec*/ 	.word	0x05000005


	//   ....[14]....
        /*00f0*/ 	.word	0x05000005


	//   ....[15]....
        /*00f4*/ 	.word	0x05000005


	//   ....[16]....
        /*00f8*/ 	.word	0x05000005


	//   ....[17]....
        /*00fc*/ 	.word	0x05000005


	//   ....[18]....
        /*0100*/ 	.word	0x05000005


	//----- nvinfo : EIATTR_COOP_GROUP_INSTR_OFFSETS
	.align		4
.L_2483:
        /*0104*/ 	.byte	0x04, 0x28
        /*0106*/ 	.short	(.L_2485 - .L_2484)


	//   ....[0]....
.L_2484:
        /*0108*/ 	.word	0x000002f0


	//   ....[1]....
        /*010c*/ 	.word	0x000003a0


	//   ....[2]....
        /*0110*/ 	.word	0x000003b0


	//   ....[3]....
        /*0114*/ 	.word	0x000003e0


	//   ....[4]....
        /*0118*/ 	.word	0x000003f0


	//   ....[5]....
        /*011c*/ 	.word	0x00000420


	//   ....[6]....
        /*0120*/ 	.word	0x00000430


	//   ....[7]....
        /*0124*/ 	.word	0x00000460


	//   ....[8]....
        /*0128*/ 	.word	0x00000470


	//   ....[9]....
        /*012c*/ 	.word	0x00000560


	//   ....[10]....
        /*0130*/ 	.word	0x000005f0


	//   ....[11]....
        /*0134*/ 	.word	0x00000690


	//   ....[12]....
        /*0138*/ 	.word	0x00000730


	//   ....[13]....
        /*013c*/ 	.word	0x000007d0


	//   ....[14]....
        /*0140*/ 	.word	0x00000870


	//   ....[15]....
        /*0144*/ 	.word	0x00000910


	//   ....[16]....
        /*0148*/ 	.word	0x000009b0


	//   ....[17]....
        /*014c*/ 	.word	0x00000a50


	//   ....[18]....
        /*0150*/ 	.word	0x00000af0


	//----- nvinfo : EIATTR_VRC_CTA_INIT_COUNT
	.align		4
.L_2485:
        /*0154*/ 	.byte	0x02, 0x4a
	.zero		1
	.zero		1


	//----- nvinfo : EIATTR_EXIT_INSTR_OFFSETS
	.align		4
        /*0158*/ 	.byte	0x04, 0x1c
        /*015a*/ 	.short	(.L_2487 - .L_2486)


	//   ....[0]....
.L_2486:
        /*015c*/ 	.word	0x000000d0


	//   ....[1]....
        /*0160*/ 	.word	0x00000150


	//   ....[2]....
        /*0164*/ 	.word	0x000001f0


	//   ....[3]....
        /*0168*/ 	.word	0x000004b0


	//   ....[4]....
        /*016c*/ 	.word	0x00000500


	//----- nvinfo : EIATTR_CRS_STACK_SIZE
	.align		4
.L_2487:
        /*0170*/ 	.byte	0x04, 0x1e
        /*0172*/ 	.short	(.L_2489 - .L_2488)
.L_2488:
        /*0174*/ 	.word	0x00000000


	//----- nvinfo : EIATTR_CBANK_PARAM_SIZE
	.align		4
.L_2489:
        /*0178*/ 	.byte	0x03, 0x19
        /*017a*/ 	.short	0x0048


	//----- nvinfo : EIATTR_PARAM_CBANK
	.align		4
        /*017c*/ 	.byte	0x04, 0x0a
        /*017e*/ 	.short	(.L_2491 - .L_2490)
	.align		4
.L_2490:
        /*0180*/ 	.word	index@(.nv.constant0._Z26MutualIntensExtract_KernelILin1ELb0ELb0ELb1ELi1EEvPfS0_S0_llllll)
        /*0184*/ 	.short	0x0380
        /*0186*/ 	.short	0x0048


	//----- nvinfo : EIATTR_SW_WAR
	.align		4
.L_2491:
        /*0188*/ 	.byte	0x04, 0x36
        /*018a*/ 	.short	(.L_2493 - .L_2492)
.L_2492:
        /*018c*/ 	.word	0x00000008
.L_2493:


//--------------------- .nv.info._Z26MutualIntensExtract_KernelILin1ELb0ELb1ELb1ELi1EEvPfS0_S0_llllll --------------------------
	.section	.nv.info._Z26MutualIntensExtract_KernelILin1ELb0ELb1ELb1ELi1EEvPfS0_S0_llllll,"",@"SHT_CUDA_INFO"
	.sectionflags	@""
	.align	4


	//----- nvinfo : EIATTR_CUDA_API_VERSION
	.align		4
        /*0000*/ 	.byte	0x04, 0x37
        /*0002*/ 	.short	(.L_2495 - .L_2494)
.L_2494:
        /*0004*/ 	.word	0x00000082


	//----- nvinfo : EIATTR_KPARAM_INFO
	.align		4
.L_2495:
        /*0008*/ 	.byte	0x04, 0x17
        /*000a*/ 	.short	(.L_2497 - .L_2496)
.L_2496:
        /*000c*/ 	.word	0x00000000
        /*0010*/ 	.short	0x0008
        /*0012*/ 	.short	0x0040
        /*0014*/ 	.byte	0x00, 0xf0, 0x21, 0x00


	//----- nvinfo : EIATTR_KPARAM_INFO
	.align		4
.L_2497:
        /*0018*/ 	.byte	0x04, 0x17
        /*001a*/ 	.short	(.L_2499 - .L_2498)
.L_2498:
        /*001c*/ 	.word	0x00000000
        /*0020*/ 	.short	0x0007
        /*0022*/ 	.short	0x0038
        /*0024*/ 	.byte	0x00, 0xf0, 0x21, 0x00


	//----- nvinfo : EIATTR_KPARAM_INFO
	.align		4
.L_2499:
        /*0028*/ 	.byte	0x04, 0x17
        /*002a*/ 	.short	(.L_2501 - .L_2500)
.L_2500:
        /*002c*/ 	.word	0x00000000
        /*0030*/ 	.short	0x0006
        /*0032*/ 	.short	0x0030
        /*0034*/ 	.byte	0x00, 0xf0, 0x21, 0x00


	//----- nvinfo : EIATTR_KPARAM_INFO
	.align		4
.L_2501:
        /*0038*/ 	.byte	0x04, 0x17
        /*003a*/ 	.short	(.L_2503 - .L_2502)
.L_2502:
        /*003c*/ 	.word	0x00000000
        /*0040*/ 	.short	0x0005
        /*0042*/ 	.short	0x0028
        /*0044*/ 	.byte	0x00, 0xf0, 0x21, 0x00


	//----- nvinfo : EIATTR_KPARAM_INFO
	.align		4
.L_2503:
        /*0048*/ 	.byte	0x04, 0x17
        /*004a*/ 	.short	(.L_2505 - .L_2504)
.L_2504:
        /*004c*/ 	.word	0x00000000
        /*0050*/ 	.short	0x0004
        /*0052*/ 	.short	0x0020
        /*0054*/ 	.byte	0x00, 0xf0, 0x21, 0x00


	//----- nvinfo : EIATTR_KPARAM_INFO
	.align		4
.L_2505:
        /*0058*/ 	.byte	0x04, 0x17
        /*005a*/ 	.short	(.L_2507 - .L_2506)
.L_2506:
        /*005c*/ 	.word	0x00000000
        /*0060*/ 	.short	0x0003
        /*0062*/ 	.short	0x0018
        /*0064*/ 	.byte	0x00, 0xf0, 0x21, 0x00


	//----- nvinfo : EIATTR_KPARAM_INFO
	.align		4
.L_2507:
        /*0068*/ 	.byte	0x04, 0x17
        /*006a*/ 	.short	(.L_2509 - .L_2508)
.L_2508:
        /*006c*/ 	.word	0x00000000
        /*0070*/ 	.short	0x0002
        /*0072*/ 	.short	0x0010
        /*0074*/ 	.byte	0x00, 0xf5, 0x21, 0x00


	//----- nvinfo : EIATTR_KPARAM_INFO
	.align		4
.L_2509:
        /*0078*/ 	.byte	0x04, 0x17
        /*007a*/ 	.short	(.L_2511 - .L_2510)
.L_2510:
        /*007c*/ 	.word	0x00000000
        /*0080*/ 	.short	0x0001
        /*0082*/ 	.short	0x0008
        /*0084*/ 	.byte	0x00, 0xf5, 0x21, 0x00


	//----- nvinfo : EIATTR_KPARAM_INFO
	.align		4
.L_2511:
        /*0088*/ 	.byte	0x04, 0x17
        /*008a*/ 	.short	(.L_2513 - .L_2512)
.L_2512:
        /*008c*/ 	.word	0x00000000
        /*0090*/ 	.short	0x0000
        /*0092*/ 	.short	0x0000
        /*0094*/ 	.byte	0x00, 0xf5, 0x21, 0x00


	//----- nvinfo : EIATTR_SPARSE_MMA_MASK
	.align		4
.L_2513:
        /*0098*/ 	.byte	0x03, 0x50
        /*009a*/ 	.short	0x0000


	//----- nvinfo : EIATTR_MAXREG_COUNT
	.align		4
        /*009c*/ 	.byte	0x03, 0x1b
        /*009e*/ 	.short	0x00ff


	//----- nvinfo : EIATTR_MERCURY_ISA_VERSION
	.align		4
        /*00a0*/ 	.byte	0x03, 0x5f
        /*00a2*/ 	.short	0x0101


	//----- nvinfo : EIATTR_INT_WARP_WIDE_INSTR_OFFSETS
	.align		4
        /*00a4*/ 	.byte	0x04, 0x31
        /*00a6*/ 	.short	(.L_2515 - .L_2514)


	//   ....[0]....
.L_2514:
        /*00a8*/ 	.word	0x000007a0


	//   ....[1]....
        /*00ac*/ 	.word	0x000007c0


	//   ....[2]....
        /*00b0*/ 	.word	0x000007e0


	//----- nvinfo : EIATTR_COOP_GROUP_MASK_REGIDS
	.align		4
.L_2515:
        /*00b4*/ 	.byte	0x04, 0x29
        /*00b6*/ 	.short	(.L_2517 - .L_2516)


	//   ....[0]....
.L_2516:
        /*00b8*/ 	.word	0x0500000f


	//   ....[1]....
        /*00bc*/ 	.word	0x05000004


	//   ....[2]....
        /*00c0*/ 	.word	0x05000004


	//   ....[3]....
        /*00c4*/ 	.word	0x05000004


	//   ....[4]....
        /*00c8*/ 	.word	0x05000004


	//   ....[5]....
        /*00cc*/ 	.word	0x05000004


	//   ....[6]....
        /*00d0*/ 	.word	0x05000004


	//   ....[7]....
        /*00d4*/ 	.word	0x05000004


	//   ....[8]....
        /*00d8*/ 	.word	0x05000004


	//   ....[9]....
        /*00dc*/ 	.word	0x05000004


	//   ....[10]....
        /*00e0*/ 	.word	0x05000004


	//   ....[11]....
        /*00e4*/ 	.word	0x05000004


	//   ....[12]....
        /*00e8*/ 	.word	0x05000004


	//   ....[13]....
        /*00ec*/ 	.word	0x05000004


	//   ....[14]....
        /*00f0*/ 	.word	0x05000004


	//   ....[15]....
        /*00f4*/ 	.word	0x05000004


	//   ....[16]....
        /*00f8*/ 	.word	0x05000004


	//   ....[17]....
        /*00fc*/ 	.word	0x05000004


	//   ....[18]....
        /*0100*/ 	.word	0x05000004


	//   ....[19]....
        /*0104*/ 	.word	0x05000004


	//   ....[20]....
        /*0108*/ 	.word	0x05000004


	//----- nvinfo : EIATTR_COOP_GROUP_INSTR_OFFSETS
	.align		4
.L_2517:
        /*010c*/ 	.byte	0x04, 0x28
        /*010e*/ 	.short	(.L_2519 - .L_2518)


	//   ....[0]....
.L_2518:
        /*0110*/ 	.word	0x00000790


	//   ....[1]....
        /*0114*/ 	.word	0x00000860


	//   ....[2]....
        /*0118*/ 	.word	0x00000870


	//   ....[3]....
        /*011c*/ 	.word	0x000008a0


	//   ....[4]....
        /*0120*/ 	.word	0x000008b0


	//   ....[5]....
        /*0124*/ 	.word	0x000008e0


	//   ....[6]....
        /*0128*/ 	.word	0x000008f0


	//   ....[7]....
        /*012c*/ 	.word	0x00000920


	//   ....[8]....
        /*0130*/ 	.word	0x00000930


	//   ....[9]....
        /*0134*/ 	.word	0x00000960


	//   ....[10]....
        /*0138*/ 	.word	0x00000970


	//   ....[11]....
        /*013c*/ 	.word	0x00000a90


	//   ....[12]....
        /*0140*/ 	.word	0x00000b20


	//   ....[13]....
        /*0144*/ 	.word	0x00000bc0


	//   ....[14]....
        /*0148*/ 	.word	0x00000c60


	//   ....[15]....
        /*014c*/ 	.word	0x00000d00


	//   ....[16]....
        /*0150*/ 	.word	0x00000da0


	//   ....[17]....
        /*0154*/ 	.word	0x00000e40


	//   ....[18]....
        /*0158*/ 	.word	0x00000ee0


	//   ....[19]....
        /*015c*/ 	.word	0x00000f80


	//   ....[20]....
        /*0160*/ 	.word	0x00001020


	//----- nvinfo : EIATTR_VRC_CTA_INIT_COUNT
	.align		4
.L_2519:
        /*0164*/ 	.byte	0x02, 0x4a
	.zero		1
	.zero		1


	//----- nvinfo : EIATTR_EXIT_INSTR_OFFSETS
	.align		4
        /*0168*/ 	.byte	0x04, 0x1c
        /*016a*/ 	.short	(.L_2521 - .L_2520)


	//   ....[0]....
.L_2520:
        /*016c*/ 	.word	0x00000330


	//   ....[1]....
        /*0170*/ 	.word	0x000003b0


	//   ....[2]....
        /*0174*/ 	.word	0x000004f0


	//   ....[3]....
        /*0178*/ 	.word	0x000009b0


	//   ....[4]....
        /*017c*/ 	.word	0x00000a30


	//----- nvinfo : EIATTR_CRS_STACK_SIZE
	.align		4
.L_2521:
        /*0180*/ 	.byte	0x04, 0x1e
        /*0182*/ 	.short	(.L_2523 - .L_2522)
.L_2522:
        /*0184*/ 	.word	0x00000000


	//----- nvinfo : EIATTR_CBANK_PARAM_SIZE
	.align		4
.L_2523:
        /*0188*/ 	.byte	0x03, 0x19
        /*018a*/ 	.short	0x0048


	//----- nvinfo : EIATTR_PARAM_CBANK
	.align		4
        /*018c*/ 	.byte	0x04, 0x0a
        /*018e*/ 	.short	(.L_2525 - .L_2524)
	.align		4
.L_2524:
        /*0190*/ 	.word	index@(.nv.constant0._Z26MutualIntensExtract_KernelILin1ELb0ELb1ELb1ELi1EEvPfS0_S0_llllll)
        /*0194*/ 	.short	0x0380
        /*0196*/ 	.short	0x0048


	//----- nvinfo : EIATTR_SW_WAR
	.align		4
.L_2525:
        /*0198*/ 	.byte	0x04, 0x36
        /*019a*/ 	.short	(.L_2527 - .L_2526)
.L_2526:
        /*019c*/ 	.word	0x00000008
.L_2527:


//--------------------- .nv.info._Z26MutualIntensExtract_KernelILin1ELb1ELb0ELb1ELi1EEvPfS0_S0_llllll --------------------------
	.section	.nv.info._Z26MutualIntensExtract_KernelILin1ELb1ELb0ELb1ELi1EEvPfS0_S0_llllll,"",@"SHT_CUDA_INFO"
	.sectionflags	@""
	.align	4


	//----- nvinfo : EIATTR_CUDA_API_VERSION
	.align		4
        /*0000*/ 	.byte	0x04, 0x37
        /*0002*/ 	.short	(.L_2529 - .L_2528)
.L_2528:
        /*0004*/ 	.word	0x00000082


	//----- nvinfo : EIATTR_KPARAM_INFO
	.align		4
.L_2529:
        /*0008*/ 	.byte	0x04, 0x17
        /*000a*/ 	.short	(.L_2531 - .L_2530)
.L_2530:
        /*000c*/ 	.word	0x00000000
        /*0010*/ 	.short	0x0008
        /*0012*/ 	.short	0x0040
        /*0014*/ 	.byte	0x00, 0xf0, 0x21, 0x00


	//----- nvinfo : EIATTR_KPARAM_INFO
	.align		4
.L_2531:
        /*0018*/ 	.byte	0x04, 0x17
        /*001a*/ 	.short	(.L_2533 - .L_2532)
.L_2532:
        /*001c*/ 	.word	0x00000000
        /*0020*/ 	.short	0x0007
        /*0022*/ 	.short	0x0038
        /*0024*/ 	.byte	0x00, 0xf0, 0x21, 0x00


	//----- nvinfo : EIATTR_KPARAM_INFO
	.align		4
.L_2533:
        /*0028*/ 	.byte	0x04, 0x17
        /*002a*/ 	.short	(.L_2535 - .L_2534)
.L_2534:
        /*002c*/ 	.word	0x00000000
        /*0030*/ 	.short	0x0006
        /*0032*/ 	.short	0x0030
        /*0034*/ 	.byte	0x00, 0xf0, 0x21, 0x00


	//----- nvinfo : EIATTR_KPARAM_INFO
	.align		4
.L_2535:
        /*0038*/ 	.byte	0x04, 0x17
        /*003a*/ 	.short	(.L_2537 - .L_2536)
.L_2536:
        /*003c*/ 	.word	0x00000000
        /*0040*/ 	.short	0x0005
        /*0042*/ 	.short	0x0028
        /*0044*/ 	.byte	0x00, 0xf0, 0x21, 0x00


	//----- nvinfo : EIATTR_KPARAM_INFO
	.align		4
.L_2537:
        /*0048*/ 	.byte	0x04, 0x17
        /*004a*/ 	.short	(.L_2539 - .L_2538)
.L_2538:
        /*004c*/ 	.word	0x00000000
        /*0050*/ 	.short	0x0004
        /*0052*/ 	.short	0x0020
        /*0054*/ 	.byte	0x00, 0xf0, 0x21, 0x00


	//----- nvinfo : EIATTR_KPARAM_INFO
	.align		4
.L_2539:
        /*0058*/ 	.byte	0x04, 0x17
        /*005a*/ 	.short	(.L_2541 - .L_2540)
.L_2540:
        /*005c*/ 	.word	0x00000000
        /*0060*/ 	.short	0x0003
        /*0062*/ 	.short	0x0018
        /*0064*/ 	.byte	0x00, 0xf0, 0x21, 0x00


	//----- nvinfo : EIATTR_KPARAM_INFO
	.align		4
.L_2541:
        /*0068*/ 	.byte	0x04, 0x17
        /*006a*/ 	.short	(.L_2543 - .L_2542)
.L_2542:
        /*006c*/ 	.word	0x00000000
        /*0070*/ 	.short	0x0002
        /*0072*/ 	.short	0x0010
        /*0074*/ 	.byte	0x00, 0xf5, 0x21, 0x00


	//----- nvinfo : EIATTR_KPARAM_INFO
	.align		4
.L_2543:
        /*0078*/ 	.byte	0x04, 0x17
        /*007a*/ 	.short	(.L_2545 - .L_2544)
.L_2544:
        /*007c*/ 	.word	0x00000000
        /*0080*/ 	.short	0x0001
        /*0082*/ 	.short	0x0008
        /*0084*/ 	.byte	0x00, 0xf5, 0x21, 0x00


	//----- nvinfo : EIATTR_KPARAM_INFO
	.align		4
.L_2545:
        /*0088*/ 	.byte	0x04, 0x17
        /*008a*/ 	.short	(.L_2547 - .L_2546)
.L_2546:
        /*008c*/ 	.word	0x00000000
        /*0090*/ 	.short	0x0000
        /*0092*/ 	.short	0x0000
        /*0094*/ 	.byte	0x00, 0xf5, 0x21, 0x00


	//----- nvinfo : EIATTR_SPARSE_MMA_MASK
	.align		4
.L_2547:
        /*0098*/ 	.byte	0x03, 0x50
        /*009a*/ 	.short	0x0000


	//----- nvinfo : EIATTR_MAXREG_COUNT
	.align		4
        /*009c*/ 	.byte	0x03, 0x1b
        /*009e*/ 	.short	0x00ff


	//----- nvinfo : EIATTR_MERCURY_ISA_VERSION
	.align		4
        /*00a0*/ 	.byte	0x03, 0x5f
        /*00a2*/ 	.short	0x0101


	//----- nvinfo : EIATTR_INT_WARP_WIDE_INSTR_OFFSETS
	.align		4
        /*00a4*/ 	.byte	0x04, 0x31
        /*00a6*/ 	.short	(.L_2549 - .L_2548)


	//   ....[0]....
.L_2548:
        /*00a8*/ 	.word	0x00000770


	//   ....[1]....
        /*00ac*/ 	.word	0x00000790


	//   ....[2]....
        /*00b0*/ 	.word	0x000007b0


	//----- nvinfo : EIATTR_COOP_GROUP_MASK_REGIDS
	.align		4
.L_2549:
        /*00b4*/ 	.byte	0x04, 0x29
        /*00b6*/ 	.short	(.L_2551 - .L_2550)


	//   ....[0]....
.L_2550:
        /*00b8*/ 	.word	0x0500000f


	//   ....[1]....
        /*00bc*/ 	.word	0x05000002


	//   ....[2]....
        /*00c0*/ 	.word	0x05000002


	//   ....[3]....
        /*00c4*/ 	.word	0x05000002


	//   ....[4]....
        /*00c8*/ 	.word	0x05000002


	//   ....[5]....
        /*00cc*/ 	.word	0x05000002


	//   ....[6]....
        /*00d0*/ 	.word	0x05000002


	//   ....[7]....
        /*00d4*/ 	.word	0x05000002


	//   ....[8]....
        /*00d8*/ 	.word	0x05000002


	//   ....[9]....
        /*00dc*/ 	.word	0x05000002


	//   ....[10]....
        /*00e0*/ 	.word	0x05000002


	//   ....[11]....
        /*00e4*/ 	.word	0x05000002


	//   ....[12]....
        /*00e8*/ 	.word	0x05000002


	//   ....[13]....
        /*00ec*/ 	.word	0x05000002


	//   ....[14]....
        /*00f0*/ 	.word	0x05000002


	//   ....[15]....
        /*00f4*/ 	.word	0x05000002


	//   ....[16]....
        /*00f8*/ 	.word	0x05000002


	//   ....[17]....
        /*00fc*/ 	.word	0x05000002


	//   ....[18]....
        /*0100*/ 	.word	0x05000002


	//   ....[19]....
        /*0104*/ 	.word	0x05000002


	//   ....[20]....
        /*0108*/ 	.word	0x05000002


	//----- nvinfo : EIATTR_COOP_GROUP_INSTR_OFFSETS
	.align		4
.L_2551:
        /*010c*/ 	.byte	0x04, 0x28
        /*010e*/ 	.short	(.L_2553 - .L_2552)


	//   ....[0]....
.L_2552:
        /*0110*/ 	.word	0x00000760


	//   ....[1]....
        /*0114*/ 	.word	0x00000860


	//   ....[2]....
        /*0118*/ 	.word	0x00000870


	//   ....[3]....
        /*011c*/ 	.word	0x000008a0


	//   ....[4]....
        /*0120*/ 	.word	0x000008b0


	//   ....[5]....
        /*0124*/ 	.word	0x000008e0


	//   ....[6]....
        /*0128*/ 	.word	0x000008f0


	//   ....[7]....
        /*012c*/ 	.word	0x00000920


	//   ....[8]....
        /*0130*/ 	.word	0x00000930


	//   ....[9]....
        /*0134*/ 	.word	0x00000960


	//   ....[10]....
        /*0138*/ 	.word	0x00000970


	//   ....[11]....
        /*013c*/ 	.word	0x00000a90


	//   ....[12]....
        /*0140*/ 	.word	0x00000b20


	//   ....[13]....
        /*0144*/ 	.word	0x00000bc0


	//   ....[14]....
        /*0148*/ 	.word	0x00000c60


	//   ....[15]....
        /*014c*/ 	.word	0x00000d00


	//   ....[16]....
        /*0150*/ 	.word	0x00000da0


	//   ....[17]....
        /*0154*/ 	.word	0x00000e40


	//   ....[18]....
        /*0158*/ 	.word	0x00000ee0


	//   ....[19]....
        /*015c*/ 	.word	0x00000f80


	//   ....[20]....
        /*0160*/ 	.word	0x00001020


	//----- nvinfo : EIATTR_VRC_CTA_INIT_COUNT
	.align		4
.L_2553:
        /*0164*/ 	.byte	0x02, 0x4a
	.zero		1
	.zero		1


	//----- nvinfo : EIATTR_EXIT_INSTR_OFFSETS
	.align		4
        /*0168*/ 	.byte	0x04, 0x1c
        /*016a*/ 	.short	(.L_2555 - .L_2554)


	//   ....[0]....
.L_2554:
        /*016c*/ 	.word	0x00000300


	//   ....[1]....
        /*0170*/ 	.word	0x00000380


	//   ....[2]....
        /*0174*/ 	.word	0x000004c0


	//   ....[3]....
        /*0178*/ 	.word	0x000009b0


	//   ....[4]....
        /*017c*/ 	.word	0x00000a30


	//----- nvinfo : EIATTR_CRS_STACK_SIZE
	.align		4
.L_2555:
        /*0180*/ 	.byte	0x04, 0x1e
        /*0182*/ 	.short	(.L_2557 - .L_2556)
.L_2556:
        /*0184*/ 	.word	0x00000000


	//----- nvinfo : EIATTR_CBANK_PARAM_SIZE
	.align		4
.L_2557:
        /*0188*/ 	.byte	0x03, 0x19
        /*018a*/ 	.short	0x0048


	//----- nvinfo : EIATTR_PARAM_CBANK
	.align		4
        /*018c*/ 	.byte	0x04, 0x0a
        /*018e*/ 	.short	(.L_2559 - .L_2558)
	.align		4
.L_2558:
        /*0190*/ 	.word	index@(.nv.constant0._Z26MutualIntensExtract_KernelILin1ELb1ELb0ELb1ELi1EEvPfS0_S0_llllll)
        /*0194*/ 	.short	0x0380
        /*0196*/ 	.short	0x0048


	//----- nvinfo : EIATTR_SW_WAR
	.align		4
.L_2559:
        /*0198*/ 	.byte	0x04, 0x36
        /*019a*/ 	.short	(.L_2561 - .L_2560)
.L_2560:
        /*019c*/ 	.word	0x00000008
.L_2561:


//--------------------- .nv.info._Z26MutualIntensExtract_KernelILin1ELb1ELb1ELb1ELi1EEvPfS0_S0_llllll --------------------------
	.section	.nv.info._Z26MutualIntensExtract_KernelILin1ELb1ELb1ELb1ELi1EEvPfS0_S0_llllll,"",@"SHT_CUDA_INFO"
	.sectionflags	@""
	.align	4


	//----- nvinfo : EIATTR_CUDA_API_VERSION
	.align		4
        /*0000*/ 	.byte	0x04, 0x37
        /*0002*/ 	.short	(.L_2563 - .L_2562)
.L_2562:
        /*0004*/ 	.word	0x00000082


	//----- nvinfo : EIATTR_KPARAM_INFO
	.align		4
.L_2563:
        /*0008*/ 	.byte	0x04, 0x17
        /*000a*/ 	.short	(.L_2565 - .L_2564)
.L_2564:
        /*000c*/ 	.word	0x00000000
        /*0010*/ 	.short	0x0008
        /*0012*/ 	.short	0x0040
        /*0014*/ 	.byte	0x00, 0xf0, 0x21, 0x00


	//----- nvinfo : EIATTR_KPARAM_INFO
	.align		4
.L_2565:
        /*0018*/ 	.byte	0x04, 0x17
        /*001a*/ 	.short	(.L_2567 - .L_2566)
.L_2566:
        /*001c*/ 	.word	0x00000000
        /*0020*/ 	.short	0x0007
        /*0022*/ 	.short	0x0038
        /*0024*/ 	.byte	0x00, 0xf0, 0x21, 0x00


	//----- nvinfo : EIATTR_KPARAM_INFO
	.align		4
.L_2567:
        /*0028*/ 	.byte	0x04, 0x17
        /*002a*/ 	.short	(.L_2569 - .L_2568)
.L_2568:
        /*002c*/ 	.word	0x00000000
        /*0030*/ 	.short	0x0006
        /*0032*/ 	.short	0x0030
        /*0034*/ 	.byte	0x00, 0xf0, 0x21, 0x00


	//----- nvinfo : EIATTR_KPARAM_INFO
	.align		4
.L_2569:
        /*0038*/ 	.byte	0x04, 0x17
        /*003a*/ 	.short	(.L_2571 - .L_2570)
.L_2570:
        /*003c*/ 	.word	0x00000000
        /*0040*/ 	.short	0x0005
        /*0042*/ 	.short	0x0028
        /*0044*/ 	.byte	0x00, 0xf0, 0x21, 0x00


	//----- nvinfo : EIATTR_KPARAM_INFO
	.align		4
.L_2571:
        /*0048*/ 	.byte	0x04, 0x17
        /*004a*/ 	.short	(.L_2573 - .L_2572)
.L_2572:
        /*004c*/ 	.word	0x00000000
        /*0050*/ 	.short	0x0004
        /*0052*/ 	.short	0x0020
        /*0054*/ 	.byte	0x00, 0xf0, 0x21, 0x00


	//----- nvinfo : EIATTR_KPARAM_INFO
	.align		4
.L_2573:
        /*0058*/ 	.byte	0x04, 0x17
        /*005a*/ 	.short	(.L_2575 - .L_2574)
.L_2574:
        /*005c*/ 	.word	0x00000000
        /*0060*/ 	.short	0x0003
        /*0062*/ 	.short	0x0018
        /*0064*/ 	.byte	0x00, 0xf0, 0x21, 0x00


	//----- nvinfo : EIATTR_KPARAM_INFO
	.align		4
.L_2575:
        /*0068*/ 	.byte	0x04, 0x17
        /*006a*/ 	.short	(.L_2577 - .L_2576)
.L_2576:
        /*006c*/ 	.word	0x00000000
        /*0070*/ 	.short	0x0002
        /*0072*/ 	.short	0x0010
        /*0074*/ 	.byte	0x00, 0xf5, 0x21, 0x00


	//----- nvinfo : EIATTR_KPARAM_INFO
	.align		4
.L_2577:
        /*0078*/ 	.byte	0x04, 0x17
        /*007a*/ 	.short	(.L_2579 - .L_2578)
.L_2578:
        /*007c*/ 	.word	0x00000000
        /*0080*/ 	.short	0x0001
        /*0082*/ 	.short	0x0008
        /*0084*/ 	.byte	0x00, 0xf5, 0x21, 0x00


	//----- nvinfo : EIATTR_KPARAM_INFO
	.align		4
.L_2579:
        /*0088*/ 	.byte	0x04, 0x17
        /*008a*/ 	.short	(.L_2581 - .L_2580)
.L_2580:
        /*008c*/ 	.word	0x00000000
        /*0090*/ 	.short	0x0000
        /*0092*/ 	.short	0x0000
        /*0094*/ 	.byte	0x00, 0xf5, 0x21, 0x00


	//----- nvinfo : EIATTR_SPARSE_MMA_MASK
	.align		4
.L_2581:
        /*0098*/ 	.byte	0x03, 0x50
        /*009a*/ 	.short	0x0000


	//----- nvinfo : EIATTR_MAXREG_COUNT
	.align		4
        /*009c*/ 	.byte	0x03, 0x1b
        /*009e*/ 	.short	0x00ff


	//----- nvinfo : EIATTR_MERCURY_ISA_VERSION
	.align		4
        /*00a0*/ 	.byte	0x03, 0x5f
        /*00a2*/ 	.short	0x0101


	//----- nvinfo : EIATTR_INT_WARP_WIDE_INSTR_OFFSETS
	.align		4
        /*00a4*/ 	.byte	0x04, 0x31
        /*00a6*/ 	.short	(.L_2583 - .L_2582)


	//   ....[0]....
.L_2582:
        /*00a8*/ 	.word	0x00000890


	//   ....[1]....
        /*00ac*/ 	.word	0x000008a0


	//   ....[2]....
        /*00b0*/ 	.word	0x000008c0


	//----- nvinfo : EIATTR_COOP_GROUP_MASK_REGIDS
	.align		4
.L_2583:
        /*00b4*/ 	.byte	0x04, 0x29
        /*00b6*/ 	.short	(.L_2585 - .L_2584)


	//   ....[0]....
.L_2584:
        /*00b8*/ 	.word	0x0500000b


	//   ....[1]....
        /*00bc*/ 	.word	0x05000002


	//   ....[2]....
        /*00c0*/ 	.word	0x05000002


	//   ....[3]....
        /*00c4*/ 	.word	0x05000002


	//   ....[4]....
        /*00c8*/ 	.word	0x05000002


	//   ....[5]....
        /*00cc*/ 	.word	0x05000002


	//   ....[6]....
        /*00d0*/ 	.word	0x05000002


	//   ....[7]....
        /*00d4*/ 	.word	0x05000002


	//   ....[8]....
        /*00d8*/ 	.word	0x05000002


	//   ....[9]....
        /*00dc*/ 	.word	0x05000002


	//   ....[10]....
        /*00e0*/ 	.word	0x05000002


	//   ....[11]....
        /*00e4*/ 	.word	0x05000002


	//   ....[12]....
        /*00e8*/ 	.word	0x05000002


	//   ....[13]....
        /*00ec*/ 	.word	0x05000002


	//   ....[14]....
        /*00f0*/ 	.word	0x05000002


	//   ....[15]....
        /*00f4*/ 	.word	0x05000002


	//   ....[16]....
        /*00f8*/ 	.word	0x05000002


	//   ....[17]....
        /*00fc*/ 	.word	0x05000002


	//   ....[18]....
        /*0100*/ 	.word	0x05000002


	//   ....[19]....
        /*0104*/ 	.word	0x05000002


	//   ....[20]....
        /*0108*/ 	.word	0x05000002


	//----- nvinfo : EIATTR_COOP_GROUP_INSTR_OFFSETS
	.align		4
.L_2585:
        /*010c*/ 	.byte	0x04, 0x28
        /*010e*/ 	.short	(.L_2587 - .L_2586)


	//   ....[0]....
.L_2586:
        /*0110*/ 	.word	0x00000880


	//   ....[1]....
        /*0114*/ 	.word	0x00000990


	//   ....[2]....
        /*0118*/ 	.word	0x000009a0


	//   ....[3]....
        /*011c*/ 	.word	0x000009d0


	//   ....[4]....
        /*0120*/ 	.word	0x000009e0


	//   ....[5]....
        /*0124*/ 	.word	0x00000a10


	//   ....[6]....
        /*0128*/ 	.word	0x00000a20


	//   ....[7]....
        /*012c*/ 	.word	0x00000a50


	//   ....[8]....
        /*0130*/ 	.word	0x00000a60


	//   ....[9]....
        /*0134*/ 	.word	0x00000a90


	//   ....[10]....
        /*0138*/ 	.word	0x00000aa0


	//   ....[11]....
        /*013c*/ 	.word	0x00000bc0


	//   ....[12]....
        /*0140*/ 	.word	0x00000c50


	//   ....[13]....
        /*0144*/ 	.word	0x00000cf0


	//   ....[14]....
        /*0148*/ 	.word	0x00000d90


	//   ....[15]....
        /*014c*/ 	.word	0x00000e30


	//   ....[16]....
        /*0150*/ 	.word	0x00000ed0


	//   ....[17]....
        /*0154*/ 	.word	0x00000f70


	//   ....[18]....
        /*0158*/ 	.word	0x00001010


	//   ....[19]....
        /*015c*/ 	.word	0x000010b0


	//   ....[20]....
        /*0160*/ 	.word	0x00001150


	//----- nvinfo : EIATTR_VRC_CTA_INIT_COUNT
	.align		4
.L_2587:
        /*0164*/ 	.byte	0x02, 0x4a
	.zero		1
	.zero		1


	//----- nvinfo : EIATTR_EXIT_INSTR_OFFSETS
	.align		4
        /*0168*/ 	.byte	0x04, 0x1c
        /*016a*/ 	.short	(.L_2589 - .L_2588)


	//   ....[0]....
.L_2588:
        /*016c*/ 	.word	0x00000300


	//   ....[1]....
        /*0170*/ 	.word	0x00000380


	//   ....[2]....
        /*0174*/ 	.word	0x00000500


	//   ....[3]....
        /*0178*/ 	.word	0x00000ae0


	//   ....[4]....
        /*017c*/ 	.word	0x00000b60


	//----- nvinfo : EIATTR_CRS_STACK_SIZE
	.align		4
.L_2589:
        /*0180*/ 	.byte	0x04, 0x1e
        /*0182*/ 	.short	(.L_2591 - .L_2590)
.L_2590:
        /*0184*/ 	.word	0x00000000


	//----- nvinfo : EIATTR_CBANK_PARAM_SIZE
	.align		4
.L_2591:
        /*0188*/ 	.byte	0x03, 0x19
        /*018a*/ 	.short	0x0048


	//----- nvinfo : EIATTR_PARAM_CBANK
	.align		4
        /*018c*/ 	.byte	0x04, 0x0a
        /*018e*/ 	.short	(.L_2593 - .L_2592)
	.align		4
.L_2592:
        /*0190*/ 	.word	index@(.nv.constant0._Z26MutualIntensExtract_KernelILin1ELb1ELb1ELb1ELi1EEvPfS0_S0_llllll)
        /*0194*/ 	.short	0x0380
        /*0196*/ 	.short	0x0048


	//----- nvinfo : EIATTR_SW_WAR
	.align		4
.L_2593:
        /*0198*/ 	.byte	0x04, 0x36
        /*019a*/ 	.short	(.L_2595 - .L_2594)
.L_2594:
        /*019c*/ 	.word	0x00000008
.L_2595:


//--------------------- .nv.info._Z26MutualIntensExtract_KernelILi5ELb0ELb0ELb1ELi1EEvPfS0_S0_llllll --------------------------
	.section	.nv.info._Z26MutualIntensExtract_KernelILi5ELb0ELb0ELb1ELi1EEvPfS0_S0_llllll,"",@"SHT_CUDA_INFO"
	.sectionflags	@""
	.align	4


	//----- nvinfo : EIATTR_CUDA_API_VERSION
	.align		4
        /*0000*/ 	.byte	0x04, 0x37
        /*0002*/ 	.short	(.L_2597 - .L_2596)
.L_2596:
        /*0004*/ 	.word	0x00000082


	//----- nvinfo : EIATTR_KPARAM_INFO
	.align		4
.L_2597:
        /*0008*/ 	.byte	0x04, 0x17
        /*000a*/ 	.short	(.L_2599 - .L_2598)
.L_2598:
        /*000c*/ 	.word	0x00000000
        /*0010*/ 	.short	0x0008
        /*0012*/ 	.short	0x0040
        /*0014*/ 	.byte	0x00, 0xf0, 0x21, 0x00


	//----- nvinfo : EIATTR_KPARAM_INFO
	.align		4
.L_2599:
        /*0018*/ 	.byte	0x04, 0x17
        /*001a*/ 	.short	(.L_2601 - .L_2600)
.L_2600:
        /*001c*/ 	.word	0x00000000
        /*0020*/ 	.short	0x0007
        /*0022*/ 	.short	0x0038
        /*0024*/ 	.byte	0x00, 0xf0, 0x21, 0x00


	//----- nvinfo : EIATTR_KPARAM_INFO
	.align		4
.L_2601:
        /*0028*/ 	.byte	0x04, 0x17
        /*002a*/ 	.short	(.L_2603 - .L_2602)
.L_2602:
        /*002c*/ 	.word	0x00000000
        /*0030*/ 	.short	0x0006
        /*0032*/ 	.short	0x0030
        /*0034*/ 	.byte	0x00, 0xf0, 0x21, 0x00


	//----- nvinfo : EIATTR_KPARAM_INFO
	.align		4
.L_2603:
        /*0038*/ 	.byte	0x04, 0x17
        /*003a*/ 	.short	(.L_2605 - .L_2604)
.L_2604:
        /*003c*/ 	.word	0x00000000
        /*0040*/ 	.short	0x0005
        /*0042*/ 	.short	0x0028
        /*0044*/ 	.byte	0x00, 0xf0, 0x21, 0x00


	//----- nvinfo : EIATTR_KPARAM_INFO
	.align		4
.L_2605:
        /*0048*/ 	.byte	0x04, 0x17
        /*004a*/ 	.short	(.L_2607 - .L_2606)
.L_2606:
        /*004c*/ 	.word	0x00000000
        /*0050*/ 	.short	0x0004
        /*0052*/ 	.short	0x0020
        /*0054*/ 	.byte	0x00, 0xf0, 0x21, 0x00


	//----- nvinfo : EIATTR_KPARAM_INFO
	.align		4
.L_2607:
        /*0058*/ 	.byte	0x04, 0x17
        /*005a*/ 	.short	(.L_2609 - .L_2608)
.L_2608:
        /*005c*/ 	.word	0x00000000
        /*0060*/ 	.short	0x0003
        /*0062*/ 	.short	0x0018
        /*0064*/ 	.byte	0x00, 0xf0, 0x21, 0x00


	//----- nvinfo : EIATTR_KPARAM_INFO
	.align		4
.L_2609:
        /*0068*/ 	.byte	0x04, 0x17
        /*006a*/ 	.short	(.L_2611 - .L_2610)
.L_2610:
        /*006c*/ 	.word	0x00000000
        /*0070*/ 	.short	0x0002
        /*0072*/ 	.short	0x0010
        /*0074*/ 	.byte	0x00, 0xf5, 0x21, 0x00


	//----- nvinfo : EIATTR_KPARAM_INFO
	.align		4
.L_2611:
        /*0078*/ 	.byte	0x04, 0x17
        /*007a*/ 	.short	(.L_2613 - .L_2612)
.L_2612:
        /*007c*/ 	.word	0x00000000
        /*0080*/ 	.short	0x0001
        /*0082*/ 	.short	0x0008
        /*0084*/ 	.byte	0x00, 0xf5, 0x21, 0x00


	//----- nvinfo : EIATTR_KPARAM_INFO
	.align		4
.L_2613:
        /*0088*/ 	.byte	0x04, 0x17
        /*008a*/ 	.short	(.L_2615 - .L_2614)
.L_2614:
        /*008c*/ 	.word	0x00000000
        /*0090*/ 	.short	0x0000
        /*0092*/ 	.short	0x0000
        /*0094*/ 	.byte	0x00, 0xf5, 0x21, 0x00


	//----- nvinfo : EIATTR_SPARSE_MMA_MASK
	.align		4
.L_2615:
        /*0098*/ 	.byte	0x03, 0x50
        /*009a*/ 	.short	0x0000


	//----- nvinfo : EIATTR_MAXREG_COUNT
	.align		4
        /*009c*/ 	.byte	0x03, 0x1b
        /*009e*/ 	.short	0x00ff


	//----- nvinfo : EIATTR_MERCURY_ISA_VERSION
	.align		4
        /*00a0*/ 	.byte	0x03, 0x5f
        /*00a2*/ 	.short	0x0101


	//----- nvinfo : EIATTR_INT_WARP_WIDE_INSTR_OFFSETS
	.align		4
        /*00a4*/ 	.byte	0x04, 0x31
        /*00a6*/ 	.short	(.L_2617 - .L_2616)


	//   ....[0]....
.L_2616:
        /*00a8*/ 	.word	0x000002c0


	//   ....[1]....
        /*00ac*/ 	.word	0x00000300


	//   ....[2]....
        /*00b0*/ 	.word	0x00000320


	//----- nvinfo : EIATTR_COOP_GROUP_MASK_REGIDS
	.align		4
.L_2617:
        /*00b4*/ 	.byte	0x04, 0x29
        /*00b6*/ 	.short	(.L_2619 - .L_2618)


	//   ....[0]....
.L_2618:
        /*00b8*/ 	.word	0x05000005


	//   ....[1]....
        /*00bc*/ 	.word	0x05000005


	//   ....[2]....
        /*00c0*/ 	.word	0x05000005


	//   ....[3]....
        /*00c4*/ 	.word	0x05000005


	//   ....[4]....
        /*00c8*/ 	.word	0x05000005


	//   ....[5]....
        /*00cc*/ 	.word	0x05000005


	//   ....[6]....
        /*00d0*/ 	.word	0x05000005


	//   ....[7]....
        /*00d4*/ 	.word	0x05000005


	//   ....[8]....
        /*00d8*/ 	.word	0x05000005


	//   ....[9]....
        /*00dc*/ 	.word	0x05000005


	//   ....[10]....
        /*00e0*/ 	.word	0x05000005


	//   ....[11]....
        /*00e4*/ 	.word	0x05000005


	//   ....[12]....
        /*00e8*/ 	.word	0x05000005


	//   ....[13]....
        /*00ec*/ 	.word	0x05000005


	//   ....[14]....
        /*00f0*/ 	.word	0x05000005


	//   ....[15]....
        /*00f4*/ 	.word	0x05000005


	//   ....[16]....
        /*00f8*/ 	.word	0x05000005


	//   ....[17]....
        /*00fc*/ 	.word	0x05000005


	//   ....[18]....
        /*0100*/ 	.word	0x05000005


	//----- nvinfo : EIATTR_COOP_GROUP_INSTR_OFFSETS
	.align		4
.L_2619:
        /*0104*/ 	.byte	0x04, 0x28
        /*0106*/ 	.short	(.L_2621 - .L_2620)


	//   ....[0]....
.L_2620:
        /*0108*/ 	.word	0x000002f0


	//   ....[1]....
        /*010c*/ 	.word	0x000003a0


	//   ....[2]....
        /*0110*/ 	.word	0x000003b0


	//   ....[3]....
        /*0114*/ 	.word	0x000003e0


	//   ....[4]....
        /*0118*/ 	.word	0x000003f0


	//   ....[5]....
        /*011c*/ 	.word	0x00000420


	//   ....[6]....
        /*0120*/ 	.word	0x00000430


	//   ....[7]....
        /*0124*/ 	.word	0x00000460


	//   ....[8]....
        /*0128*/ 	.word	0x00000470


	//   ....[9]....
        /*012c*/ 	.word	0x00000560


	//   ....[10]....
        /*0130*/ 	.word	0x000005f0


	//   ....[11]....
        /*0134*/ 	.word	0x00000690


	//   ....[12]....
        /*0138*/ 	.word	0x00000730


	//   ....[13]....
        /*013c*/ 	.word	0x000007d0


	//   ....[14]....
        /*0140*/ 	.word	0x00000870


	//   ....[15]....
        /*0144*/ 	.word	0x00000910


	//   ....[16]....
        /*0148*/ 	.word	0x000009b0


	//   ....[17]....
        /*014c*/ 	.word	0x00000a50


	//   ....[18]....
        /*0150*/ 	.word	0x00000af0


	//----- nvinfo : EIATTR_VRC_CTA_INIT_COUNT
	.align		4
.L_2621:
        /*0154*/ 	.byte	0x02, 0x4a
	.zero		1
	.zero		1


	//----- nvinfo : EIATTR_EXIT_INSTR_OFFSETS
	.align		4
        /*0158*/ 	.byte	0x04, 0x1c
        /*015a*/ 	.short	(.L_2623 - .L_2622)


	//   ....[0]....
.L_2622:
        /*015c*/ 	.word	0x000000d0


	//   ....[1]....
        /*0160*/ 	.word	0x00000150


	//   ....[2]....
        /*0164*/ 	.word	0x000001f0


	//   ....[3]....
        /*0168*/ 	.word	0x000004b0


	//   ....[4]....
        /*016c*/ 	.word	0x00000500


	//----- nvinfo : EIATTR_CRS_STACK_SIZE
	.align		4
.L_2623:
        /*0170*/ 	.byte	0x04, 0x1e
        /*0172*/ 	.short	(.L_2625 - .L_2624)
.L_2624:
        /*0174*/ 	.word	0x00000000


	//----- nvinfo : EIATTR_CBANK_PARAM_SIZE
	.align		4
.L_2625:
        /*0178*/ 	.byte	0x03, 0x19
        /*017a*/ 	.short	0x0048


	//----- nvinfo : EIATTR_PARAM_CBANK
	.align		4
        /*017c*/ 	.byte	0x04, 0x0a
        /*017e*/ 	.short	(.L_2627 - .L_2626)
	.align		4
.L_2626:
        /*0180*/ 	.word	index@(.nv.constant0._Z26MutualIntensExtract_KernelILi5ELb0ELb0ELb1ELi1EEvPfS0_S0_llllll)
        /*0184*/ 	.short	0x0380
        /*0186*/ 	.short	0x0048


	//----- nvinfo : EIATTR_SW_WAR
	.align		4
.L_2627:
        /*0188*/ 	.byte	0x04, 0x36
        /*018a*/ 	.short	(.L_2629 - .L_2628)
.L_2628:
        /*018c*/ 	.word	0x00000008
.L_2629:


//--------------------- .nv.info._Z26MutualIntensExtract_KernelILi5ELb0ELb1ELb1ELi1EEvPfS0_S0_llllll --------------------------
	.section	.nv.info._Z26MutualIntensExtract_KernelILi5ELb0ELb1ELb1ELi1EEvPfS0_S0_llllll,"",@"SHT_CUDA_INFO"
	.sectionflags	@""
	.align	4


	//----- nvinfo : EIATTR_CUDA_API_VERSION
	.align		4
        /*0000*/ 	.byte	0x04, 0x37
        /*0002*/ 	.short	(.L_2631 - .L_2630)
.L_2630:
        /*0004*/ 	.word	0x00000082


	//----- nvinfo : EIATTR_KPARAM_INFO
	.align		4
.L_2631:
        /*0008*/ 	.byte	0x04, 0x17
        /*000a*/ 	.short	(.L_2633 - .L_2632)
.L_2632:
        /*000c*/ 	.word	0x00000000
        /*0010*/ 	.short	0x0008
        /*0012*/ 	.short	0x0040
        /*0014*/ 	.byte	0x00, 0xf0, 0x21, 0x00


	//----- nvinfo : EIATTR_KPARAM_INFO
	.align		4
.L_2633:
        /*0018*/ 	.byte	0x04, 0x17
        /*001a*/ 	.short	(.L_2635 - .L_2634)
.L_2634:
        /*001c*/ 	.word	0x00000000
        /*0020*/ 	.short	0x0007
        /*0022*/ 	.short	0x0038
        /*0024*/ 	.byte	0x00, 0xf0, 0x21, 0x00


	//----- nvinfo : EIATTR_KPARAM_INFO
	.align		4
.L_2635:
        /*0028*/ 	.byte	0x04, 0x17
        /*002a*/ 	.short	(.L_2637 - .L_2636)
.L_2636:
        /*002c*/ 	.word	0x00000000
        /*0030*/ 	.short	0x0006
        /*0032*/ 	.short	0x0030
        /*0034*/ 	.byte	0x00, 0xf0, 0x21, 0x00


	//----- nvinfo : EIATTR_KPARAM_INFO
	.align		4
.L_2637:
        /*0038*/ 	.byte	0x04, 0x17
        /*003a*/ 	.short	(.L_2639 - .L_2638)
.L_2638:
        /*003c*/ 	.word	0x00000000
        /*0040*/ 	.short	0x0005
        /*0042*/ 	.short	0x0028
        /*0044*/ 	.byte	0x00, 0xf0, 0x21, 0x00


	//----- nvinfo : EIATTR_KPARAM_INFO
	.align		4
.L_2639:
        /*0048*/ 	.byte	0x04, 0x17
        /*004a*/ 	.short	(.L_2641 - .L_2640)
.L_2640:
        /*004c*/ 	.word	0x00000000
        /*0050*/ 	.short	0x0004
        /*0052*/ 	.short	0x0020
        /*0054*/ 	.byte	0x00, 0xf0, 0x21, 0x00


	//----- nvinfo : EIATTR_KPARAM_INFO
	.align		4
.L_2641:
        /*0058*/ 	.byte	0x04, 0x17
        /*005a*/ 	.short	(.L_2643 - .L_2642)
.L_2642:
        /*005c*/ 	.word	0x00000000
        /*0060*/ 	.short	0x0003
        /*0062*/ 	.short	0x0018
        /*0064*/ 	.byte	0x00, 0xf0, 0x21, 0x00


	//----- nvinfo : EIATTR_KPARAM_INFO
	.align		4
.L_2643:
        /*0068*/ 	.byte	0x04, 0x17
        /*006a*/ 	.short	(.L_2645 - .L_2644)
.L_2644:
        /*006c*/ 	.word	0x00000000
        /*0070*/ 	.short	0x0002
        /*0072*/ 	.short	0x0010
        /*0074*/ 	.byte	0x00, 0xf5, 0x21, 0x00


	//----- nvinfo : EIATTR_KPARAM_INFO
	.align		4
.L_2645:
        /*0078*/ 	.byte	0x04, 0x17
        /*007a*/ 	.short	(.L_2647 - .L_2646)
.L_2646:
        /*007c*/ 	.word	0x00000000
        /*0080*/ 	.short	0x0001
        /*0082*/ 	.short	0x0008
        /*0084*/ 	.byte	0x00, 0xf5, 0x21, 0x00


	//----- nvinfo : EIATTR_KPARAM_INFO
	.align		4
.L_2647:
        /*0088*/ 	.byte	0x04, 0x17
        /*008a*/ 	.short	(.L_2649 - .L_2648)
.L_2648:
        /*008c*/ 	.word	0x00000000
        /*0090*/ 	.short	0x0000
        /*0092*/ 	.short	0x0000
        /*0094*/ 	.byte	0x00, 0xf5, 0x21, 0x00


	//----- nvinfo : EIATTR_SPARSE_MMA_MASK
	.align		4
.L_2649:
        /*0098*/ 	.byte	0x03, 0x50
        /*009a*/ 	.short	0x0000


	//----- nvinfo : EIATTR_MAXREG_COUNT
	.align		4
        /*009c*/ 	.byte	0x03, 0x1b
        /*009e*/ 	.short	0x00ff


	//----- nvinfo : EIATTR_MERCURY_ISA_VERSION
	.align		4
        /*00a0*/ 	.byte	0x03, 0x5f
        /*00a2*/ 	.short	0x0101


	//----- nvinfo : EIATTR_INT_WARP_WIDE_INSTR_OFFSETS
	.align		4
        /*00a4*/ 	.byte	0x04, 0x31
        /*00a6*/ 	.short	(.L_2651 - .L_2650)


	//   ....[0]....
.L_2650:
        /*00a8*/ 	.word	0x00000770


	//   ....[1]....
        /*00ac*/ 	.word	0x00000790


	//   ....[2]....
        /*00b0*/ 	.word	0x000007b0


	//----- nvinfo : EIATTR_COOP_GROUP_MASK_REGIDS
	.align		4
.L_2651:
        /*00b4*/ 	.byte	0x04, 0x29
        /*00b6*/ 	.short	(.L_2653 - .L_2652)


	//   ....[0]....
.L_2652:
        /*00b8*/ 	.word	0x05000013


	//   ....[1]....
        /*00bc*/ 	.word	0x05000002


	//   ....[2]....
        /*00c0*/ 	.word	0x05000002


	//   ....[3]....
        /*00c4*/ 	.word	0x05000002


	//   ....[4]....
        /*00c8*/ 	.word	0x05000002


	//   ....[5]....
        /*00cc*/ 	.word	0x05000002


	//   ....[6]....
        /*00d0*/ 	.word	0x05000002


	//   ....[7]....
        /*00d4*/ 	.word	0x05000002


	//   ....[8]....
        /*00d8*/ 	.word	0x05000002


	//   ....[9]....
        /*00dc*/ 	.word	0x05000002


	//   ....[10]....
        /*00e0*/ 	.word	0x05000002


	//   ....[11]....
        /*00e4*/ 	.word	0x05000002


	//   ....[12]....
        /*00e8*/ 	.word	0x05000002


	//   ....[13]....
        /*00ec*/ 	.word	0x05000002


	//   ....[14]....
        /*00f0*/ 	.word	0x05000002


	//   ....[15]....
        /*00f4*/ 	.word	0x05000002


	//   ....[16]....
        /*00f8*/ 	.word	0x05000002


	//   ....[17]....
        /*00fc*/ 	.word	0x05000002


	//   ....[18]....
        /*0100*/ 	.word	0x05000002


	//   ....[19]....
        /*0104*/ 	.word	0x05000002


	//   ....[20]....
        /*0108*/ 	.word	0x05000002


	//----- nvinfo : EIATTR_COOP_GROUP_INSTR_OFFSETS
	.align		4
.L_2653:
        /*010c*/ 	.byte	0x04, 0x28
        /*010e*/ 	.short	(.L_2655 - .L_2654)


	//   ....[0]....
.L_2654:
        /*0110*/ 	.word	0x00000760


	//   ....[1]....
        /*0114*/ 	.word	0x00000890


	//   ....[2]....
        /*0118*/ 	.word	0x000008a0


	//   ....[3]....
        /*011c*/ 	.word	0x000008d0


	//   ....[4]....
        /*0120*/ 	.word	0x000008e0


	//   ....[5]....
        /*0124*/ 	.word	0x00000910


	//   ....[6]....
        /*0128*/ 	.word	0x00000920


	//   ....[7]....
        /*012c*/ 	.word	0x00000950


	//   ....[8]....
        /*0130*/ 	.word	0x00000960


	//   ....[9]....
        /*0134*/ 	.word	0x00000990


	//   ....[10]....
        /*0138*/ 	.word	0x000009a0


	//   ....[11]....
        /*013c*/ 	.word	0x00000ac0


	//   ....[12]....
        /*0140*/ 	.word	0x00000b50


	//   ....[13]....
        /*0144*/ 	.word	0x00000bf0


	//   ....[14]....
        /*0148*/ 	.word	0x00000c90


	//   ....[15]....
        /*014c*/ 	.word	0x00000d30


	//   ....[16]....
        /*0150*/ 	.word	0x00000dd0


	//   ....[17]....
        /*0154*/ 	.word	0x00000e70


	//   ....[18]....
        /*0158*/ 	.word	0x00000f10


	//   ....[19]....
        /*015c*/ 	.word	0x00000fb0


	//   ....[20]....
        /*0160*/ 	.word	0x00001050


	//----- nvinfo : EIATTR_VRC_CTA_INIT_COUNT
	.align		4
.L_2655:
        /*0164*/ 	.byte	0x02, 0x4a
	.zero		1
	.zero		1


	//----- nvinfo : EIATTR_EXIT_INSTR_OFFSETS
	.align		4
        /*0168*/ 	.byte	0x04, 0x1c
        /*016a*/ 	.short	(.L_2657 - .L_2656)


	//   ....[0]....
.L_2656:
        /*016c*/ 	.word	0x00000300


	//   ....[1]....
        /*0170*/ 	.word	0x00000380


	//   ....[2]....
        /*0174*/ 	.word	0x000004c0


	//   ....[3]....
        /*0178*/ 	.word	0x000009e0


	//   ....[4]....
        /*017c*/ 	.word	0x00000a60


	//----- nvinfo : EIATTR_CRS_STACK_SIZE
	.align		4
.L_2657:
        /*0180*/ 	.byte	0x04, 0x1e
        /*0182*/ 	.short	(.L_2659 - .L_2658)
.L_2658:
        /*0184*/ 	.word	0x00000000


	//----- nvinfo : EIATTR_CBANK_PARAM_SIZE
	.align		4
.L_2659:
        /*0188*/ 	.byte	0x03, 0x19
        /*018a*/ 	.short	0x0048


	//----- nvinfo : EIATTR_PARAM_CBANK
	.align		4
        /*018c*/ 	.byte	0x04, 0x0a
        /*018e*/ 	.short	(.L_2661 - .L_2660)
	.align		4
.L_2660:
        /*0190*/ 	.word	index@(.nv.constant0._Z26MutualIntensExtract_KernelILi5ELb0ELb1ELb1ELi1EEvPfS0_S0_llllll)
        /*0194*/ 	.short	0x0380
        /*0196*/ 	.short	0x0048


	//----- nvinfo : EIATTR_SW_WAR
	.align		4
.L_2661:
        /*0198*/ 	.byte	0x04, 0x36
        /*019a*/ 	.short	(.L_2663 - .L_2662)
.L_2662:
        /*019c*/ 	.word	0x00000008
.L_2663:


//--------------------- .nv.info._Z26MutualIntensExtract_KernelILi5ELb1ELb0ELb1ELi1EEvPfS0_S0_llllll --------------------------
	.section	.nv.info._Z26MutualIntensExtract_KernelILi5ELb1ELb0ELb1ELi1EEvPfS0_S0_llllll,"",@"SHT_CUDA_INFO"
	.sectionflags	@""
	.align	4


	//----- nvinfo : EIATTR_CUDA_API_VERSION
	.align		4
        /*0000*/ 	.byte	0x04, 0x37
        /*0002*/ 	.short	(.L_2665 - .L_2664)
.L_2664:
        /*0004*/ 	.word	0x00000082


	//----- nvinfo : EIATTR_KPARAM_INFO
	.align		4
.L_2665:
        /*0008*/ 	.byte	0x04, 0x17
        /*000a*/ 	.short	(.L_2667 - .L_2666)
.L_2666:
        /*000c*/ 	.word	0x00000000
        /*0010*/ 	.short	0x0008
        /*0012*/ 	.short	0x0040
        /*0014*/ 	.byte	0x00, 0xf0, 0x21, 0x00


	//----- nvinfo : EIATTR_KPARAM_INFO
	.align		4
.L_2667:
        /*0018*/ 	.byte	0x04, 0x17
        /*001a*/ 	.short	(.L_2669 - .L_2668)
.L_2668:
        /*001c*/ 	.word	0x00000000
        /*0020*/ 	.short	0x0007
        /*0022*/ 	.short	0x0038
        /*0024*/ 	.byte	0x00, 0xf0, 0x21, 0x00


	//----- nvinfo : EIATTR_KPARAM_INFO
	.align		4
.L_2669:
        /*0028*/ 	.byte	0x04, 0x17
        /*002a*/ 	.short	(.L_2671 - .L_2670)
.L_2670:
        /*002c*/ 	.word	0x00000000
        /*0030*/ 	.short	0x0006
        /*0032*/ 	.short	0x0030
        /*0034*/ 	.byte	0x00, 0xf0, 0x21, 0x00


	//----- nvinfo : EIATTR_KPARAM_INFO
	.align		4
.L_2671:
        /*0038*/ 	.byte	0x04, 0x17
        /*003a*/ 	.short	(.L_2673 - .L_2672)
.L_2672:
        /*003c*/ 	.word	0x00000000
        /*0040*/ 	.short	0x0005
        /*0042*/ 	.short	0x0028
        /*0044*/ 	.byte	0x00, 0xf0, 0x21, 0x00


	//----- nvinfo : EIATTR_KPARAM_INFO
	.align		4
.L_2673:
        /*0048*/ 	.byte	0x04, 0x17
        /*004a*/ 	.short	(.L_2675 - .L_2674)
.L_2674:
        /*004c*/ 	.word	0x00000000
        /*0050*/ 	.short	0x0004
        /*0052*/ 	.short	0x0020
        /*0054*/ 	.byte	0x00, 0xf0, 0x21, 0x00


	//----- nvinfo : EIATTR_KPARAM_INFO
	.align		4
.L_2675:
        /*0058*/ 	.byte	0x04, 0x17
        /*005a*/ 	.short	(.L_2677 - .L_2676)
.L_2676:
        /*005c*/ 	.word	0x00000000
        /*0060*/ 	.short	0x0003
        /*0062*/ 	.short	0x0018
        /*0064*/ 	.byte	0x00, 0xf0, 0x21, 0x00


	//----- nvinfo : EIATTR_KPARAM_INFO
	.align		4
.L_2677:
        /*0068*/ 	.byte	0x04, 0x17
        /*006a*/ 	.short	(.L_2679 - .L_2678)
.L_2678:
        /*006c*/ 	.word	0x00000000
        /*0070*/ 	.short	0x0002
        /*0072*/ 	.short	0x0010
        /*0074*/ 	.byte	0x00, 0xf5, 0x21, 0x00


	//----- nvinfo : EIATTR_KPARAM_INFO
	.align		4
.L_2679:
        /*0078*/ 	.byte	0x04, 0x17
        /*007a*/ 	.short	(.L_2681 - .L_2680)
.L_2680:
        /*007c*/ 	.word	0x00000000
        /*0080*/ 	.short	0x0001
        /*0082*/ 	.short	0x0008
        /*0084*/ 	.byte	0x00, 0xf5, 0x21, 0x00


	//----- nvinfo : EIATTR_KPARAM_INFO
	.align		4
.L_2681:
        /*0088*/ 	.byte	0x04, 0x17
        /*008a*/ 	.short	(.L_2683 - .L_2682)
.L_2682:
        /*008c*/ 	.word	0x00000000
        /*0090*/ 	.short	0x0000
        /*0092*/ 	.short	0x0000
        /*0094*/ 	.byte	0x00, 0xf5, 0x21, 0x00


	//----- nvinfo : EIATTR_SPARSE_MMA_MASK
	.align		4
.L_2683:
        /*0098*/ 	.byte	0x03, 0x50
        /*009a*/ 	.short	0x0000


	//----- nvinfo : EIATTR_MAXREG_COUNT
	.align		4
        /*009c*/ 	.byte	0x03, 0x1b
        /*009e*/ 	.short	0x00ff


	//----- nvinfo : EIATTR_MERCURY_ISA_VERSION
	.align		4
        /*00a0*/ 	.byte	0x03, 0x5f
        /*00a2*/ 	.short	0x0101


	//----- nvinfo : EIATTR_INT_WARP_WIDE_INSTR_OFFSETS
	.align		4
        /*00a4*/ 	.byte	0x04, 0x31
        /*00a6*/ 	.short	(.L_2685 - .L_2684)


	//   ....[0]....
.L_2684:
        /*00a8*/ 	.word	0x00000770


	//   ....[1]....
        /*00ac*/ 	.word	0x00000790


	//   ....[2]....
        /*00b0*/ 	.word	0x000007b0


	//----- nvinfo : EIATTR_COOP_GROUP_MASK_REGIDS
	.align		4
.L_2685:
        /*00b4*/ 	.byte	0x04, 0x29
        /*00b6*/ 	.short	(.L_2687 - .L_2686)


	//   ....[0]....
.L_2686:
        /*00b8*/ 	.word	0x0500000f


	//   ....[1]....
        /*00bc*/ 	.word	0x05000002


	//   ....[2]....
        /*00c0*/ 	.word	0x05000002


	//   ....[3]....
        /*00c4*/ 	.word	0x05000002


	//   ....[4]....
        /*00c8*/ 	.word	0x05000002


	//   ....[5]....
        /*00cc*/ 	.word	0x05000002


	//   ....[6]....
        /*00d0*/ 	.word	0x05000002


	//   ....[7]....
        /*00d4*/ 	.word	0x05000002


	//   ....[8]....
        /*00d8*/ 	.word	0x05000002


	//   ....[9]....
        /*00dc*/ 	.word	0x05000002


	//   ....[10]....
        /*00e0*/ 	.word	0x05000002


	//   ....[11]....
        /*00e4*/ 	.word	0x05000002


	//   ....[12]....
        /*00e8*/ 	.word	0x05000002


	//   ....[13]....
        /*00ec*/ 	.word	0x05000002


	//   ....[14]....
        /*00f0*/ 	.word	0x05000002


	//   ....[15]....
        /*00f4*/ 	.word	0x05000002


	//   ....[16]....
        /*00f8*/ 	.word	0x05000002


	//   ....[17]....
        /*00fc*/ 	.word	0x05000002


	//   ....[18]....
        /*0100*/ 	.word	0x05000002


	//   ....[19]....
        /*0104*/ 	.word	0x05000002


	//   ....[20]....
        /*0108*/ 	.word	0x05000002


	//----- nvinfo : EIATTR_COOP_GROUP_INSTR_OFFSETS
	.align		4
.L_2687:
        /*010c*/ 	.byte	0x04, 0x28
        /*010e*/ 	.short	(.L_2689 - .L_2688)


	//   ....[0]....
.L_2688:
        /*0110*/ 	.word	0x00000760


	//   ....[1]....
        /*0114*/ 	.word	0x00000870


	//   ....[2]....
        /*0118*/ 	.word	0x00000880


	//   ....[3]....
        /*011c*/ 	.word	0x000008b0


	//   ....[4]....
        /*0120*/ 	.word	0x000008c0


	//   ....[5]....
        /*0124*/ 	.word	0x000008f0


	//   ....[6]....
        /*0128*/ 	.word	0x00000900


	//   ....[7]....
        /*012c*/ 	.word	0x00000930


	//   ....[8]....
        /*0130*/ 	.word	0x00000940


	//   ....[9]....
        /*0134*/ 	.word	0x00000970


	//   ....[10]....
        /*0138*/ 	.word	0x00000980


	//   ....[11]....
        /*013c*/ 	.word	0x00000aa0


	//   ....[12]....
        /*0140*/ 	.word	0x00000b30


	//   ....[13]....
        /*0144*/ 	.word	0x00000bd0


	//   ....[14]....
        /*0148*/ 	.word	0x00000c70


	//   ....[15]....
        /*014c*/ 	.word	0x00000d10


	//   ....[16]....
        /*0150*/ 	.word	0x00000db0


	//   ....[17]....
        /*0154*/ 	.word	0x00000e50


	//   ....[18]....
        /*0158*/ 	.word	0x00000ef0


	//   ....[19]....
        /*015c*/ 	.word	0x00000f90


	//   ....[20]....
        /*0160*/ 	.word	0x00001030


	//----- nvinfo : EIATTR_VRC_CTA_INIT_COUNT
	.align		4
.L_2689:
        /*0164*/ 	.byte	0x02, 0x4a
	.zero		1
	.zero		1


	//----- nvinfo : EIATTR_EXIT_INSTR_OFFSETS
	.align		4
        /*0168*/ 	.byte	0x04, 0x1c
        /*016a*/ 	.short	(.L_2691 - .L_2690)


	//   ....[0]....
.L_2690:
        /*016c*/ 	.word	0x00000300


	//   ....[1]....
        /*0170*/ 	.word	0x00000380


	//   ....[2]....
        /*0174*/ 	.word	0x000004c0


	//   ....[3]....
        /*0178*/ 	.word	0x000009c0


	//   ....[4]....
        /*017c*/ 	.word	0x00000a40


	//----- nvinfo : EIATTR_CRS_STACK_SIZE
	.align		4
.L_2691:
        /*0180*/ 	.byte	0x04, 0x1e
        /*0182*/ 	.short	(.L_2693 - .L_2692)
.L_2692:
        /*0184*/ 	.word	0x00000000


	//----- nvinfo : EIATTR_CBANK_PARAM_SIZE
	.align		4
.L_2693:
        /*0188*/ 	.byte	0x03, 0x19
        /*018a*/ 	.short	0x0048


	//----- nvinfo : EIATTR_PARAM_CBANK
	.align		4
        /*018c*/ 	.byte	0x04, 0x0a
        /*018e*/ 	.short	(.L_2695 - .L_2694)
	.align		4
.L_2694:
        /*0190*/ 	.word	index@(.nv.constant0._Z26MutualIntensExtract_KernelILi5ELb1ELb0ELb1ELi1EEvPfS0_S0_llllll)
        /*0194*/ 	.short	0x0380
        /*0196*/ 	.short	0x0048


	//----- nvinfo : EIATTR_SW_WAR
	.align		4
.L_2695:
        /*0198*/ 	.byte	0x04, 0x36
        /*019a*/ 	.short	(.L_2697 - .L_2696)
.L_2696:
        /*019c*/ 	.word	0x00000008
.L_2697:


//--------------------- .nv.info._Z26MutualIntensExtract_KernelILi5ELb1ELb1ELb1ELi1EEvPfS0_S0_llllll --------------------------
	.section	.nv.info._Z26MutualIntensExtract_KernelILi5ELb1ELb1ELb1ELi1EEvPfS0_S0_llllll,"",@"SHT_CUDA_INFO"
	.sectionflags	@""
	.align	4


	//----- nvinfo : EIATTR_CUDA_API_VERSION
	.align		4
        /*0000*/ 	.byte	0x04, 0x37
        /*0002*/ 	.short	(.L_2699 - .L_2698)
.L_2698:
        /*0004*/ 	.word	0x00000082


	//----- nvinfo : EIATTR_KPARAM_INFO
	.align		4
.L_2699:
        /*0008*/ 	.byte	0x04, 0x17
        /*000a*/ 	.short	(.L_2701 - .L_2700)
.L_2700:
        /*000c*/ 	.word	0x00000000
        /*0010*/ 	.short	0x0008
        /*0012*/ 	.short	0x0040
        /*0014*/ 	.byte	0x00, 0xf0, 0x21, 0x00


	//----- nvinfo : EIATTR_KPARAM_INFO
	.align		4
.L_2701:
        /*0018*/ 	.byte	0x04, 0x17
        /*001a*/ 	.short	(.L_2703 - .L_2702)
.L_2702:
        /*001c*/ 	.word	0x00000000
        /*0020*/ 	.short	0x0007
        /*0022*/ 	.short	0x0038
        /*0024*/ 	.byte	0x00, 0xf0, 0x21, 0x00


	//----- nvinfo : EIATTR_KPARAM_INFO
	.align		4
.L_2703:
        /*0028*/ 	.byte	0x04, 0x17
        /*002a*/ 	.short	(.L_2705 - .L_2704)
.L_2704:
        /*002c*/ 	.word	0x00000000
        /*0030*/ 	.short	0x0006
        /*0032*/ 	.short	0x0030
        /*0034*/ 	.byte	0x00, 0xf0, 0x21, 0x00


	//----- nvinfo : EIATTR_KPARAM_INFO
	.align		4
.L_2705:
        /*0038*/ 	.byte	0x04, 0x17
        /*003a*/ 	.short	(.L_2707 - .L_2706)
.L_2706:
        /*003c*/ 	.word	0x00000000
        /*0040*/ 	.short	0x0005
        /*0042*/ 	.short	0x0028
        /*0044*/ 	.byte	0x00, 0xf0, 0x21, 0x00


	//----- nvinfo : EIATTR_KPARAM_INFO
	.align		4
.L_2707:
        /*0048*/ 	.byte	0x04, 0x17
        /*004a*/ 	.short	(.L_2709 - .L_2708)
.L_2708:
        /*004c*/ 	.word	0x00000000
        /*0050*/ 	.short	0x0004
        /*0052*/ 	.short	0x0020
        /*0054*/ 	.byte	0x00, 0xf0, 0x21, 0x00


	//----- nvinfo : EIATTR_KPARAM_INFO
	.align		4
.L_2709:
        /*0058*/ 	.byte	0x04, 0x17
        /*005a*/ 	.short	(.L_2711 - .L_2710)
.L_2710:
        /*005c*/ 	.word	0x00000000
        /*0060*/ 	.short	0x0003
        /*0062*/ 	.short	0x0018
        /*0064*/ 	.byte	0x00, 0xf0, 0x21, 0x00


	//----- nvinfo : EIATTR_KPARAM_INFO
	.align		4
.L_2711:
        /*0068*/ 	.byte	0x04, 0x17
        /*006a*/ 	.short	(.L_2713 - .L_2712)
.L_2712:
        /*006c*/ 	.word	0x00000000
        /*0070*/ 	.short	0x0002
        /*0072*/ 	.short	0x0010
        /*0074*/ 	.byte	0x00, 0xf5, 0x21, 0x00


	//----- nvinfo : EIATTR_KPARAM_INFO
	.align		4
.L_2713:
        /*0078*/ 	.byte	0x04, 0x17
        /*007a*/ 	.short	(.L_2715 - .L_2714)
.L_2714:
        /*007c*/ 	.word	0x00000000
        /*0080*/ 	.short	0x0001
        /*0082*/ 	.short	0x0008
        /*0084*/ 	.byte	0x00, 0xf5, 0x21, 0x00


	//----- nvinfo : EIATTR_KPARAM_INFO
	.align		4
.L_2715:
        /*0088*/ 	.byte	0x04, 0x17
        /*008a*/ 	.short	(.L_2717 - .L_2716)
.L_2716:
        /*008c*/ 	.word	0x00000000
        /*0090*/ 	.short	0x0000
        /*0092*/ 	.short	0x0000
        /*0094*/ 	.byte	0x00, 0xf5, 0x21, 0x00


	//----- nvinfo : EIATTR_SPARSE_MMA_MASK
	.align		4
.L_2717:
        /*0098*/ 	.byte	0x03, 0x50
        /*009a*/ 	.short	0x0000


	//----- nvinfo : EIATTR_MAXREG_COUNT
	.align		4
        /*009c*/ 	.byte	0x03, 0x1b
        /*009e*/ 	.short	0x00ff


	//----- nvinfo : EIATTR_MERCURY_ISA_VERSION
	.align		4
        /*00a0*/ 	.byte	0x03, 0x5f
        /*00a2*/ 	.short	0x0101


	//----- nvinfo : EIATTR_INT_WARP_WIDE_INSTR_OFFSETS
	.align		4
        /*00a4*/ 	.byte	0x04, 0x31
        /*00a6*/ 	.short	(.L_2719 - .L_2718)


	//   ....[0]....
.L_2718:
        /*00a8*/ 	.word	0x000008f0


	//   ....[1]....
        /*00ac*/ 	.word	0x00000900


	//   ....[2]....
        /*00b0*/ 	.word	0x00000920


	//----- nvinfo : EIATTR_COOP_GROUP_MASK_REGIDS
	.align		4
.L_2719:
        /*00b4*/ 	.byte	0x04, 0x29
        /*00b6*/ 	.short	(.L_2721 - .L_2720)


	//   ....[0]....
.L_2720:
        /*00b8*/ 	.word	0x0500000b


	//   ....[1]....
        /*00bc*/ 	.word	0x05000002


	//   ....[2]....
        /*00c0*/ 	.word	0x05000002


	//   ....[3]....
        /*00c4*/ 	.word	0x05000002


	//   ....[4]....
        /*00c8*/ 	.word	0x05000002


	//   ....[5]....
        /*00cc*/ 	.word	0x05000002


	//   ....[6]....
        /*00d0*/ 	.word	0x05000002


	//   ....[7]....
        /*00d4*/ 	.word	0x05000002


	//   ....[8]....
        /*00d8*/ 	.word	0x05000002


	//   ....[9]....
        /*00dc*/ 	.word	0x05000002


	//   ....[10]....
        /*00e0*/ 	.word	0x05000002


	//   ....[11]....
        /*00e4*/ 	.word	0x05000002


	//   ....[12]....
        /*00e8*/ 	.word	0x05000002


	//   ....[13]....
        /*00ec*/ 	.word	0x05000002


	//   ....[14]....
        /*00f0*/ 	.word	0x05000002


	//   ....[15]....
        /*00f4*/ 	.word	0x05000002


	//   ....[16]....
        /*00f8*/ 	.word	0x05000002


	//   ....[17]....
        /*00fc*/ 	.word	0x05000002


	//   ....[18]....
        /*0100*/ 	.word	0x05000002


	//   ....[19]....
        /*0104*/ 	.word	0x05000002


	//   ....[20]....
        /*0108*/ 	.word	0x05000002


	//----- nvinfo : EIATTR_COOP_GROUP_INSTR_OFFSETS
	.align		4
.L_2721:
        /*010c*/ 	.byte	0x04, 0x28
        /*010e*/ 	.short	(.L_2723 - .L_2722)


	//   ....[0]....
.L_2722:
        /*0110*/ 	.word	0x000008e0


	//   ....[1]....
        /*0114*/ 	.word	0x00000a10


	//   ....[2]....
        /*0118*/ 	.word	0x00000a20


	//   ....[3]....
        /*011c*/ 	.word	0x00000a50


	//   ....[4]....
        /*0120*/ 	.word	0x00000a60


	//   ....[5]....
        /*0124*/ 	.word	0x00000a90


	//   ....[6]....
        /*0128*/ 	.word	0x00000aa0


	//   ....[7]....
        /*012c*/ 	.word	0x00000ad0


	//   ....[8]....
        /*0130*/ 	.word	0x00000ae0


	//   ....[9]....
        /*0134*/ 	.word	0x00000b10


	//   ....[10]....
        /*0138*/ 	.word	0x00000b20


	//   ....[11]....
        /*013c*/ 	.word	0x00000c40


	//   ....[12]....
        /*0140*/ 	.word	0x00000cd0


	//   ....[13]....
        /*0144*/ 	.word	0x00000d70


	//   ....[14]....
        /*0148*/ 	.word	0x00000e10


	//   ....[15]....
        /*014c*/ 	.word	0x00000eb0


	//   ....[16]....
        /*0150*/ 	.word	0x00000f50


	//   ....[17]....
        /*0154*/ 	.word	0x00000ff0


	//   ....[18]....
        /*0158*/ 	.word	0x00001090


	//   ....[19]....
        /*015c*/ 	.word	0x00001130


	//   ....[20]....
        /*0160*/ 	.word	0x000011d0


	//----- nvinfo : EIATTR_VRC_CTA_INIT_COUNT
	.align		4
.L_2723:
        /*0164*/ 	.byte	0x02, 0x4a
	.zero		1
	.zero		1


	//----- nvinfo : EIATTR_EXIT_INSTR_OFFSETS
	.align		4
        /*0168*/ 	.byte	0x04, 0x1c
        /*016a*/ 	.short	(.L_2725 - .L_2724)


	//   ....[0]....
.L_2724:
        /*016c*/ 	.word	0x00000300


	//   ....[1]....
        /*0170*/ 	.word	0x00000380


	//   ....[2]....
        /*0174*/ 	.word	0x00000500


	//   ....[3]....
        /*0178*/ 	.word	0x00000b60


	//   ....[4]....
        /*017c*/ 	.word	0x00000be0


	//----- nvinfo : EIATTR_CRS_STACK_SIZE
	.align		4
.L_2725:
        /*0180*/ 	.byte	0x04, 0x1e
        /*0182*/ 	.short	(.L_2727 - .L_2726)
.L_2726:
        /*0184*/ 	.word	0x00000000


	//----- nvinfo : EIATTR_CBANK_PARAM_SIZE
	.align		4
.L_2727:
        /*0188*/ 	.byte	0x03, 0x19
        /*018a*/ 	.short	0x0048


	//----- nvinfo : EIATTR_PARAM_CBANK
	.align		4
        /*018c*/ 	.byte	0x04, 0x0a
        /*018e*/ 	.short	(.L_2729 - .L_2728)
	.align		4
.L_2728:
        /*0190*/ 	.word	index@(.nv.constant0._Z26MutualIntensExtract_KernelILi5ELb1ELb1ELb1ELi1EEvPfS0_S0_llllll)
        /*0194*/ 	.short	0x0380
        /*0196*/ 	.short	0x0048


	//----- nvinfo : EIATTR_SW_WAR
	.align		4
.L_2729:
        /*0198*/ 	.byte	0x04, 0x36
        /*019a*/ 	.short	(.L_2731 - .L_2730)
.L_2730:
        /*019c*/ 	.word	0x00000008
.L_2731:


//--------------------- .nv.info._Z26MutualIntensExtract_KernelILi4ELb0ELb0ELb1ELi1EEvPfS0_S0_llllll --------------------------
	.section	.nv.info._Z26MutualIntensExtract_KernelILi4ELb0ELb0ELb1ELi1EEvPfS0_S0_llllll,"",@"SHT_CUDA_INFO"
	.sectionflags	@""
	.align	4


	//----- nvinfo : EIATTR_CUDA_API_VERSION
	.align		4
        /*0000*/ 	.byte	0x04, 0x37
        /*0002*/ 	.short	(.L_2733 - .L_2732)
.L_2732:
        /*0004*/ 	.word	0x00000082


	//----- nvinfo : EIATTR_KPARAM_INFO
	.align		4
.L_2733:
        /*0008*/ 	.byte	0x04, 0x17
        /*000a*/ 	.short	(.L_2735 - .L_2734)
.L_2734:
        /*000c*/ 	.word	0x00000000
        /*0010*/ 	.short	0x0008
        /*0012*/ 	.short	0x0040
        /*0014*/ 	.byte	0x00, 0xf0, 0x21, 0x00


	//----- nvinfo : EIATTR_KPARAM_INFO
	.align		4
.L_2735:
        /*0018*/ 	.byte	0x04, 0x17
        /*001a*/ 	.short	(.L_2737 - .L_2736)
.L_2736:
        /*001c*/ 	.word	0x00000000
        /*0020*/ 	.short	0x0007
        /*0022*/ 	.short	0x0038
        /*0024*/ 	.byte	0x00, 0xf0, 0x21, 0x00


	//----- nvinfo : EIATTR_KPARAM_INFO
	.align		4
.L_2737:
        /*0028*/ 	.byte	0x04, 0x17
        /*002a*/ 	.short	(.L_2739 - .L_2738)
.L_2738:
        /*002c*/ 	.word	0x00000000
        /*0030*/ 	.short	0x0006
        /*0032*/ 	.short	0x0030
        /*0034*/ 	.byte	0x00, 0xf0, 0x21, 0x00


	//----- nvinfo : EIATTR_KPARAM_INFO
	.align		4
.L_2739:
        /*0038*/ 	.byte	0x04, 0x17
        /*003a*/ 	.short	(.L_2741 - .L_2740)
.L_2740:
        /*003c*/ 	.word	0x00000000
        /*0040*/ 	.short	0x0005
        /*0042*/ 	.short	0x0028
        /*0044*/ 	.byte	0x00, 0xf0, 0x21, 0x00


	//----- nvinfo : EIATTR_KPARAM_INFO
	.align		4
.L_2741:
        /*0048*/ 	.byte	0x04, 0x17
        /*004a*/ 	.short	(.L_2743 - .L_2742)
.L_2742:
        /*004c*/ 	.word	0x00000000
        /*0050*/ 	.short	0x0004
        /*0052*/ 	.short	0x0020
        /*0054*/ 	.byte	0x00, 0xf0, 0x21, 0x00


	//----- nvinfo : EIATTR_KPARAM_INFO
	.align		4
.L_2743:
        /*0058*/ 	.byte	0x04, 0x17
        /*005a*/ 	.short	(.L_2745 - .L_2744)
.L_2744:
        /*005c*/ 	.word	0x00000000
        /*0060*/ 	.short	0x0003
        /*0062*/ 	.short	0x0018
        /*0064*/ 	.byte	0x00, 0xf0, 0x21, 0x00


	//----- nvinfo : EIATTR_KPARAM_INFO
	.align		4
.L_2745:
        /*0068*/ 	.byte	0x04, 0x17
        /*006a*/ 	.short	(.L_2747 - .L_2746)
.L_2746:
        /*006c*/ 	.word	0x00000000
        /*0070*/ 	.short	0x0002
        /*0072*/ 	.short	0x0010
        /*0074*/ 	.byte	0x00, 0xf5, 0x21, 0x00


	//----- nvinfo : EIATTR_KPARAM_INFO
	.align		4
.L_2747:
        /*0078*/ 	.byte	0x04, 0x17
        /*007a*/ 	.short	(.L_2749 - .L_2748)
.L_2748:
        /*007c*/ 	.word	0x00000000
        /*0080*/ 	.short	0x0001
        /*0082*/ 	.short	0x0008
        /*0084*/ 	.byte	0x00, 0xf5, 0x21, 0x00


	//----- nvinfo : EIATTR_KPARAM_INFO
	.align		4
.L_2749:
        /*0088*/ 	.byte	0x04, 0x17
        /*008a*/ 	.short	(.L_2751 - .L_2750)
.L_2750:
        /*008c*/ 	.word	0x00000000
        /*0090*/ 	.short	0x0000
        /*0092*/ 	.short	0x0000
        /*0094*/ 	.byte	0x00, 0xf5, 0x21, 0x00


	//----- nvinfo : EIATTR_SPARSE_MMA_MASK
	.align		4
.L_2751:
        /*0098*/ 	.byte	0x03, 0x50
        /*009a*/ 	.short	0x0000


	//----- nvinfo : EIATTR_MAXREG_COUNT
	.align		4
        /*009c*/ 	.byte	0x03, 0x1b
        /*009e*/ 	.short	0x00ff


	//----- nvinfo : EIATTR_MERCURY_ISA_VERSION
	.align		4
        /*00a0*/ 	.byte	0x03, 0x5f
        /*00a2*/ 	.short	0x0101


	//----- nvinfo : EIATTR_INT_WARP_WIDE_INSTR_OFFSETS
	.align		4
        /*00a4*/ 	.byte	0x04, 0x31
        /*00a6*/ 	.short	(.L_2753 - .L_2752)


	//   ....[0]....
.L_2752:
        /*00a8*/ 	.word	0x000002c0


	//   ....[1]....
        /*00ac*/ 	.word	0x00000300


	//   ....[2]....
        /*00b0*/ 	.word	0x00000320


	//----- nvinfo : EIATTR_COOP_GROUP_MASK_REGIDS
	.align		4
.L_2753:
        /*00b4*/ 	.byte	0x04, 0x29
        /*00b6*/ 	.short	(.L_2755 - .L_2754)


	//   ....[0]....
.L_2754:
        /*00b8*/ 	.word	0x05000005


	//   ....[1]....
        /*00bc*/ 	.word	0x05000005


	//   ....[2]....
        /*00c0*/ 	.word	0x05000005


	//   ....[3]....
        /*00c4*/ 	.word	0x05000005


	//   ....[4]....
        /*00c8*/ 	.word	0x05000005


	//   ....[5]....
        /*00cc*/ 	.word	0x05000005


	//   ....[6]....
        /*00d0*/ 	.word	0x05000005


	//   ....[7]....
        /*00d4*/ 	.word	0x05000005


	//   ....[8]....
        /*00d8*/ 	.word	0x05000005


	//   ....[9]....
        /*00dc*/ 	.word	0x05000005


	//   ....[10]....
        /*00e0*/ 	.word	0x05000005


	//   ....[11]....
        /*00e4*/ 	.word	0x05000005


	//   ....[12]....
        /*00e8*/ 	.word	0x05000005


	//   ....[13]....
        /*00ec*/ 	.word	0x05000005


	//   ....[14]....
        /*00f0*/ 	.word	0x05000005


	//   ....[15]....
        /*00f4*/ 	.word	0x05000005


	//   ....[16]....
        /*00f8*/ 	.word	0x05000005


	//   ....[17]....
        /*00fc*/ 	.word	0x05000005


	//   ....[18]....
        /*0100*/ 	.word	0x05000005


	//----- nvinfo : EIATTR_COOP_GROUP_INSTR_OFFSETS
	.align		4
.L_2755:
        /*0104*/ 	.byte	0x04, 0x28
        /*0106*/ 	.short	(.L_2757 - .L_2756)


	//   ....[0]....
.L_2756:
        /*0108*/ 	.word	0x000002f0


	//   ....[1]....
        /*010c*/ 	.word	0x000003a0


	//   ....[2]....
        /*0110*/ 	.word	0x000003b0


	//   ....[3]....
        /*0114*/ 	.word	0x000003e0


	//   ....[4]....
        /*0118*/ 	.word	0x000003f0


	//   ....[5]....
        /*011c*/ 	.word	0x00000420


	//   ....[6]....
        /*0120*/ 	.word	0x00000430


	//   ....[7]....
        /*0124*/ 	.word	0x00000460


	//   ....[8]....
        /*0128*/ 	.word	0x00000470


	//   ....[9]....
        /*012c*/ 	.word	0x00000560


	//   ....[10]....
        /*0130*/ 	.word	0x000005f0


	//   ....[11]....
        /*0134*/ 	.word	0x00000690


	//   ....[12]....
        /*0138*/ 	.word	0x00000730


	//   ....[13]....
        /*013c*/ 	.word	0x000007d0


	//   ....[14]....
        /*0140*/ 	.word	0x00000870


	//   ....[15]....
        /*0144*/ 	.word	0x00000910


	//   ....[16]....
        /*0148*/ 	.word	0x000009b0


	//   ....[17]....
        /*014c*/ 	.word	0x00000a50


	//   ....[18]....
        /*0150*/ 	.word	0x00000af0


	//----- nvinfo : EIATTR_VRC_CTA_INIT_COUNT
	.align		4
.L_2757:
        /*0154*/ 	.byte	0x02, 0x4a
	.zero		1
	.zero		1


	//----- nvinfo : EIATTR_EXIT_INSTR_OFFSETS
	.align		4
        /*0158*/ 	.byte	0x04, 0x1c
        /*015a*/ 	.short	(.L_2759 - .L_2758)


	//   ....[0]....
.L_2758:
        /*015c*/ 	.word	0x000000d0


	//   ....[1]....
        /*0160*/ 	.word	0x00000150


	//   ....[2]....
        /*0164*/ 	.word	0x000001f0


	//   ....[3]....
        /*0168*/ 	.word	0x000004b0


	//   ....[4]....
        /*016c*/ 	.word	0x00000500


	//----- nvinfo : EIATTR_CRS_STACK_SIZE
	.align		4
.L_2759:
        /*0170*/ 	.byte	0x04, 0x1e
        /*0172*/ 	.short	(.L_2761 - .L_2760)
.L_2760:
        /*0174*/ 	.word	0x00000000


	//----- nvinfo : EIATTR_CBANK_PARAM_SIZE
	.align		4
.L_2761:
        /*0178*/ 	.byte	0x03, 0x19
        /*017a*/ 	.short	0x0048


	//----- nvinfo : EIATTR_PARAM_CBANK
	.align		4
        /*017c*/ 	.byte	0x04, 0x0a
        /*017e*/ 	.short	(.L_2763 - .L_2762)
	.align		4
.L_2762:
        /*0180*/ 	.word	index@(.nv.constant0._Z26MutualIntensExtract_KernelILi4ELb0ELb0ELb1ELi1EEvPfS0_S0_llllll)
        /*0184*/ 	.short	0x0380
        /*0186*/ 	.short	0x0048


	//----- nvinfo : EIATTR_SW_WAR
	.align		4
.L_2763:
        /*0188*/ 	.byte	0x04, 0x36
        /*018a*/ 	.short	(.L_2765 - .L_2764)
.L_2764:
        /*018c*/ 	.word	0x00000008
.L_2765:


//--------------------- .nv.info._Z26MutualIntensExtract_KernelILi4ELb0ELb1ELb1ELi1EEvPfS0_S0_llllll --------------------------
	.section	.nv.info._Z26MutualIntensExtract_KernelILi4ELb0ELb1ELb1ELi1EEvPfS0_S0_llllll,"",@"SHT_CUDA_INFO"
	.sectionflags	@""
	.align	4


	//----- nvinfo : EIATTR_CUDA_API_VERSION
	.align		4
        /*0000*/ 	.byte	0x04, 0x37
        /*0002*/ 	.short	(.L_2767 - .L_2766)
.L_2766:
        /*0004*/ 	.word	0x00000082


	//----- nvinfo : EIATTR_KPARAM_INFO
	.align		4
.L_2767:
        /*0008*/ 	.byte	0x04, 0x17
        /*000a*/ 	.short	(.L_2769 - .L_2768)
.L_2768:
        /*000c*/ 	.word	0x00000000
        /*0010*/ 	.short	0x0008
        /*0012*/ 	.short	0x0040
        /*0014*/ 	.byte	0x00, 0xf0, 0x21, 0x00


	//----- nvinfo : EIATTR_KPARAM_INFO
	.align		4
.L_2769:
        /*0018*/ 	.byte	0x04, 0x17
        /*001a*/ 	.short	(.L_2771 - .L_2770)
.L_2770:
        /*001c*/ 	.word	0x00000000
        /*0020*/ 	.short	0x0007
        /*0022*/ 	.short	0x0038
        /*0024*/ 	.byte	0x00, 0xf0, 0x21, 0x00


	//----- nvinfo : EIATTR_KPARAM_INFO
	.align		4
.L_2771:
        /*0028*/ 	.byte	0x04, 0x17
        /*002a*/ 	.short	(.L_2773 - .L_2772)
.L_2772:
        /*002c*/ 	.word	0x00000000
        /*0030*/ 	.short	0x0006
        /*0032*/ 	.short	0x0030
        /*0034*/ 	.byte	0x00, 0xf0, 0x21, 0x00


	//----- nvinfo : EIATTR_KPARAM_INFO
	.align		4
.L_2773:
        /*0038*/ 	.byte	0x04, 0x17
        /*003a*/ 	.short	(.L_2775 - .L_2774)
.L_2774:
        /*003c*/ 	.word	0x00000000
        /*0040*/ 	.short	0x0005
        /*0042*/ 	.short	0x0028
        /*0044*/ 	.byte	0x00, 0xf0, 0x21, 0x00


	//----- nvinfo : EIATTR_KPARAM_INFO
	.align		4
.L_2775:
        /*0048*/ 	.byte	0x04, 0x17
        /*004a*/ 	.short	(.L_2777 - .L_2776)
.L_2776:
        /*004c*/ 	.word	0x00000000
        /*0050*/ 	.short	0x0004
        /*0052*/ 	.short	0x0020
        /*0054*/ 	.byte	0x00, 0xf0, 0x21, 0x00


	//----- nvinfo : EIATTR_KPARAM_INFO
	.align		4
.L_2777:
        /*0058*/ 	.byte	0x04, 0x17
        /*005a*/ 	.short	(.L_2779 - .L_2778)
.L_2778:
        /*005c*/ 	.word	0x00000000
        /*0060*/ 	.short	0x0003
        /*0062*/ 	.short	0x0018
        /*0064*/ 	.byte	0x00, 0xf0, 0x21, 0x00


	//----- nvinfo : EIATTR_KPARAM_INFO
	.align		4
.L_2779:
        /*0068*/ 	.byte	0x04, 0x17
        /*006a*/ 	.short	(.L_2781 - .L_2780)
.L_2780:
        /*006c*/ 	.word	0x00000000
        /*0070*/ 	.short	0x0002
        /*0072*/ 	.short	0x0010
        /*0074*/ 	.byte	0x00, 0xf5, 0x21, 0x00


	//----- nvinfo : EIATTR_KPARAM_INFO
	.align		4
.L_2781:
        /*0078*/ 	.byte	0x04, 0x17
        /*007a*/ 	.short	(.L_2783 - .L_2782)
.L_2782:
        /*007c*/ 	.word	0x00000000
        /*0080*/ 	.short	0x0001
        /*0082*/ 	.short	0x0008
        /*0084*/ 	.byte	0x00, 0xf5, 0x21, 0x00


	//----- nvinfo : EIATTR_KPARAM_INFO
	.align		4
.L_2783:
        /*0088*/ 	.byte	0x04, 0x17
        /*008a*/ 	.short	(.L_2785 - .L_2784)
.L_2784:
        /*008c*/ 	.word	0x00000000
        /*0090*/ 	.short	0x0000
        /*0092*/ 	.short	0x0000
        /*0094*/ 	.byte	0x00, 0xf5, 0x21, 0x00


	//----- nvinfo : EIATTR_SPARSE_MMA_MASK
	.align		4
.L_2785:
        /*0098*/ 	.byte	0x03, 0x50
        /*009a*/ 	.short	0x0000


	//----- nvinfo : EIATTR_MAXREG_COUNT
	.align		4
        /*009c*/ 	.byte	0x03, 0x1b
        /*009e*/ 	.short	0x00ff


	//----- nvinfo : EIATTR_MERCURY_ISA_VERSION
	.align		4
        /*00a0*/ 	.byte	0x03, 0x5f
        /*00a2*/ 	.short	0x0101


	//----- nvinfo : EIATTR_INT_WARP_WIDE_INSTR_OFFSETS
	.align		4
        /*00a4*/ 	.byte	0x04, 0x31
        /*00a6*/ 	.short	(.L_2787 - .L_2786)


	//   ....[0]....
.L_2786:
        /*00a8*/ 	.word	0x00000770


	//   ....[1]....
        /*00ac*/ 	.word	0x00000790


	//   ....[2]....
        /*00b0*/ 	.word	0x000007b0


	//----- nvinfo : EIATTR_COOP_GROUP_MASK_REGIDS
	.align		4
.L_2787:
        /*00b4*/ 	.byte	0x04, 0x29
        /*00b6*/ 	.short	(.L_2789 - .L_2788)


	//   ....[0]....
.L_2788:
        /*00b8*/ 	.word	0x05000013


	//   ....[1]....
        /*00bc*/ 	.word	0x05000002


	//   ....[2]....
        /*00c0*/ 	.word	0x05000002


	//   ....[3]....
        /*00c4*/ 	.word	0x05000002


	//   ....[4]....
        /*00c8*/ 	.word	0x05000002


	//   ....[5]....
        /*00cc*/ 	.word	0x05000002


	//   ....[6]....
        /*00d0*/ 	.word	0x05000002


	//   ....[7]....
        /*00d4*/ 	.word	0x05000002


	//   ....[8]....
        /*00d8*/ 	.word	0x05000002


	//   ....[9]....
        /*00dc*/ 	.word	0x05000002


	//   ....[10]....
        /*00e0*/ 	.word	0x05000002


	//   ....[11]....
        /*00e4*/ 	.word	0x05000002


	//   ....[12]....
        /*00e8*/ 	.word	0x05000002


	//   ....[13]....
        /*00ec*/ 	.word	0x05000002


	//   ....[14]....
        /*00f0*/ 	.word	0x05000002


	//   ....[15]....
        /*00f4*/ 	.word	0x05000002


	//   ....[16]....
        /*00f8*/ 	.word	0x05000002


	//   ....[17]....
        /*00fc*/ 	.word	0x05000002


	//   ....[18]....
        /*0100*/ 	.word	0x05000002


	//   ....[19]....
        /*0104*/ 	.word	0x05000002


	//   ....[20]....
        /*0108*/ 	.word	0x05000002


	//----- nvinfo : EIATTR_COOP_GROUP_INSTR_OFFSETS
	.align		4
.L_2789:
        /*010c*/ 	.byte	0x04, 0x28
        /*010e*/ 	.short	(.L_2791 - .L_2790)


	//   ....[0]....
.L_2790:
        /*0110*/ 	.word	0x00000760


	//   ....[1]....
        /*0114*/ 	.word	0x00000890


	//   ....[2]....
        /*0118*/ 	.word	0x000008a0


	//   ....[3]....
        /*011c*/ 	.word	0x000008d0


	//   ....[4]....
        /*0120*/ 	.word	0x000008e0


	//   ....[5]....
        /*0124*/ 	.word	0x00000910


	//   ....[6]....
        /*0128*/ 	.word	0x00000920


	//   ....[7]....
        /*012c*/ 	.word	0x00000950


	//   ....[8]....
        /*0130*/ 	.word	0x00000960


	//   ....[9]....
        /*0134*/ 	.word	0x00000990


	//   ....[10]....
        /*0138*/ 	.word	0x000009a0


	//   ....[11]....
        /*013c*/ 	.word	0x00000ac0


	//   ....[12]....
        /*0140*/ 	.word	0x00000b50


	//   ....[13]....
        /*0144*/ 	.word	0x00000bf0


	//   ....[14]....
        /*0148*/ 	.word	0x00000c90


	//   ....[15]....
        /*014c*/ 	.word	0x00000d30


	//   ....[16]....
        /*0150*/ 	.word	0x00000dd0


	//   ....[17]....
        /*0154*/ 	.word	0x00000e70


	//   ....[18]....
        /*0158*/ 	.word	0x00000f10


	//   ....[19]....
        /*015c*/ 	.word	0x00000fb0


	//   ....[20]....
        /*0160*/ 	.word	0x00001050


	//----- nvinfo : EIATTR_VRC_CTA_INIT_COUNT
	.align		4
.L_2791:
        /*0164*/ 	.byte	0x02, 0x4a
	.zero		1
	.zero		1


	//----- nvinfo : EIATTR_EXIT_INSTR_OFFSETS
	.align		4
        /*0168*/ 	.byte	0x04, 0x1c
        /*016a*/ 	.short	(.L_2793 - .L_2792)


	//   ....[0]....
.L_2792:
        /*016c*/ 	.word	0x00000300


	//   ....[1]....
        /*0170*/ 	.word	0x00000380


	//   ....[2]....
        /*0174*/ 	.word	0x000004c0


	//   ....[3]....
        /*0178*/ 	.word	0x000009e0


	//   ....[4]....
        /*017c*/ 	.word	0x00000a60


	//----- nvinfo : EIATTR_CRS_STACK_SIZE
	.align		4
.L_2793:
        /*0180*/ 	.byte	0x04, 0x1e
        /*0182*/ 	.short	(.L_2795 - .L_2794)
.L_2794:
        /*0184*/ 	.word	0x00000000


	//----- nvinfo : EIATTR_CBANK_PARAM_SIZE
	.align		4
.L_2795:
        /*0188*/ 	.byte	0x03, 0x19
        /*018a*/ 	.short	0x0048


	//----- nvinfo : EIATTR_PARAM_CBANK
	.align		4
        /*018c*/ 	.byte	0x04, 0x0a
        /*018e*/ 	.short	(.L_2797 - .L_2796)
	.align		4
.L_2796:
        /*0190*/ 	.word	index@(.nv.constant0._Z26MutualIntensExtract_KernelILi4ELb0ELb1ELb1ELi1EEvPfS0_S0_llllll)
        /*0194*/ 	.short	0x0380
        /*0196*/ 	.short	0x0048


	//----- nvinfo : EIATTR_SW_WAR
	.align		4
.L_2797:
        /*0198*/ 	.byte	0x04, 0x36
        /*019a*/ 	.short	(.L_2799 - .L_2798)
.L_2798:
        /*019c*/ 	.word	0x00000008
.L_2799:


//--------------------- .nv.info._Z26MutualIntensExtract_KernelILi4ELb1ELb0ELb1ELi1EEvPfS0_S0_llllll --------------------------
	.section	.nv.info._Z26MutualIntensExtract_KernelILi4ELb1ELb0ELb1ELi1EEvPfS0_S0_llllll,"",@"SHT_CUDA_INFO"
	.sectionflags	@""
	.align	4


	//----- nvinfo : EIATTR_CUDA_API_VERSION
	.align		4
        /*0000*/ 	.byte	0x04, 0x37
        /*0002*/ 	.short	(.L_2801 - .L_2800)
.L_2800:
        /*0004*/ 	.word	0x00000082


	//----- nvinfo : EIATTR_KPARAM_INFO
	.align		4
.L_2801:
        /*0008*/ 	.byte	0x04, 0x17
        /*000a*/ 	.short	(.L_2803 - .L_2802)
.L_2802:
        /*000c*/ 	.word	0x00000000
        /*0010*/ 	.short	0x0008
        /*0012*/ 	.short	0x0040
        /*0014*/ 	.byte	0x00, 0xf0, 0x21, 0x00


	//----- nvinfo : EIATTR_KPARAM_INFO
	.align		4
.L_2803:
        /*0018*/ 	.byte	0x04, 0x17
        /*001a*/ 	.short	(.L_2805 - .L_2804)
.L_2804:
        /*001c*/ 	.word	0x00000000
        /*0020*/ 	.short	0x0007
        /*0022*/ 	.short	0x0038
        /*0024*/ 	.byte	0x00, 0xf0, 0x21, 0x00


	//----- nvinfo : EIATTR_KPARAM_INFO
	.align		4
.L_2805:
        /*0028*/ 	.byte	0x04, 0x17
        /*002a*/ 	.short	(.L_2807 - .L_2806)
.L_2806:
        /*002c*/ 	.word	0x00000000
        /*0030*/ 	.short	0x0006
        /*0032*/ 	.short	0x0030
        /*0034*/ 	.byte	0x00, 0xf0, 0x21, 0x00


	//----- nvinfo : EIATTR_KPARAM_INFO
	.align		4
.L_2807:
        /*0038*/ 	.byte	0x04, 0x17
        /*003a*/ 	.short	(.L_2809 - .L_2808)
.L_2808:
        /*003c*/ 	.word	0x00000000
        /*0040*/ 	.short	0x0005
        /*0042*/ 	.short	0x0028
        /*0044*/ 	.byte	0x00, 0xf0, 0x21, 0x00


	//----- nvinfo : EIATTR_KPARAM_INFO
	.align		4
.L_2809:
        /*0048*/ 	.byte	0x04, 0x17
        /*004a*/ 	.short	(.L_2811 - .L_2810)
.L_2810:
        /*004c*/ 	.word	0x00000000
        /*0050*/ 	.short	0x0004
        /*0052*/ 	.short	0x0020
        /*0054*/ 	.byte	0x00, 0xf0, 0x21, 0x00


	//----- nvinfo : EIATTR_KPARAM_INFO
	.align		4
.L_2811:
        /*0058*/ 	.byte	0x04, 0x17
        /*005a*/ 	.short	(.L_2813 - .L_2812)
.L_2812:
        /*005c*/ 	.word	0x00000000
        /*0060*/ 	.short	0x0003
        /*0062*/ 	.short	0x0018
        /*0064*/ 	.byte	0x00, 0xf0, 0x21, 0x00


	//----- nvinfo : EIATTR_KPARAM_INFO
	.align		4
.L_2813:
        /*0068*/ 	.byte	0x04, 0x17
        /*006a*/ 	.short	(.L_2815 - .L_2814)
.L_2814:
        /*006c*/ 	.word	0x00000000
        /*0070*/ 	.short	0x0002
        /*0072*/ 	.short	0x0010
        /*0074*/ 	.byte	0x00, 0xf5, 0x21, 0x00


	//----- nvinfo : EIATTR_KPARAM_INFO
	.align		4
.L_2815:
        /*0078*/ 	.byte	0x04, 0x17
        /*007a*/ 	.short	(.L_2817 - .L_2816)
.L_2816:
        /*007c*/ 	.word	0x00000000
        /*0080*/ 	.short	0x0001
        /*0082*/ 	.short	0x0008
        /*0084*/ 	.byte	0x00, 0xf5, 0x21, 0x00


	//----- nvinfo : EIATTR_KPARAM_INFO
	.align		4
.L_2817:
        /*0088*/ 	.byte	0x04, 0x17
        /*008a*/ 	.short	(.L_2819 - .L_2818)
.L_2818:
        /*008c*/ 	.word	0x00000000
        /*0090*/ 	.short	0x0000
        /*0092*/ 	.short	0x0000
        /*0094*/ 	.byte	0x00, 0xf5, 0x21, 0x00


	//----- nvinfo : EIATTR_SPARSE_MMA_MASK
	.align		4
.L_2819:
        /*0098*/ 	.byte	0x03, 0x50
        /*009a*/ 	.short	0x0000


	//----- nvinfo : EIATTR_MAXREG_COUNT
	.align		4
        /*009c*/ 	.byte	0x03, 0x1b
        /*009e*/ 	.short	0x00ff


	//----- nvinfo : EIATTR_MERCURY_ISA_VERSION
	.align		4
        /*00a0*/ 	.byte	0x03, 0x5f
        /*00a2*/ 	.short	0x0101


	//----- nvinfo : EIATTR_INT_WARP_WIDE_INSTR_OFFSETS
	.align		4
        /*00a4*/ 	.byte	0x04, 0x31
        /*00a6*/ 	.short	(.L_2821 - .L_2820)


	//   ....[0]....
.L_2820:
        /*00a8*/ 	.word	0x00000770


	//   ....[1]....
        /*00ac*/ 	.word	0x00000780


	//   ....[2]....
        /*00b0*/ 	.word	0x000007a0


	//----- nvinfo : EIATTR_COOP_GROUP_MASK_REGIDS
	.align		4
.L_2821:
        /*00b4*/ 	.byte	0x04, 0x29
        /*00b6*/ 	.short	(.L_2823 - .L_2822)


	//   ....[0]....
.L_2822:
        /*00b8*/ 	.word	0x0500000d


	//   ....[1]....
        /*00bc*/ 	.word	0x05000002


	//   ....[2]....
        /*00c0*/ 	.word	0x05000002


	//   ....[3]....
        /*00c4*/ 	.word	0x05000002


	//   ....[4]....
        /*00c8*/ 	.word	0x05000002


	//   ....[5]....
        /*00cc*/ 	.word	0x05000002


	//   ....[6]....
        /*00d0*/ 	.word	0x05000002


	//   ....[7]....
        /*00d4*/ 	.word	0x05000002


	//   ....[8]....
        /*00d8*/ 	.word	0x05000002


	//   ....[9]....
        /*00dc*/ 	.word	0x05000002


	//   ....[10]....
        /*00e0*/ 	.word	0x05000002


	//   ....[11]....
        /*00e4*/ 	.word	0x05000002


	//   ....[12]....
        /*00e8*/ 	.word	0x05000002


	//   ....[13]....
        /*00ec*/ 	.word	0x05000002


	//   ....[14]....
        /*00f0*/ 	.word	0x05000002


	//   ....[15]....
        /*00f4*/ 	.word	0x05000002


	//   ....[16]....
        /*00f8*/ 	.word	0x05000002


	//   ....[17]....
        /*00fc*/ 	.word	0x05000002


	//   ....[18]....
        /*0100*/ 	.word	0x05000002


	//   ....[19]....
        /*0104*/ 	.word	0x05000002


	//   ....[20]....
        /*0108*/ 	.word	0x05000002


	//----- nvinfo : EIATTR_COOP_GROUP_INSTR_OFFSETS
	.align		4
.L_2823:
        /*010c*/ 	.byte	0x04, 0x28
        /*010e*/ 	.short	(.L_2825 - .L_2824)


	//   ....[0]....
.L_2824:
        /*0110*/ 	.word	0x00000760


	//   ....[1]....
        /*0114*/ 	.word	0x00000870


	//   ....[2]....
        /*0118*/ 	.word	0x00000880


	//   ....[3]....
        /*011c*/ 	.word	0x000008b0


	//   ....[4]....
        /*0120*/ 	.word	0x000008c0


	//   ....[5]....
        /*0124*/ 	.word	0x000008f0


	//   ....[6]....
        /*0128*/ 	.word	0x00000900


	//   ....[7]....
        /*012c*/ 	.word	0x00000930


	//   ....[8]....
        /*0130*/ 	.word	0x00000940


	//   ....[9]....
        /*0134*/ 	.word	0x00000970


	//   ....[10]....
        /*0138*/ 	.word	0x00000980


	//   ....[11]....
        /*013c*/ 	.word	0x00000aa0


	//   ....[12]....
        /*0140*/ 	.word	0x00000b30


	//   ....[13]....
        /*0144*/ 	.word	0x00000bd0


	//   ....[14]....
        /*0148*/ 	.word	0x00000c70


	//   ....[15]....
        /*014c*/ 	.word	0x00000d10


	//   ....[16]....
        /*0150*/ 	.word	0x00000db0


	//   ....[17]....
        /*0154*/ 	.word	0x00000e50


	//   ....[18]....
        /*0158*/ 	.word	0x00000ef0


	//   ....[19]....
        /*015c*/ 	.word	0x00000f90


	//   ....[20]....
        /*0160*/ 	.word	0x00001030


	//----- nvinfo : EIATTR_VRC_CTA_INIT_COUNT
	.align		4
.L_2825:
        /*0164*/ 	.byte	0x02, 0x4a
	.zero		1
	.zero		1


	//----- nvinfo : EIATTR_EXIT_INSTR_OFFSETS
	.align		4
        /*0168*/ 	.byte	0x04, 0x1c
        /*016a*/ 	.short	(.L_2827 - .L_2826)


	//   ....[0]....
.L_2826:
        /*016c*/ 	.word	0x00000300


	//   ....[1]....
        /*0170*/ 	.word	0x00000380


	//   ....[2]....
        /*0174*/ 	.word	0x000004c0


	//   ....[3]....
        /*0178*/ 	.word	0x000009c0


	//   ....[4]....
        /*017c*/ 	.word	0x00000a40


	//----- nvinfo : EIATTR_CRS_STACK_SIZE
	.align		4
.L_2827:
        /*0180*/ 	.byte	0x04, 0x1e
        /*0182*/ 	.short	(.L_2829 - .L_2828)
.L_2828:
        /*0184*/ 	.word	0x00000000


	//----- nvinfo : EIATTR_CBANK_PARAM_SIZE
	.align		4
.L_2829:
        /*0188*/ 	.byte	0x03, 0x19
        /*018a*/ 	.short	0x0048


	//----- nvinfo : EIATTR_PARAM_CBANK
	.align		4
        /*018c*/ 	.byte	0x04, 0x0a
        /*018e*/ 	.short	(.L_2831 - .L_2830)
	.align		4
.L_2830:
        /*0190*/ 	.word	index@(.nv.constant0._Z26MutualIntensExtract_KernelILi4ELb1ELb0ELb1ELi1EEvPfS0_S0_llllll)
        /*0194*/ 	.short	0x0380
        /*0196*/ 	.short	0x0048


	//----- nvinfo : EIATTR_SW_WAR
	.align		4
.L_2831:
        /*0198*/ 	.byte	0x04, 0x36
        /*019a*/ 	.short	(.L_2833 - .L_2832)
.L_2832:
        /*019c*/ 	.word	0x00000008
.L_2833:


//--------------------- .nv.info._Z26MutualIntensExtract_KernelILi4ELb1ELb1ELb1ELi1EEvPfS0_S0_llllll --------------------------
	.section	.nv.info._Z26MutualIntensExtract_KernelILi4ELb1ELb1ELb1ELi1EEvPfS0_S0_llllll,"",@"SHT_CUDA_INFO"
	.sectionflags	@""
	.align	4


	//----- nvinfo : EIATTR_CUDA_API_VERSION
	.align		4
        /*0000*/ 	.byte	0x04, 0x37
        /*0002*/ 	.short	(.L_2835 - .L_2834)
.L_2834:
        /*0004*/ 	.word	0x00000082


	//----- nvinfo : EIATTR_KPARAM_INFO
	.align		4
.L_2835:
        /*0008*/ 	.byte	0x04, 0x17
        /*000a*/ 	.short	(.L_2837 - .L_2836)
.L_2836:
        /*000c*/ 	.word	0x00000000
        /*0010*/ 	.short	0x0008
        /*0012*/ 	.short	0x0040
        /*0014*/ 	.byte	0x00, 0xf0, 0x21, 0x00


	//----- nvinfo : EIATTR_KPARAM_INFO
	.align		4
.L_2837:
        /*0018*/ 	.byte	0x04, 0x17
        /*001a*/ 	.short	(.L_2839 - .L_2838)
.L_2838:
        /*001c*/ 	.word	0x00000000
        /*0020*/ 	.short	0x0007
        /*0022*/ 	.short	0x0038
        /*0024*/ 	.byte	0x00, 0xf0, 0x21, 0x00


	//----- nvinfo : EIATTR_KPARAM_INFO
	.align		4
.L_2839:
        /*0028*/ 	.byte	0x04, 0x17
        /*002a*/ 	.short	(.L_2841 - .L_2840)
.L_2840:
        /*002c*/ 	.word	0x00000000
        /*0030*/ 	.short	0x0006
        /*0032*/ 	.short	0x0030
        /*0034*/ 	.byte	0x00, 0xf0, 0x21, 0x00


	//----- nvinfo : EIATTR_KPARAM_INFO
	.align		4
.L_2841:
        /*0038*/ 	.byte	0x04, 0x17
        /*003a*/ 	.short	(.L_2843 - .L_2842)
.L_2842:
        /*003c*/ 	.word	0x00000000
        /*0040*/ 	.short	0x0005
        /*0042*/ 	.short	0x0028
        /*0044*/ 	.byte	0x00, 0xf0, 0x21, 0x00


	//----- nvinfo : EIATTR_KPARAM_INFO
	.align		4
.L_2843:
        /*0048*/ 	.byte	0x04, 0x17
        /*004a*/ 	.short	(.L_2845 - .L_2844)
.L_2844:
        /*004c*/ 	.word	0x00000000
        /*0050*/ 	.short	0x0004
        /*0052*/ 	.short	0x0020
        /*0054*/ 	.byte	0x00, 0xf0, 0x21, 0x00


	//----- nvinfo : EIATTR_KPARAM_INFO
	.align		4
.L_2845:
        /*0058*/ 	.byte	0x04, 0x17
        /*005a*/ 	.short	(.L_2847 - .L_2846)
.L_2846:
        /*005c*/ 	.word	0x00000000
        /*0060*/ 	.short	0x0003
        /*0062*/ 	.short	0x0018
        /*0064*/ 	.byte	0x00, 0xf0, 0x21, 0x00


	//----- nvinfo : EIATTR_KPARAM_INFO
	.align		4
.L_2847:
        /*0068*/ 	.byte	0x04, 0x17
        /*006a*/ 	.short	(.L_2849 - .L_2848)
.L_2848:
        /*006c*/ 	.word	0x00000000
        /*0070*/ 	.short	0x0002
        /*0072*/ 	.short	0x0010
        /*0074*/ 	.byte	0x00, 0xf5, 0x21, 0x00


	//----- nvinfo : EIATTR_KPARAM_INFO
	.align		4
.L_2849:
        /*0078*/ 	.byte	0x04, 0x17
        /*007a*/ 	.short	(.L_2851 - .L_2850)
.L_2850:
        /*007c*/ 	.word	0x00000000
        /*0080*/ 	.short	0x0001
        /*0082*/ 	.short	0x0008
        /*0084*/ 	.byte	0x00, 0xf5, 0x21, 0x00


	//----- nvinfo : EIATTR_KPARAM_INFO
	.align		4
.L_2851:
        /*0088*/ 	.byte	0x04, 0x17
        /*008a*/ 	.short	(.L_2853 - .L_2852)
.L_2852:
        /*008c*/ 	.word	0x00000000
        /*0090*/ 	.short	0x0000
        /*0092*/ 	.short	0x0000
        /*0094*/ 	.byte	0x00, 0xf5, 0x21, 0x00


	//----- nvinfo : EIATTR_SPARSE_MMA_MASK
	.align		4
.L_2853:
        /*0098*/ 	.byte	0x03, 0x50
        /*009a*/ 	.short	0x0000


	//----- nvinfo : EIATTR_MAXREG_COUNT
	.align		4
        /*009c*/ 	.byte	0x03, 0x1b
        /*009e*/ 	.short	0x00ff


	//----- nvinfo : EIATTR_MERCURY_ISA_VERSION
	.align		4
        /*00a0*/ 	.byte	0x03, 0x5f
        /*00a2*/ 	.short	0x0101


	//----- nvinfo : EIATTR_INT_WARP_WIDE_INSTR_OFFSETS
	.align		4
        /*00a4*/ 	.byte	0x04, 0x31
        /*00a6*/ 	.short	(.L_2855 - .L_2854)


	//   ....[0]....
.L_2854:
        /*00a8*/ 	.word	0x000008f0


	//   ....[1]....
        /*00ac*/ 	.word	0x00000900


	//   ....[2]....
        /*00b0*/ 	.word	0x00000920


	//----- nvinfo : EIATTR_COOP_GROUP_MASK_REGIDS
	.align		4
.L_2855:
        /*00b4*/ 	.byte	0x04, 0x29
        /*00b6*/ 	.short	(.L_2857 - .L_2856)


	//   ....[0]....
.L_2856:
        /*00b8*/ 	.word	0x0500000b


	//   ....[1]....
        /*00bc*/ 	.word	0x05000002


	//   ....[2]....
        /*00c0*/ 	.word	0x05000002


	//   ....[3]....
        /*00c4*/ 	.word	0x05000002


	//   ....[4]....
        /*00c8*/ 	.word	0x05000002


	//   ....[5]....
        /*00cc*/ 	.word	0x05000002


	//   ....[6]....
        /*00d0*/ 	.word	0x05000002


	//   ....[7]....
        /*00d4*/ 	.word	0x05000002


	//   ....[8]....
        /*00d8*/ 	.word	0x05000002


	//   ....[9]....
        /*00dc*/ 	.word	0x05000002


	//   ....[10]....
        /*00e0*/ 	.word	0x05000002


	//   ....[11]....
        /*00e4*/ 	.word	0x05000002


	//   ....[12]....
        /*00e8*/ 	.word	0x05000002


	//   ....[13]....
        /*00ec*/ 	.word	0x05000002


	//   ....[14]....
        /*00f0*/ 	.word	0x05000002


	//   ....[15]....
        /*00f4*/ 	.word	0x05000002


	//   ....[16]....
        /*00f8*/ 	.word	0x05000002


	//   ....[17]....
        /*00fc*/ 	.word	0x05000002


	//   ....[18]....
        /*0100*/ 	.word	0x05000002


	//   ....[19]....
        /*0104*/ 	.word	0x05000002


	//   ....[20]....
        /*0108*/ 	.word	0x05000002


	//----- nvinfo : EIATTR_COOP_GROUP_INSTR_OFFSETS
	.align		4
.L_2857:
        /*010c*/ 	.byte	0x04, 0x28
        /*010e*/ 	.short	(.L_2859 - .L_2858)


	//   ....[0]....
.L_2858:
        /*0110*/ 	.word	0x000008e0


	//   ....[1]....
        /*0114*/ 	.word	0x00000a10


	//   ....[2]....
        /*0118*/ 	.word	0x00000a20


	//   ....[3]....
        /*011c*/ 	.word	0x00000a50


	//   ....[4]....
        /*0120*/ 	.word	0x00000a60


	//   ....[5]....
        /*0124*/ 	.word	0x00000a90


	//   ....[6]....
        /*0128*/ 	.word	0x00000aa0


	//   ....[7]....
        /*012c*/ 	.word	0x00000ad0


	//   ....[8]....
        /*0130*/ 	.word	0x00000ae0


	//   ....[9]....
        /*0134*/ 	.word	0x00000b10


	//   ....[10]....
        /*0138*/ 	.word	0x00000b20


	//   ....[11]....
        /*013c*/ 	.word	0x00000c40


	//   ....[12]....
        /*0140*/ 	.word	0x00000cd0


	//   ....[13]....
        /*0144*/ 	.word	0x00000d70


	//   ....[14]....
        /*0148*/ 	.word	0x00000e10


	//   ....[15]....
        /*014c*/ 	.word	0x00000eb0


	//   ....[16]....
        /*0150*/ 	.word	0x00000f50


	//   ....[17]....
        /*0154*/ 	.word	0x00000ff0


	//   ....[18]....
        /*0158*/ 	.word	0x00001090


	//   ....[19]....
        /*015c*/ 	.word	0x00001130


	//   ....[20]....
        /*0160*/ 	.word	0x000011d0


	//----- nvinfo : EIATTR_VRC_CTA_INIT_COUNT
	.align		4
.L_2859:
        /*0164*/ 	.byte	0x02, 0x4a
	.zero		1
	.zero		1


	//----- nvinfo : EIATTR_EXIT_INSTR_OFFSETS
	.align		4
        /*0168*/ 	.byte	0x04, 0x1c
        /*016a*/ 	.short	(.L_2861 - .L_2860)


	//   ....[0]....
.L_2860:
        /*016c*/ 	.word	0x00000300


	//   ....[1]....
        /*0170*/ 	.word	0x00000380


	//   ....[2]....
        /*0174*/ 	.word	0x00000500


	//   ....[3]....
        /*0178*/ 	.word	0x00000b60


	//   ....[4]....
        /*017c*/ 	.word	0x00000be0


	//----- nvinfo : EIATTR_CRS_STACK_SIZE
	.align		4
.L_2861:
        /*0180*/ 	.byte	0x04, 0x1e
        /*0182*/ 	.short	(.L_2863 - .L_2862)
.L_2862:
        /*0184*/ 	.word	0x00000000


	//----- nvinfo : EIATTR_CBANK_PARAM_SIZE
	.align		4
.L_2863:
        /*0188*/ 	.byte	0x03, 0x19
        /*018a*/ 	.short	0x0048


	//----- nvinfo : EIATTR_PARAM_CBANK
	.align		4
        /*018c*/ 	.byte	0x04, 0x0a
        /*018e*/ 	.short	(.L_2865 - .L_2864)
	.align		4
.L_2864:
        /*0190*/ 	.word	index@(.nv.constant0._Z26MutualIntensExtract_KernelILi4ELb1ELb1ELb1ELi1EEvPfS0_S0_llllll)
        /*0194*/ 	.short	0x0380
        /*0196*/ 	.short	0x0048


	//----- nvinfo : EIATTR_SW_WAR
	.align		4
.L_2865:
        /*0198*/ 	.byte	0x04, 0x36
        /*019a*/ 	.short	(.L_2867 - .L_2866)
.L_2866:
        /*019c*/ 	.word	0x00000008
.L_2867:


//--------------------- .nv.info._Z26MutualIntensExtract_KernelILi3ELb0ELb0ELb1ELi1EEvPfS0_S0_llllll --------------------------
	.section	.nv.info._Z26MutualIntensExtract_KernelILi3ELb0ELb0ELb1ELi1EEvPfS0_S0_llllll,"",@"SHT_CUDA_INFO"
	.sectionflags	@""
	.align	4


	//----- nvinfo : EIATTR_CUDA_API_VERSION
	.align		4
        /*0000*/ 	.byte	0x04, 0x37
        /*0002*/ 	.short	(.L_2869 - .L_2868)
.L_2868:
        /*0004*/ 	.word	0x00000082


	//----- nvinfo : EIATTR_KPARAM_INFO
	.align		4
.L_2869:
        /*0008*/ 	.byte	0x04, 0x17
        /*000a*/ 	.short	(.L_2871 - .L_2870)
.L_2870:
        /*000c*/ 	.word	0x00000000
        /*0010*/ 	.short	0x0008
        /*0012*/ 	.short	0x0040
        /*0014*/ 	.byte	0x00, 0xf0, 0x21, 0x00


	//----- nvinfo : EIATTR_KPARAM_INFO
	.align		4
.L_2871:
        /*0018*/ 	.byte	0x04, 0x17
        /*001a*/ 	.short	(.L_2873 - .L_2872)
.L_2872:
        /*001c*/ 	.word	0x00000000
        /*0020*/ 	.short	0x0007
        /*0022*/ 	.short	0x0038
        /*0024*/ 	.byte	0x00, 0xf0, 0x21, 0x00


	//----- nvinfo : EIATTR_KPARAM_INFO
	.align		4
.L_2873:
        /*0028*/ 	.byte	0x04, 0x17
        /*002a*/ 	.short	(.L_2875 - .L_2874)
.L_2874:
        /*002c*/ 	.word	0x00000000
        /*0030*/ 	.short	0x0006
        /*0032*/ 	.short	0x0030
        /*0034*/ 	.byte	0x00, 0xf0, 0x21, 0x00


	//----- nvinfo : EIATTR_KPARAM_INFO
	.align		4
.L_2875:
        /*0038*/ 	.byte	0x04, 0x17
        /*003a*/ 	.short	(.L_2877 - .L_2876)
.L_2876:
        /*003c*/ 	.word	0x00000000
        /*0040*/ 	.short	0x0005
        /*0042*/ 	.short	0x0028
        /*0044*/ 	.byte	0x00, 0xf0, 0x21, 0x00


	//----- nvinfo : EIATTR_KPARAM_INFO
	.align		4
.L_2877:
        /*0048*/ 	.byte	0x04, 0x17
        /*004a*/ 	.short	(.L_2879 - .L_2878)
.L_2878:
        /*004c*/ 	.word	0x00000000
        /*0050*/ 	.short	0x0004
        /*0052*/ 	.short	0x0020
        /*0054*/ 	.byte	0x00, 0xf0, 0x21, 0x00


	//----- nvinfo : EIATTR_KPARAM_INFO
	.align		4
.L_2879:
        /*0058*/ 	.byte	0x04, 0x17
        /*005a*/ 	.short	(.L_2881 - .L_2880)
.L_2880:
        /*005c*/ 	.word	0x00000000
        /*0060*/ 	.short	0x0003
        /*0062*/ 	.short	0x0018
        /*0064*/ 	.byte	0x00, 0xf0, 0x21, 0x00


	//----- nvinfo : EIATTR_KPARAM_INFO
	.align		4
.L_2881:
        /*0068*/ 	.byte	0x04, 0x17
        /*006a*/ 	.short	(.L_2883 - .L_2882)
.L_2882:
        /*006c*/ 	.word	0x00000000
        /*0070*/ 	.short	0x0002
        /*0072*/ 	.short	0x0010
        /*0074*/ 	.byte	0x00, 0xf5, 0x21, 0x00


	//----- nvinfo : EIATTR_KPARAM_INFO
	.align		4
.L_2883:
        /*0078*/ 	.byte	0x04, 0x17
        /*007a*/ 	.short	(.L_2885 - .L_2884)
.L_2884:
        /*007c*/ 	.word	0x00000000
        /*0080*/ 	.short	0x0001
        /*0082*/ 	.short	0x0008
        /*0084*/ 	.byte	0x00, 0xf5, 0x21, 0x00


	//----- nvinfo : EIATTR_KPARAM_INFO
	.align		4
.L_2885:
        /*0088*/ 	.byte	0x04, 0x17
        /*008a*/ 	.short	(.L_2887 - .L_2886)
.L_2886:
        /*008c*/ 	.word	0x00000000
        /*0090*/ 	.short	0x0000
        /*0092*/ 	.short	0x0000
        /*0094*/ 	.byte	0x00, 0xf5, 0x21, 0x00


	//----- nvinfo : EIATTR_SPARSE_MMA_MASK
	.align		4
.L_2887:
        /*0098*/ 	.byte	0x03, 0x50
        /*009a*/ 	.short	0x0000


	//----- nvinfo : EIATTR_MAXREG_COUNT
	.align		4
        /*009c*/ 	.byte	0x03, 0x1b
        /*009e*/ 	.short	0x00ff


	//----- nvinfo : EIATTR_MERCURY_ISA_VERSION
	.align		4
        /*00a0*/ 	.byte	0x03, 0x5f
        /*00a2*/ 	.short	0x0101


	//----- nvinfo : EIATTR_INT_WARP_WIDE_INSTR_OFFSETS
	.align		4
        /*00a4*/ 	.byte	0x04, 0x31
        /*00a6*/ 	.short	(.L_2889 - .L_2888)


	//   ....[0]....
.L_2888:
        /*00a8*/ 	.word	0x000002c0


	//   ....[1]....
        /*00ac*/ 	.word	0x00000300


	//   ....[2]....
        /*00b0*/ 	.word	0x00000320


	//----- nvinfo : EIATTR_COOP_GROUP_MASK_REGIDS
	.align		4
.L_2889:
        /*00b4*/ 	.byte	0x04, 0x29
        /*00b6*/ 	.short	(.L_2891 - .L_2890)


	//   ....[0]....
.L_2890:
        /*00b8*/ 	.word	0x05000005


	//   ....[1]....
        /*00bc*/ 	.word	0x05000005


	//   ....[2]....
        /*00c0*/ 	.word	0x05000005


	//   ....[3]....
        /*00c4*/ 	.word	0x05000005


	//   ....[4]....
        /*00c8*/ 	.word	0x05000005


	//   ....[5]....
        /*00cc*/ 	.word	0x05000005


	//   ....[6]....
        /*00d0*/ 	.word	0x05000005


	//   ....[7]....
        /*00d4*/ 	.word	0x05000005


	//   ....[8]....
        /*00d8*/ 	.word	0x05000005


	//   ....[9]....
        /*00dc*/ 	.word	0x05000005


	//   ....[10]....
        /*00e0*/ 	.word	0x05000005


	//   ....[11]....
        /*00e4*/ 	.word	0x05000005


	//   ....[12]....
        /*00e8*/ 	.word	0x05000005


	//   ....[13]....
        /*00ec*/ 	.word	0x05000005


	//   ....[14]....
        /*00f0*/ 	.word	0x05000005


	//   ....[15]....
        /*00f4*/ 	.word	0x05000005


	//   ....[16]....
        /*00f8*/ 	.word	0x05000005


	//   ....[17]....
        /*00fc*/ 	.word	0x05000005


	//   ....[18]....
        /*0100*/ 	.word	0x05000005


	//----- nvinfo : EIATTR_COOP_GROUP_INSTR_OFFSETS
	.align		4
.L_2891:
        /*0104*/ 	.byte	0x04, 0x28
        /*0106*/ 	.short	(.L_2893 - .L_2892)


	//   ....[0]....
.L_2892:
        /*0108*/ 	.word	0x000002f0


	//   ....[1]....
        /*010c*/ 	.word	0x000003a0


	//   ....[2]....
        /*0110*/ 	.word	0x000003b0


	//   ....[3]....
        /*0114*/ 	.word	0x000003e0


	//   ....[4]....
        /*0118*/ 	.word	0x000003f0


	//   ....[5]....
        /*011c*/ 	.word	0x00000420


	//   ....[6]....
        /*0120*/ 	.word	0x00000430


	//   ....[7]....
        /*0124*/ 	.word	0x00000460


	//   ....[8]....
        /*0128*/ 	.word	0x00000470


	//   ....[9]....
        /*012c*/ 	.word	0x00000560


	//   ....[10]....
        /*0130*/ 	.word	0x000005f0


	//   ....[11]....
        /*0134*/ 	.word	0x00000690


	//   ....[12]....
        /*0138*/ 	.word	0x00000730


	//   ....[13]....
        /*013c*/ 	.word	0x000007d0


	//   ....[14]....
        /*0140*/ 	.word	0x00000870


	//   ....[15]....
        /*0144*/ 	.word	0x00000910


	//   ....[16]....
        /*0148*/ 	.word	0x000009b0


	//   ....[17]....
        /*014c*/ 	.word	0x00000a50


	//   ....[18]....
        /*0150*/ 	.word	0x00000af0


	//----- nvinfo : EIATTR_VRC_CTA_INIT_COUNT
	.align		4
.L_2893:
        /*0154*/ 	.byte	0x02, 0x4a
	.zero		1
	.zero		1


	//----- nvinfo : EIATTR_EXIT_INSTR_OFFSETS
	.align		4
        /*0158*/ 	.byte	0x04, 0x1c
        /*015a*/ 	.short	(.L_2895 - .L_2894)


	//   ....[0]....
.L_2894:
        /*015c*/ 	.word	0x000000d0


	//   ....[1]....
        /*0160*/ 	.word	0x00000150


	//   ....[2]....
        /*0164*/ 	.word	0x000001f0


	//   ....[3]....
        /*0168*/ 	.word	0x000004b0


	//   ....[4]....
        /*016c*/ 	.word	0x00000500


	//----- nvinfo : EIATTR_CRS_STACK_SIZE
	.align		4
.L_2895:
        /*0170*/ 	.byte	0x04, 0x1e
        /*0172*/ 	.short	(.L_2897 - .L_2896)
.L_2896:
        /*0174*/ 	.word	0x00000000


	//----- nvinfo : EIATTR_CBANK_PARAM_SIZE
	.align		4
.L_2897:
        /*0178*/ 	.byte	0x03, 0x19
        /*017a*/ 	.short	0x0048


	//----- nvinfo : EIATTR_PARAM_CBANK
	.align		4
        /*017c*/ 	.byte	0x04, 0x0a
        /*017e*/ 	.short	(.L_2899 - .L_2898)
	.align		4
.L_2898:
        /*0180*/ 	.word	index@(.nv.constant0._Z26MutualIntensExtract_KernelILi3ELb0ELb0ELb1ELi1EEvPfS0_S0_llllll)
        /*0184*/ 	.short	0x0380
        /*0186*/ 	.short	0x0048


	//----- nvinfo : EIATTR_SW_WAR
	.align		4
.L_2899:
        /*0188*/ 	.byte	0x04, 0x36
        /*018a*/ 	.short	(.L_2901 - .L_2900)
.L_2900:
        /*018c*/ 	.word	0x00000008
.L_2901:


//--------------------- .nv.info._Z26MutualIntensExtract_KernelILi3ELb0ELb1ELb1ELi1EEvPfS0_S0_llllll --------------------------
	.section	.nv.info._Z26MutualIntensExtract_KernelILi3ELb0ELb1ELb1ELi1EEvPfS0_S0_llllll,"",@"SHT_CUDA_INFO"
	.sectionflags	@""
	.align	4


	//----- nvinfo : EIATTR_CUDA_API_VERSION
	.align		4
        /*0000*/ 	.byte	0x04, 0x37
        /*0002*/ 	.short	(.L_2903 - .L_2902)
.L_2902:
        /*0004*/ 	.word	0x00000082


	//----- nvinfo : EIATTR_KPARAM_INFO
	.align		4
.L_2903:
        /*0008*/ 	.byte	0x04, 0x17
        /*000a*/ 	.short	(.L_2905 - .L_2904)
.L_2904:
        /*000c*/ 	.word	0x00000000
        /*0010*/ 	.short	0x0008
        /*0012*/ 	.short	0x0040
        /*0014*/ 	.byte	0x00, 0xf0, 0x21, 0x00


	//----- nvinfo : EIATTR_KPARAM_INFO
	.align		4
.L_2905:
        /*0018*/ 	.byte	0x04, 0x17
        /*001a*/ 	.short	(.L_2907 - .L_2906)
.L_2906:
        /*001c*/ 	.word	0x00000000
        /*0020*/ 	.short	0x0007
        /*0022*/ 	.short	0x0038
        /*0024*/ 	.byte	0x00, 0xf0, 0x21, 0x00


	//----- nvinfo : EIATTR_KPARAM_INFO
	.align		4
.L_2907:
        /*0028*/ 	.byte	0x04, 0x17
        /*002a*/ 	.short	(.L_2909 - .L_2908)
.L_2908:
        /*002c*/ 	.word	0x00000000
        /*0030*/ 	.short	0x0006
        /*0032*/ 	.short	0x0030
        /*0034*/ 	.byte	0x00, 0xf0, 0x21, 0x00


	//----- nvinfo : EIATTR_KPARAM_INFO
	.align		4
.L_2909:
        /*0038*/ 	.byte	0x04, 0x17
        /*003a*/ 	.short	(.L_2911 - .L_2910)
.L_2910:
        /*003c*/ 	.word	0x00000000
        /*0040*/ 	.short	0x0005
        /*0042*/ 	.short	0x0028
        /*0044*/ 	.byte	0x00, 0xf0, 0x21, 0x00


	//----- nvinfo : EIATTR_KPARAM_INFO
	.align		4
.L_2911:
        /*0048*/ 	.byte	0x04, 0x17
        /*004a*/ 	.short	(.L_2913 - .L_2912)
.L_2912:
        /*004c*/ 	.word	0x00000000
        /*0050*/ 	.short	0x0004
        /*0052*/ 	.short	0x0020
        /*0054*/ 	.byte	0x00, 0xf0, 0x21, 0x00


	//----- nvinfo : EIATTR_KPARAM_INFO
	.align		4
.L_2913:
        /*0058*/ 	.byte	0x04, 0x17
        /*005a*/ 	.short	(.L_2915 - .L_2914)
.L_2914:
        /*005c*/ 	.word	0x00000000
        /*0060*/ 	.short	0x0003
        /*0062*/ 	.short	0x0018
        /*0064*/ 	.byte	0x00, 0xf0, 0x21, 0x00


	//----- nvinfo : EIATTR_KPARAM_INFO
	.align		4
.L_2915:
        /*0068*/ 	.byte	0x04, 0x17
        /*006a*/ 	.short	(.L_2917 - .L_2916)
.L_2916:
        /*006c*/ 	.word	0x00000000
        /*0070*/ 	.short	0x0002
        /*0072*/ 	.short	0x0010
        /*0074*/ 	.byte	0x00, 0xf5, 0x21, 0x00


	//----- nvinfo : EIATTR_KPARAM_INFO
	.align		4
.L_2917:
        /*0078*/ 	.byte	0x04, 0x17
        /*007a*/ 	.short	(.L_2919 - .L_2918)
.L_2918:
        /*007c*/ 	.word	0x00000000
        /*0080*/ 	.short	0x0001
        /*0082*/ 	.short	0x0008
        /*0084*/ 	.byte	0x00, 0xf5, 0x21, 0x00


	//----- nvinfo : EIATTR_KPARAM_INFO
	.align		4
.L_2919:
        /*0088*/ 	.byte	0x04, 0x17
        /*008a*/ 	.short	(.L_2921 - .L_2920)
.L_2920:
        /*008c*/ 	.word	0x00000000
        /*0090*/ 	.short	0x0000
        /*0092*/ 	.short	0x0000
        /*0094*/ 	.byte	0x00, 0xf5, 0x21, 0x00


	//----- nvinfo : EIATTR_SPARSE_MMA_MASK
	.align		4
.L_2921:
        /*0098*/ 	.byte	0x03, 0x50
        /*009a*/ 	.short	0x0000


	//----- nvinfo : EIATTR_MAXREG_COUNT
	.align		4
        /*009c*/ 	.byte	0x03, 0x1b
        /*009e*/ 	.short	0x00ff


	//----- nvinfo : EIATTR_MERCURY_ISA_VERSION
	.align		4
        /*00a0*/ 	.byte	0x03, 0x5f
        /*00a2*/ 	.short	0x0101


	//----- nvinfo : EIATTR_INT_WARP_WIDE_INSTR_OFFSETS
	.align		4
        /*00a4*/ 	.byte	0x04, 0x31
        /*00a6*/ 	.short	(.L_2923 - .L_2922)


	//   ....[0]....
.L_2922:
        /*00a8*/ 	.word	0x00000770


	//   ....[1]....
        /*00ac*/ 	.word	0x00000790


	//   ....[2]....
        /*00b0*/ 	.word	0x000007b0


	//----- nvinfo : EIATTR_COOP_GROUP_MASK_REGIDS
	.align		4
.L_2923:
        /*00b4*/ 	.byte	0x04, 0x29
        /*00b6*/ 	.short	(.L_2925 - .L_2924)


	//   ....[0]....
.L_2924:
        /*00b8*/ 	.word	0x0500000d


	//   ....[1]....
        /*00bc*/ 	.word	0x05000002


	//   ....[2]....
        /*00c0*/ 	.word	0x05000002


	//   ....[3]....
        /*00c4*/ 	.word	0x05000002


	//   ....[4]....
        /*00c8*/ 	.word	0x05000002


	//   ....[5]....
        /*00cc*/ 	.word	0x05000002


	//   ....[6]....
        /*00d0*/ 	.word	0x05000002


	//   ....[7]....
        /*00d4*/ 	.word	0x05000002


	//   ....[8]....
        /*00d8*/ 	.word	0x05000002


	//   ....[9]....
        /*00dc*/ 	.word	0x05000002


	//   ....[10]....
        /*00e0*/ 	.word	0x05000002


	//   ....[11]....
        /*00e4*/ 	.word	0x05000002


	//   ....[12]....
        /*00e8*/ 	.word	0x05000002


	//   ....[13]....
        /*00ec*/ 	.word	0x05000002


	//   ....[14]....
        /*00f0*/ 	.word	0x05000002


	//   ....[15]....
        /*00f4*/ 	.word	0x05000002


	//   ....[16]....
        /*00f8*/ 	.word	0x05000002


	//   ....[17]....
        /*00fc*/ 	.word	0x05000002


	//   ....[18]....
        /*0100*/ 	.word	0x05000002


	//   ....[19]....
        /*0104*/ 	.word	0x05000002


	//   ....[20]....
        /*0108*/ 	.word	0x05000002


	//----- nvinfo : EIATTR_COOP_GROUP_INSTR_OFFSETS
	.align		4
.L_2925:
        /*010c*/ 	.byte	0x04, 0x28
        /*010e*/ 	.short	(.L_2927 - .L_2926)


	//   ....[0]....
.L_2926:
        /*0110*/ 	.word	0x00000760


	//   ....[1]....
        /*0114*/ 	.word	0x00000890


	//   ....[2]....
        /*0118*/ 	.word	0x000008a0


	//   ....[3]....
        /*011c*/ 	.word	0x000008d0


	//   ....[4]....
        /*0120*/ 	.word	0x000008e0


	//   ....[5]....
        /*0124*/ 	.word	0x00000910


	//   ....[6]....
        /*0128*/ 	.word	0x00000920


	//   ....[7]....
        /*012c*/ 	.word	0x00000950


	//   ....[8]....
        /*0130*/ 	.word	0x00000960


	//   ....[9]....
        /*0134*/ 	.word	0x00000990


	//   ....[10]....
        /*0138*/ 	.word	0x000009a0


	//   ....[11]....
        /*013c*/ 	.word	0x00000ac0


	//   ....[12]....
        /*0140*/ 	.word	0x00000b50


	//   ....[13]....
        /*0144*/ 	.word	0x00000bf0


	//   ....[14]....
        /*0148*/ 	.word	0x00000c90


	//   ....[15]....
        /*014c*/ 	.word	0x00000d30


	//   ....[16]....
        /*0150*/ 	.word	0x00000dd0


	//   ....[17]....
        /*0154*/ 	.word	0x00000e70


	//   ....[18]....
        /*0158*/ 	.word	0x00000f10


	//   ....[19]....
        /*015c*/ 	.word	0x00000fb0


	//   ....[20]....
        /*0160*/ 	.word	0x00001050


	//----- nvinfo : EIATTR_VRC_CTA_INIT_COUNT
	.align		4
.L_2927:
        /*0164*/ 	.byte	0x02, 0x4a
	.zero		1
	.zero		1


	//----- nvinfo : EIATTR_EXIT_INSTR_OFFSETS
	.align		4
        /*0168*/ 	.byte	0x04, 0x1c
        /*016a*/ 	.short	(.L_2929 - .L_2928)


	//   ....[0]....
.L_2928:
        /*016c*/ 	.word	0x00000300


	//   ....[1]....
        /*0170*/ 	.word	0x00000380


	//   ....[2]....
        /*0174*/ 	.word	0x000004c0


	//   ....[3]....
        /*0178*/ 	.word	0x000009e0


	//   ....[4]....
        /*017c*/ 	.word	0x00000a60


	//----- nvinfo : EIATTR_CRS_STACK_SIZE
	.align		4
.L_2929:
        /*0180*/ 	.byte	0x04, 0x1e
        /*0182*/ 	.short	(.L_2931 - .L_2930)
.L_2930:
        /*0184*/ 	.word	0x00000000


	//----- nvinfo : EIATTR_CBANK_PARAM_SIZE
	.align		4
.L_2931:
        /*0188*/ 	.byte	0x03, 0x19
        /*018a*/ 	.short	0x0048


	//----- nvinfo : EIATTR_PARAM_CBANK
	.align		4
        /*018c*/ 	.byte	0x04, 0x0a
        /*018e*/ 	.short	(.L_2933 - .L_2932)
	.align		4
.L_2932:
        /*0190*/ 	.word	index@(.nv.constant0._Z26MutualIntensExtract_KernelILi3ELb0ELb1ELb1ELi1EEvPfS0_S0_llllll)
        /*0194*/ 	.short	0x0380
        /*0196*/ 	.short	0x0048


	//----- nvinfo : EIATTR_SW_WAR
	.align		4
.L_2933:
        /*0198*/ 	.byte	0x04, 0x36
        /*019a*/ 	.short	(.L_2935 - .L_2934)
.L_2934:
        /*019c*/ 	.word	0x00000008
.L_2935:


//--------------------- .nv.info._Z26MutualIntensExtract_KernelILi3ELb1ELb0ELb1ELi1EEvPfS0_S0_llllll --------------------------
	.section	.nv.info._Z26MutualIntensExtract_KernelILi3ELb1ELb0ELb1ELi1EEvPfS0_S0_llllll,"",@"SHT_CUDA_INFO"
	.sectionflags	@""
	.align	4


	//----- nvinfo : EIATTR_CUDA_API_VERSION
	.align		4
        /*0000*/ 	.byte	0x04, 0x37
        /*0002*/ 	.short	(.L_2937 - .L_2936)
.L_2936:
        /*0004*/ 	.word	0x00000082


	//----- nvinfo : EIATTR_KPARAM_INFO
	.align		4
.L_2937:
        /*0008*/ 	.byte	0x04, 0x17
        /*000a*/ 	.short	(.L_2939 - .L_2938)
.L_2938:
        /*000c*/ 	.word	0x00000000
        /*0010*/ 	.short	0x0008
        /*0012*/ 	.short	0x0040
        /*0014*/ 	.byte	0x00, 0xf0, 0x21, 0x00


	//----- nvinfo : EIATTR_KPARAM_INFO
	.align		4
.L_2939:
        /*0018*/ 	.byte	0x04, 0x17
        /*001a*/ 	.short	(.L_2941 - .L_2940)
.L_2940:
        /*001c*/ 	.word	0x00000000
        /*0020*/ 	.short	0x0007
        /*0022*/ 	.short	0x0038
        /*0024*/ 	.byte	0x00, 0xf0, 0x21, 0x00


	//----- nvinfo : EIATTR_KPARAM_INFO
	.align		4
.L_2941:
        /*0028*/ 	.byte	0x04, 0x17
        /*002a*/ 	.short	(.L_2943 - .L_2942)
.L_2942:
        /*002c*/ 	.word	0x00000000
        /*0030*/ 	.short	0x0006
        /*0032*/ 	.short	0x0030
        /*0034*/ 	.byte	0x00, 0xf0, 0x21, 0x00


	//----- nvinfo : EIATTR_KPARAM_INFO
	.align		4
.L_2943:
        /*0038*/ 	.byte	0x04, 0x17
        /*003a*/ 	.short	(.L_2945 - .L_2944)
.L_2944:
        /*003c*/ 	.word	0x00000000
        /*0040*/ 	.short	0x0005
        /*0042*/ 	.short	0x0028
        /*0044*/ 	.byte	0x00, 0xf0, 0x21, 0x00


	//----- nvinfo : EIATTR_KPARAM_INFO
	.align		4
.L_2945:
        /*0048*/ 	.byte	0x04, 0x17
        /*004a*/ 	.short	(.L_2947 - .L_2946)
.L_2946:
        /*004c*/ 	.word	0x00000000
        /*0050*/ 	.short	0x0004
        /*0052*/ 	.short	0x0020
        /*0054*/ 	.byte	0x00, 0xf0, 0x21, 0x00


	//----- nvinfo : EIATTR_KPARAM_INFO
	.align		4
.L_2947:
        /*0058*/ 	.byte	0x04, 0x17
        /*005a*/ 	.short	(.L_2949 - .L_2948)
.L_2948:
        /*005c*/ 	.word	0x00000000
        /*0060*/ 	.short	0x0003
        /*0062*/ 	.short	0x0018
        /*0064*/ 	.byte	0x00, 0xf0, 0x21, 0x00


	//----- nvinfo : EIATTR_KPARAM_INFO
	.align		4
.L_2949:
        /*0068*/ 	.byte	0x04, 0x17
        /*006a*/ 	.short	(.L_2951 - .L_2950)
.L_2950:
        /*006c*/ 	.word	0x00000000
        /*0070*/ 	.short	0x0002
        /*0072*/ 	.short	0x0010
        /*0074*/ 	.byte	0x00, 0xf5, 0x21, 0x00


	//----- nvinfo : EIATTR_KPARAM_INFO
	.align		4
.L_2951:
        /*0078*/ 	.byte	0x04, 0x17
        /*007a*/ 	.short	(.L_2953 - .L_2952)
.L_2952:
        /*007c*/ 	.word	0x00000000
        /*0080*/ 	.short	0x0001
        /*0082*/ 	.short	0x0008
        /*0084*/ 	.byte	0x00, 0xf5, 0x21, 0x00


	//----- nvinfo : EIATTR_KPARAM_INFO
	.align		4
.L_2953:
        /*0088*/ 	.byte	0x04, 0x17
        /*008a*/ 	.short	(.L_2955 - .L_2954)
.L_2954:
        /*008c*/ 	.word	0x00000000
        /*0090*/ 	.short	0x0000
        /*0092*/ 	.short	0x0000
        /*0094*/ 	.byte	0x00, 0xf5, 0x21, 0x00


	//----- nvinfo : EIATTR_SPARSE_MMA_MASK
	.align		4
.L_2955:
        /*0098*/ 	.byte	0x03, 0x50
        /*009a*/ 	.short	0x0000


	//----- nvinfo : EIATTR_MAXREG_COUNT
	.align		4
        /*009c*/ 	.byte	0x03, 0x1b
        /*009e*/ 	.short	0x00ff


	//----- nvinfo : EIATTR_MERCURY_ISA_VERSION
	.align		4
        /*00a0*/ 	.byte	0x03, 0x5f
        /*00a2*/ 	.short	0x0101


	//----- nvinfo : EIATTR_INT_WARP_WIDE_INSTR_OFFSETS
	.align		4
        /*00a4*/ 	.byte	0x04, 0x31
        /*00a6*/ 	.short	(.L_2957 - .L_2956)


	//   ....[0]....
.L_2956:
        /*00a8*/ 	.word	0x00000770


	//   ....[1]....
        /*00ac*/ 	.word	0x00000780


	//   ....[2]....
        /*00b0*/ 	.word	0x000007a0


	//----- nvinfo : EIATTR_COOP_GROUP_MASK_REGIDS
	.align		4
.L_2957:
        /*00b4*/ 	.byte	0x04, 0x29
        /*00b6*/ 	.short	(.L_2959 - .L_2958)


	//   ....[0]....
.L_2958:
        /*00b8*/ 	.word	0x0500000f


	//   ....[1]....
        /*00bc*/ 	.word	0x05000002


	//   ....[2]....
        /*00c0*/ 	.word	0x05000002


	//   ....[3]....
        /*00c4*/ 	.word	0x05000002


	//   ....[4]....
        /*00c8*/ 	.word	0x05000002


	//   ....[5]....
        /*00cc*/ 	.word	0x05000002


	//   ....[6]....
        /*00d0*/ 	.word	0x05000002


	//   ....[7]....
        /*00d4*/ 	.word	0x05000002


	//   ....[8]....
        /*00d8*/ 	.word	0x05000002


	//   ....[9]....
        /*00dc*/ 	.word	0x05000002


	//   ....[10]....
        /*00e0*/ 	.word	0x05000002


	//   ....[11]....
        /*00e4*/ 	.word	0x05000002


	//   ....[12]....
        /*00e8*/ 	.word	0x05000002


	//   ....[13]....
        /*00ec*/ 	.word	0x05000002


	//   ....[14]....
        /*00f0*/ 	.word	0x05000002


	//   ....[15]....
        /*00f4*/ 	.word	0x05000002


	//   ....[16]....
        /*00f8*/ 	.word	0x05000002


	//   ....[17]....
        /*00fc*/ 	.word	0x05000002


	//   ....[18]....
        /*0100*/ 	.word	0x05000002


	//   ....[19]....
        /*0104*/ 	.word	0x05000002


	//   ....[20]....
        /*0108*/ 	.word	0x05000002


	//----- nvinfo : EIATTR_COOP_GROUP_INSTR_OFFSETS
	.align		4
.L_2959:
        /*010c*/ 	.byte	0x04, 0x28
        /*010e*/ 	.short	(.L_2961 - .L_2960)


	//   ....[0]....
.L_2960:
        /*0110*/ 	.word	0x00000760


	//   ....[1]....
        /*0114*/ 	.word	0x00000850


	//   ....[2]....
        /*0118*/ 	.word	0x00000860


	//   ....[3]....
        /*011c*/ 	.word	0x00000890


	//   ....[4]....
        /*0120*/ 	.word	0x000008a0


	//   ....[5]....
        /*0124*/ 	.word	0x000008d0


	//   ....[6]....
        /*0128*/ 	.word	0x000008e0


	//   ....[7]....
        /*012c*/ 	.word	0x00000910


	//   ....[8]....
        /*0130*/ 	.word	0x00000920


	//   ....[9]....
        /*0134*/ 	.word	0x00000950


	//   ....[10]....
        /*0138*/ 	.word	0x00000960


	//   ....[11]....
        /*013c*/ 	.word	0x00000a80


	//   ....[12]....
        /*0140*/ 	.word	0x00000b10


	//   ....[13]....
        /*0144*/ 	.word	0x00000bb0


	//   ....[14]....
        /*0148*/ 	.word	0x00000c50


	//   ....[15]....
        /*014c*/ 	.word	0x00000cf0


	//   ....[16]....
        /*0150*/ 	.word	0x00000d90


	//   ....[17]....
        /*0154*/ 	.word	0x00000e30


	//   ....[18]....
        /*0158*/ 	.word	0x00000ed0


	//   ....[19]....
        /*015c*/ 	.word	0x00000f70


	//   ....[20]....
        /*0160*/ 	.word	0x00001010


	//----- nvinfo : EIATTR_VRC_CTA_INIT_COUNT
	.align		4
.L_2961:
        /*0164*/ 	.byte	0x02, 0x4a
	.zero		1
	.zero		1


	//----- nvinfo : EIATTR_EXIT_INSTR_OFFSETS
	.align		4
        /*0168*/ 	.byte	0x04, 0x1c
        /*016a*/ 	.short	(.L_2963 - .L_2962)


	//   ....[0]....
.L_2962:
        /*016c*/ 	.word	0x00000300


	//   ....[1]....
        /*0170*/ 	.word	0x00000380


	//   ....[2]....
        /*0174*/ 	.word	0x000004c0


	//   ....[3]....
        /*0178*/ 	.word	0x000009a0


	//   ....[4]....
        /*017c*/ 	.word	0x00000a20


	//----- nvinfo : EIATTR_CRS_STACK_SIZE
	.align		4
.L_2963:
        /*0180*/ 	.byte	0x04, 0x1e
        /*0182*/ 	.short	(.L_2965 - .L_2964)
.L_2964:
        /*0184*/ 	.word	0x00000000


	//----- nvinfo : EIATTR_CBANK_PARAM_SIZE
	.align		4
.L_2965:
        /*0188*/ 	.byte	0x03, 0x19
        /*018a*/ 	.short	0x0048


	//----- nvinfo : EIATTR_PARAM_CBANK
	.align		4
        /*018c*/ 	.byte	0x04, 0x0a
        /*018e*/ 	.short	(.L_2967 - .L_2966)
	.align		4
.L_2966:
        /*0190*/ 	.word	index@(.nv.constant0._Z26MutualIntensExtract_KernelILi3ELb1ELb0ELb1ELi1EEvPfS0_S0_llllll)
        /*0194*/ 	.short	0x0380
        /*0196*/ 	.short	0x0048


	//----- nvinfo : EIATTR_SW_WAR
	.align		4
.L_2967:
        /*0198*/ 	.byte	0x04, 0x36
        /*019a*/ 	.short	(.L_2969 - .L_2968)
.L_2968:
        /*019c*/ 	.word	0x00000008
.L_2969:


//--------------------- .nv.info._Z26MutualIntensExtract_KernelILi3ELb1ELb1ELb1ELi1EEvPfS0_S0_llllll --------------------------
	.section	.nv.info._Z26MutualIntensExtract_KernelILi3ELb1ELb1ELb1ELi1EEvPfS0_S0_llllll,"",@"SHT_CUDA_INFO"
	.sectionflags	@""
	.align	4


	//----- nvinfo : EIATTR_CUDA_API_VERSION
	.align		4
        /*0000*/ 	.byte	0x04, 0x37
        /*0002*/ 	.short	(.L_2971 - .L_2970)
.L_2970:
        /*0004*/ 	.word	0x00000082


	//----- nvinfo : EIATTR_KPARAM_INFO
	.align		4
.L_2971:
        /*0008*/ 	.byte	0x04, 0x17
        /*000a*/ 	.short	(.L_2973 - .L_2972)
.L_2972:
        /*000c*/ 	.word	0x00000000
        /*0010*/ 	.short	0x0008
        /*0012*/ 	.short	0x0040
        /*0014*/ 	.byte	0x00, 0xf0, 0x21, 0x00


	//----- nvinfo : EIATTR_KPARAM_INFO
	.align		4
.L_2973:
        /*0018*/ 	.byte	0x04, 0x17
        /*001a*/ 	.short	(.L_2975 - .L_2974)
.L_2974:
        /*001c*/ 	.word	0x00000000
        /*0020*/ 	.short	0x0007
        /*0022*/ 	.short	0x0038
        /*0024*/ 	.byte	0x00, 0xf0, 0x21, 0x00


	//----- nvinfo : EIATTR_KPARAM_INFO
	.align		4
.L_2975:
        /*0028*/ 	.byte	0x04, 0x17
        /*002a*/ 	.short	(.L_2977 - .L_2976)
.L_2976:
        /*002c*/ 	.word	0x00000000
        /*0030*/ 	.short	0x0006
        /*0032*/ 	.short	0x0030
        /*0034*/ 	.byte	0x00, 0xf0, 0x21, 0x00


	//----- nvinfo : EIATTR_KPARAM_INFO
	.align		4
.L_2977:
        /*0038*/ 	.byte	0x04, 0x17
        /*003a*/ 	.short	(.L_2979 - .L_2978)
.L_2978:
        /*003c*/ 	.word	0x00000000
        /*0040*/ 	.short	0x0005
        /*0042*/ 	.short	0x0028
        /*0044*/ 	.byte	0x00, 0xf0, 0x21, 0x00


	//----- nvinfo : EIATTR_KPARAM_INFO
	.align		4
.L_2979:
        /*0048*/ 	.byte	0x04, 0x17
        /*004a*/ 	.short	(.L_2981 - .L_2980)
.L_2980:
        /*004c*/ 	.word	0x00000000
        /*0050*/ 	.short	0x0004
        /*0052*/ 	.short	0x0020
        /*0054*/ 	.byte	0x00, 0xf0, 0x21, 0x00


	//----- nvinfo : EIATTR_KPARAM_INFO
	.align		4
.L_2981:
        /*0058*/ 	.byte	0x04, 0x17
        /*005a*/ 	.short	(.L_2983 - .L_2982)
.L_2982:
        /*005c*/ 	.word	0x00000000
        /*0060*/ 	.short	0x0003
        /*0062*/ 	.short	0x0018
        /*0064*/ 	.byte	0x00, 0xf0, 0x21, 0x00


	//----- nvinfo : EIATTR_KPARAM_INFO
	.align		4
.L_2983:
        /*0068*/ 	.byte	0x04, 0x17
        /*006a*/ 	.short	(.L_2985 - .L_2984)
.L_2984:
        /*006c*/ 	.word	0x00000000
        /*0070*/ 	.short	0x0002
        /*0072*/ 	.short	0x0010
        /*0074*/ 	.byte	0x00, 0xf5, 0x21, 0x00


	//----- nvinfo : EIATTR_KPARAM_INFO
	.align		4
.L_2985:
        /*0078*/ 	.byte	0x04, 0x17
        /*007a*/ 	.short	(.L_2987 - .L_2986)
.L_2986:
        /*007c*/ 	.word	0x00000000
        /*0080*/ 	.short	0x0001
        /*0082*/ 	.short	0x0008
        /*0084*/ 	.byte	0x00, 0xf5, 0x21, 0x00


	//----- nvinfo : EIATTR_KPARAM_INFO
	.align		4
.L_2987:
        /*0088*/ 	.byte	0x04, 0x17
        /*008a*/ 	.short	(.L_2989 - .L_2988)
.L_2988:
        /*008c*/ 	.word	0x00000000
        /*0090*/ 	.short	0x0000
        /*0092*/ 	.short	0x0000
        /*0094*/ 	.byte	0x00, 0xf5, 0x21, 0x00


	//----- nvinfo : EIATTR_SPARSE_MMA_MASK
	.align		4
.L_2989:
        /*0098*/ 	.byte	0x03, 0x50
        /*009a*/ 	.short	0x0000


	//----- nvinfo : EIATTR_MAXREG_COUNT
	.align		4
        /*009c*/ 	.byte	0x03, 0x1b
        /*009e*/ 	.short	0x00ff


	//----- nvinfo : EIATTR_MERCURY_ISA_VERSION
	.align		4
        /*00a0*/ 	.byte	0x03, 0x5f
        /*00a2*/ 	.short	0x0101


	//----- nvinfo : EIATTR_INT_WARP_WIDE_INSTR_OFFSETS
	.align		4
        /*00a4*/ 	.byte	0x04, 0x31
        /*00a6*/ 	.short	(.L_2991 - .L_2990)


	//   ....[0]....
.L_2990:
        /*00a8*/ 	.word	0x000008f0


	//   ....[1]....
        /*00ac*/ 	.word	0x00000900


	//   ....[2]....
        /*00b0*/ 	.word	0x00000920


	//----- nvinfo : EIATTR_COOP_GROUP_MASK_REGIDS
	.align		4
.L_2991:
        /*00b4*/ 	.byte	0x04, 0x29
        /*00b6*/ 	.short	(.L_2993 - .L_2992)


	//   ....[0]....
.L_2992:
        /*00b8*/ 	.word	0x0500000b


	//   ....[1]....
        /*00bc*/ 	.word	0x05000002


	//   ....[2]....
        /*00c0*/ 	.word	0x05000002


	//   ....[3]....
        /*00c4*/ 	.word	0x05000002


	//   ....[4]....
        /*00c8*/ 	.word	0x05000002


	//   ....[5]....
        /*00cc*/ 	.word	0x05000002


	//   ....[6]....
        /*00d0*/ 	.word	0x05000002


	//   ....[7]....
        /*00d4*/ 	.word	0x05000002


	//   ....[8]....
        /*00d8*/ 	.word	0x05000002


	//   ....[9]....
        /*00dc*/ 	.word	0x05000002


	//   ....[10]....
        /*00e0*/ 	.word	0x05000002


	//   ....[11]....
        /*00e4*/ 	.word	0x05000002


	//   ....[12]....
        /*00e8*/ 	.word	0x05000002


	//   ....[13]....
        /*00ec*/ 	.word	0x05000002


	//   ....[14]....
        /*00f0*/ 	.word	0x05000002


	//   ....[15]....
        /*00f4*/ 	.word	0x05000002


	//   ....[16]....
        /*00f8*/ 	.word	0x05000002


	//   ....[17]....
        /*00fc*/ 	.word	0x05000002


	//   ....[18]....
        /*0100*/ 	.word	0x05000002


	//   ....[19]....
        /*0104*/ 	.word	0x05000002


	//   ....[20]....
        /*0108*/ 	.word	0x05000002


	//----- nvinfo : EIATTR_COOP_GROUP_INSTR_OFFSETS
	.align		4
.L_2993:
        /*010c*/ 	.byte	0x04, 0x28
        /*010e*/ 	.short	(.L_2995 - .L_2994)


	//   ....[0]....
.L_2994:
        /*0110*/ 	.word	0x000008e0


	//   ....[1]....
        /*0114*/ 	.word	0x00000a10


	//   ....[2]....
        /*0118*/ 	.word	0x00000a20


	//   ....[3]....
        /*011c*/ 	.word	0x00000a50


	//   ....[4]....
        /*0120*/ 	.word	0x00000a60


	//   ....[5]....
        /*0124*/ 	.word	0x00000a90


	//   ....[6]....
        /*0128*/ 	.word	0x00000aa0


	//   ....[7]....
        /*012c*/ 	.word	0x00000ad0


	//   ....[8]....
        /*0130*/ 	.word	0x00000ae0


	//   ....[9]....
        /*0134*/ 	.word	0x00000b10


	//   ....[10]....
        /*0138*/ 	.word	0x00000b20


	//   ....[11]....
        /*013c*/ 	.word	0x00000c40


	//   ....[12]....
        /*0140*/ 	.word	0x00000cd0


	//   ....[13]....
        /*0144*/ 	.word	0x00000d70


	//   ....[14]....
        /*0148*/ 	.word	0x00000e10


	//   ....[15]....
        /*014c*/ 	.word	0x00000eb0


	//   ....[16]....
        /*0150*/ 	.word	0x00000f50


	//   ....[17]....
        /*0154*/ 	.word	0x00000ff0


	//   ....[18]....
        /*0158*/ 	.word	0x00001090


	//   ....[19]....
        /*015c*/ 	.word	0x00001130


	//   ....[20]....
        /*0160*/ 	.word	0x000011d0


	//----- nvinfo : EIATTR_VRC_CTA_INIT_COUNT
	.align		4
.L_2995:
        /*0164*/ 	.byte	0x02, 0x4a
	.zero		1
	.zero		1


	//----- nvinfo : EIATTR_EXIT_INSTR_OFFSETS
	.align		4
        /*0168*/ 	.byte	0x04, 0x1c
        /*016a*/ 	.short	(.L_2997 - .L_2996)


	//   ....[0]....
.L_2996:
        /*016c*/ 	.word	0x00000300


	//   ....[1]....
        /*0170*/ 	.word	0x00000380


	//   ....[2]....
        /*0174*/ 	.word	0x00000500


	//   ....[3]....
        /*0178*/ 	.word	0x00000b60


	//   ....[4]....
        /*017c*/ 	.word	0x00000be0


	//----- nvinfo : EIATTR_CRS_STACK_SIZE
	.align		4
.L_2997:
        /*0180*/ 	.byte	0x04, 0x1e
        /*0182*/ 	.short	(.L_2999 - .L_2998)
.L_2998:
        /*0184*/ 	.word	0x00000000


	//----- nvinfo : EIATTR_CBANK_PARAM_SIZE
	.align		4
.L_2999:
        /*0188*/ 	.byte	0x03, 0x19
        /*018a*/ 	.short	0x0048


	//----- nvinfo : EIATTR_PARAM_CBANK
	.align		4
        /*018c*/ 	.byte	0x04, 0x0a
        /*018e*/ 	.short	(.L_3001 - .L_3000)
	.align		4
.L_3000:
        /*0190*/ 	.word	index@(.nv.constant0._Z26MutualIntensExtract_KernelILi3ELb1ELb1ELb1ELi1EEvPfS0_S0_llllll)
        /*0194*/ 	.short	0x0380
        /*0196*/ 	.short	0x0048


	//----- nvinfo : EIATTR_SW_WAR
	.align		4
.L_3001:
        /*0198*/ 	.byte	0x04, 0x36
        /*019a*/ 	.short	(.L_3003 - .L_3002)
.L_3002:
        /*019c*/ 	.word	0x00000008
.L_3003:


//--------------------- .nv.info._Z26MutualIntensExtract_KernelILi2ELb0ELb0ELb1ELi1EEvPfS0_S0_llllll --------------------------
	.section	.nv.info._Z26MutualIntensExtract_KernelILi2ELb0ELb0ELb1ELi1EEvPfS0_S0_llllll,"",@"SHT_CUDA_INFO"
	.sectionflags	@""
	.align	4


	//----- nvinfo : EIATTR_CUDA_API_VERSION
	.align		4
        /*0000*/ 	.byte	0x04, 0x37
        /*0002*/ 	.short	(.L_3005 - .L_3004)
.L_3004:
        /*0004*/ 	.word	0x00000082


	//----- nvinfo : EIATTR_KPARAM_INFO
	.align		4
.L_3005:
        /*0008*/ 	.byte	0x04, 0x17
        /*000a*/ 	.short	(.L_3007 - .L_3006)
.L_3006:
        /*000c*/ 	.word	0x00000000
        /*0010*/ 	.short	0x0008
        /*0012*/ 	.short	0x0040
        /*0014*/ 	.byte	0x00, 0xf0, 0x21, 0x00


	//----- nvinfo : EIATTR_KPARAM_INFO
	.align		4
.L_3007:
        /*0018*/ 	.byte	0x04, 0x17
        /*001a*/ 	.short	(.L_3009 - .L_3008)
.L_3008:
        /*001c*/ 	.word	0x00000000
        /*0020*/ 	.short	0x0007
        /*0022*/ 	.short	0x0038
        /*0024*/ 	.byte	0x00, 0xf0, 0x21, 0x00


	//----- nvinfo : EIATTR_KPARAM_INFO
	.align		4
.L_3009:
        /*0028*/ 	.byte	0x04, 0x17
        /*002a*/ 	.short	(.L_3011 - .L_3010)
.L_3010:
        /*002c*/ 	.word	0x00000000
        /*0030*/ 	.short	0x0006
        /*0032*/ 	.short	0x0030
        /*0034*/ 	.byte	0x00, 0xf0, 0x21, 0x00


	//----- nvinfo : EIATTR_KPARAM_INFO
	.align		4
.L_3011:
        /*0038*/ 	.byte	0x04, 0x17
        /*003a*/ 	.short	(.L_3013 - .L_3012)
.L_3012:
        /*003c*/ 	.word	0x00000000
        /*0040*/ 	.short	0x0005
        /*0042*/ 	.short	0x0028
        /*0044*/ 	.byte	0x00, 0xf0, 0x21, 0x00


	//----- nvinfo : EIATTR_KPARAM_INFO
	.align		4
.L_3013:
        /*0048*/ 	.byte	0x04, 0x17
        /*004a*/ 	.short	(.L_3015 - .L_3014)
.L_3014:
        /*004c*/ 	.word	0x00000000
        /*0050*/ 	.short	0x0004
        /*0052*/ 	.short	0x0020
        /*0054*/ 	.byte	0x00, 0xf0, 0x21, 0x00


	//----- nvinfo : EIATTR_KPARAM_INFO
	.align		4
.L_3015:
        /*0058*/ 	.byte	0x04, 0x17
        /*005a*/ 	.short	(.L_3017 - .L_3016)
.L_3016:
        /*005c*/ 	.word	0x00000000
        /*0060*/ 	.short	0x0003
        /*0062*/ 	.short	0x0018
        /*0064*/ 	.byte	0x00, 0xf0, 0x21, 0x00


	//----- nvinfo : EIATTR_KPARAM_INFO
	.align		4
.L_3017:
        /*0068*/ 	.byte	0x04, 0x17
        /*006a*/ 	.short	(.L_3019 - .L_3018)
.L_3018:
        /*006c*/ 	.word	0x00000000
        /*0070*/ 	.short	0x0002
        /*0072*/ 	.short	0x0010
        /*0074*/ 	.byte	0x00, 0xf5, 0x21, 0x00


	//----- nvinfo : EIATTR_KPARAM_INFO
	.align		4
.L_3019:
        /*0078*/ 	.byte	0x04, 0x17
        /*007a*/ 	.short	(.L_3021 - .L_3020)
.L_3020:
        /*007c*/ 	.word	0x00000000
        /*0080*/ 	.short	0x0001
        /*0082*/ 	.short	0x0008
        /*0084*/ 	.byte	0x00, 0xf5, 0x21, 0x00


	//----- nvinfo : EIATTR_KPARAM_INFO
	.align		4
.L_3021:
        /*0088*/ 	.byte	0x04, 0x17
        /*008a*/ 	.short	(.L_3023 - .L_3022)
.L_3022:
        /*008c*/ 	.word	0x00000000
        /*0090*/ 	.short	0x0000
        /*0092*/ 	.short	0x0000
        /*0094*/ 	.byte	0x00, 0xf5, 0x21, 0x00


	//----- nvinfo : EIATTR_SPARSE_MMA_MASK
	.align		4
.L_3023:
        /*0098*/ 	.byte	0x03, 0x50
        /*009a*/ 	.short	0x0000


	//----- nvinfo : EIATTR_MAXREG_COUNT
	.align		4
        /*009c*/ 	.byte	0x03, 0x1b
        /*009e*/ 	.short	0x00ff


	//----- nvinfo : EIATTR_MERCURY_ISA_VERSION
	.align		4
        /*00a0*/ 	.byte	0x03, 0x5f
        /*00a2*/ 	.short	0x0101


	//----- nvinfo : EIATTR_INT_WARP_WIDE_INSTR_OFFSETS
	.align		4
        /*00a4*/ 	.byte	0x04, 0x31
        /*00a6*/ 	.short	(.L_3025 - .L_3024)


	//   ....[0]....
.L_3024:
        /*00a8*/ 	.word	0x000002c0


	//   ....[1]....
        /*00ac*/ 	.word	0x00000300


	//   ....[2]....
        /*00b0*/ 	.word	0x00000320


	//----- nvinfo : EIATTR_COOP_GROUP_MASK_REGIDS
	.align		4
.L_3025:
        /*00b4*/ 	.byte	0x04, 0x29
        /*00b6*/ 	.short	(.L_3027 - .L_3026)


	//   ....[0]....
.L_3026:
        /*00b8*/ 	.word	0x05000005


	//   ....[1]....
        /*00bc*/ 	.word	0x05000005


	//   ....[2]....
        /*00c0*/ 	.word	0x05000005


	//   ....[3]....
        /*00c4*/ 	.word	0x05000005


	//   ....[4]....
        /*00c8*/ 	.word	0x05000005


	//   ....[5]....
        /*00cc*/ 	.word	0x05000005


	//   ....[6]....
        /*00d0*/ 	.word	0x05000005


	//   ....[7]....
        /*00d4*/ 	.word	0x05000005


	//   ....[8]....
        /*00d8*/ 	.word	0x05000005


	//   ....[9]....
        /*00dc*/ 	.word	0x05000005


	//   ....[10]....
        /*00e0*/ 	.word	0x05000005


	//   ....[11]....
        /*00e4*/ 	.word	0x05000005


	//   ....[12]....
        /*00e8*/ 	.word	0x05000005


	//   ....[13]....
        /*00ec*/ 	.word	0x05000005


	//   ....[14]....
        /*00f0*/ 	.word	0x05000005


	//   ....[15]....
        /*00f4*/ 	.word	0x05000005


	//   ....[16]....
        /*00f8*/ 	.word	0x05000005


	//   ....[17]....
        /*00fc*/ 	.word	0x05000005


	//   ....[18]....
        /*0100*/ 	.word	0x05000005


	//----- nvinfo : EIATTR_COOP_GROUP_INSTR_OFFSETS
	.align		4
.L_3027:
        /*0104*/ 	.byte	0x04, 0x28
        /*0106*/ 	.short	(.L_3029 - .L_3028)


	//   ....[0]....
.L_3028:
        /*0108*/ 	.word	0x000002f0


	//   ....[1]....
        /*010c*/ 	.word	0x000003a0


	//   ....[2]....
        /*0110*/ 	.word	0x000003b0


	//   ....[3]....
        /*0114*/ 	.word	0x000003e0


	//   ....[4]....
        /*0118*/ 	.word	0x000003f0


	//   ....[5]....
        /*011c*/ 	.word	0x00000420


	//   ....[6]....
        /*0120*/ 	.word	0x00000430


	//   ....[7]....
        /*0124*/ 	.word	0x00000460


	//   ....[8]....
        /*0128*/ 	.word	0x00000470


	//   ....[9]....
        /*012c*/ 	.word	0x00000560


	//   ....[10]....
        /*0130*/ 	.word	0x000005f0


	//   ....[11]....
        /*0134*/ 	.word	0x00000690


	//   ....[12]....
        /*0138*/ 	.word	0x00000730


	//   ....[13]....
        /*013c*/ 	.word	0x000007d0


	//   ....[14]....
        /*0140*/ 	.word	0x00000870


	//   ....[15]....
        /*0144*/ 	.word	0x00000910


	//   ....[16]....
        /*0148*/ 	.word	0x000009b0


	//   ....[17]....
        /*014c*/ 	.word	0x00000a50


	//   ....[18]....
        /*0150*/ 	.word	0x00000af0


	//----- nvinfo : EIATTR_VRC_CTA_INIT_COUNT
	.align		4
.L_3029:
        /*0154*/ 	.byte	0x02, 0x4a
	.zero		1
	.zero		1


	//----- nvinfo : EIATTR_EXIT_INSTR_OFFSETS
	.align		4
        /*0158*/ 	.byte	0x04, 0x1c
        /*015a*/ 	.short	(.L_3031 - .L_3030)


	//   ....[0]....
.L_3030:
        /*015c*/ 	.word	0x000000d0


	//   ....[1]....
        /*0160*/ 	.word	0x00000150


	//   ....[2]....
        /*0164*/ 	.word	0x000001f0


	//   ....[3]....
        /*0168*/ 	.word	0x000004b0


	//   ....[4]....
        /*016c*/ 	.word	0x00000500


	//----- nvinfo : EIATTR_CRS_STACK_SIZE
	.align		4
.L_3031:
        /*0170*/ 	.byte	0x04, 0x1e
        /*0172*/ 	.short	(.L_3033 - .L_3032)
.L_3032:
        /*0174*/ 	.word	0x00000000


	//----- nvinfo : EIATTR_CBANK_PARAM_SIZE
	.align		4
.L_3033:
        /*0178*/ 	.byte	0x03, 0x19
        /*017a*/ 	.short	0x0048


	//----- nvinfo : EIATTR_PARAM_CBANK
	.align		4
        /*017c*/ 	.byte	0x04, 0x0a
        /*017e*/ 	.short	(.L_3035 - .L_3034)
	.align		4
.L_3034:
        /*0180*/ 	.word	index@(.nv.constant0._Z26MutualIntensExtract_KernelILi2ELb0ELb0ELb1ELi1EEvPfS0_S0_llllll)
        /*0184*/ 	.short	0x0380
        /*0186*/ 	.short	0x0048


	//----- nvinfo : EIATTR_SW_WAR
	.align		4
.L_3035:
        /*0188*/ 	.byte	0x04, 0x36
        /*018a*/ 	.short	(.L_3037 - .L_3036)
.L_3036:
        /*018c*/ 	.word	0x00000008
.L_3037:


//--------------------- .nv.info._Z26MutualIntensExtract_KernelILi2ELb0ELb1ELb1ELi1EEvPfS0_S0_llllll --------------------------
	.section	.nv.info._Z26MutualIntensExtract_KernelILi2ELb0ELb1ELb1ELi1EEvPfS0_S0_llllll,"",@"SHT_CUDA_INFO"
	.sectionflags	@""
	.align	4


	//----- nvinfo : EIATTR_CUDA_API_VERSION
	.align		4
        /*0000*/ 	.byte	0x04, 0x37
        /*0002*/ 	.short	(.L_3039 - .L_3038)
.L_3038:
        /*0004*/ 	.word	0x00000082


	//----- nvinfo : EIATTR_KPARAM_INFO
	.align		4
.L_3039:
        /*0008*/ 	.byte	0x04, 0x17
        /*000a*/ 	.short	(.L_3041 - .L_3040)
.L_3040:
        /*000c*/ 	.word	0x00000000
        /*0010*/ 	.short	0x0008
        /*0012*/ 	.short	0x0040
        /*0014*/ 	.byte	0x00, 0xf0, 0x21, 0x00


	//----- nvinfo : EIATTR_KPARAM_INFO
	.align		4
.L_3041:
        /*0018*/ 	.byte	0x04, 0x17
        /*001a*/ 	.short	(.L_3043 - .L_3042)
.L_3042:
        /*001c*/ 	.word	0x00000000
        /*0020*/ 	.short	0x0007
        /*0022*/ 	.short	0x0038
        /*0024*/ 	.byte	0x00, 0xf0, 0x21, 0x00


	//----- nvinfo : EIATTR_KPARAM_INFO
	.align		4
.L_3043:
        /*0028*/ 	.byte	0x04, 0x17
        /*002a*/ 	.short	(.L_3045 - .L_3044)
.L_3044:
        /*002c*/ 	.word	0x00000000
        /*0030*/ 	.short	0x0006
        /*0032*/ 	.short	0x0030
        /*0034*/ 	.byte	0x00, 0xf0, 0x21, 0x00


	//----- nvinfo : EIATTR_KPARAM_INFO
	.align		4
.L_3045:
        /*0038*/ 	.byte	0x04, 0x17
        /*003a*/ 	.short	(.L_3047 - .L_3046)
.L_3046:
        /*003c*/ 	.word	0x00000000
        /*0040*/ 	.short	0x0005
        /*0042*/ 	.short	0x0028
        /*0044*/ 	.byte	0x00, 0xf0, 0x21, 0x00


	//----- nvinfo : EIATTR_KPARAM_INFO
	.align		4
.L_3047:
        /*0048*/ 	.byte	0x04, 0x17
        /*004a*/ 	.short	(.L_3049 - .L_3048)
.L_3048:
        /*004c*/ 	.word	0x00000000
        /*0050*/ 	.short	0x0004
        /*0052*/ 	.short	0x0020
        /*0054*/ 	.byte	0x00, 0xf0, 0x21, 0x00


	//----- nvinfo : EIATTR_KPARAM_INFO
	.align		4
.L_3049:
        /*0058*/ 	.byte	0x04, 0x17
        /*005a*/ 	.short	(.L_3051 - .L_3050)
.L_3050:
        /*005c*/ 	.word	0x00000000
        /*0060*/ 	.short	0x0003
        /*0062*/ 	.short	0x0018
        /*0064*/ 	.byte	0x00, 0xf0, 0x21, 0x00


	//----- nvinfo : EIATTR_KPARAM_INFO
	.align		4
.L_3051:
        /*0068*/ 	.byte	0x04, 0x17
        /*006a*/ 	.short	(.L_3053 - .L_3052)
.L_3052:
        /*006c*/ 	.word	0x00000000
        /*0070*/ 	.short	0x0002
        /*0072*/ 	.short	0x0010
        /*0074*/ 	.byte	0x00, 0xf5, 0x21, 0x00


	//----- nvinfo : EIATTR_KPARAM_INFO
	.align		4
.L_3053:
        /*0078*/ 	.byte	0x04, 0x17
        /*007a*/ 	.short	(.L_3055 - .L_3054)
.L_3054:
        /*007c*/ 	.word	0x00000000
        /*0080*/ 	.short	0x0001
        /*0082*/ 	.short	0x0008
        /*0084*/ 	.byte	0x00, 0xf5, 0x21, 0x00


	//----- nvinfo : EIATTR_KPARAM_INFO
	.align		4
.L_3055:
        /*0088*/ 	.byte	0x04, 0x17
        /*008a*/ 	.short	(.L_3057 - .L_3056)
.L_3056:
        /*008c*/ 	.word	0x00000000
        /*0090*/ 	.short	0x0000
        /*0092*/ 	.short	0x0000
        /*0094*/ 	.byte	0x00, 0xf5, 0x21, 0x00


	//----- nvinfo : EIATTR_SPARSE_MMA_MASK
	.align		4
.L_3057:
        /*0098*/ 	.byte	0x03, 0x50
        /*009a*/ 	.short	0x0000


	//----- nvinfo : EIATTR_MAXREG_COUNT
	.align		4
        /*009c*/ 	.byte	0x03, 0x1b
        /*009e*/ 	.short	0x00ff


	//----- nvinfo : EIATTR_MERCURY_ISA_VERSION
	.align		4
        /*00a0*/ 	.byte	0x03, 0x5f
        /*00a2*/ 	.short	0x0101


	//----- nvinfo : EIATTR_INT_WARP_WIDE_INSTR_OFFSETS
	.align		4
        /*00a4*/ 	.byte	0x04, 0x31
        /*00a6*/ 	.short	(.L_3059 - .L_3058)


	//   ....[0]....
.L_3058:
        /*00a8*/ 	.word	0x00000770


	//   ....[1]....
        /*00ac*/ 	.word	0x00000790


	//   ....[2]....
        /*00b0*/ 	.word	0x000007b0


	//----- nvinfo : EIATTR_COOP_GROUP_MASK_REGIDS
	.align		4
.L_3059:
        /*00b4*/ 	.byte	0x04, 0x29
        /*00b6*/ 	.short	(.L_3061 - .L_3060)


	//   ....[0]....
.L_3060:
        /*00b8*/ 	.word	0x0500000d


	//   ....[1]....
        /*00bc*/ 	.word	0x05000002


	//   ....[2]....
        /*00c0*/ 	.word	0x05000002


	//   ....[3]....
        /*00c4*/ 	.word	0x05000002


	//   ....[4]....
        /*00c8*/ 	.word	0x05000002


	//   ....[5]....
        /*00cc*/ 	.word	0x05000002


	//   ....[6]....
        /*00d0*/ 	.word	0x05000002


	//   ....[7]....
        /*00d4*/ 	.word	0x05000002


	//   ....[8]....
        /*00d8*/ 	.word	0x05000002


	//   ....[9]....
        /*00dc*/ 	.word	0x05000002


	//   ....[10]....
        /*00e0*/ 	.word	0x05000002


	//   ....[11]....
        /*00e4*/ 	.word	0x05000002


	//   ....[12]....
        /*00e8*/ 	.word	0x05000002


	//   ....[13]....
        /*00ec*/ 	.word	0x05000002


	//   ....[14]....
        /*00f0*/ 	.word	0x05000002


	//   ....[15]....
        /*00f4*/ 	.word	0x05000002


	//   ....[16]....
        /*00f8*/ 	.word	0x05000002


	//   ....[17]....
        /*00fc*/ 	.word	0x05000002


	//   ....[18]....
        /*0100*/ 	.word	0x05000002


	//   ....[19]....
        /*0104*/ 	.word	0x05000002


	//   ....[20]....
        /*0108*/ 	.word	0x05000002


	//----- nvinfo : EIATTR_COOP_GROUP_INSTR_OFFSETS
	.align		4
.L_3061:
        /*010c*/ 	.byte	0x04, 0x28
        /*010e*/ 	.short	(.L_3063 - .L_3062)


	//   ....[0]....
.L_3062:
        /*0110*/ 	.word	0x00000760


	//   ....[1]....
        /*0114*/ 	.word	0x00000890


	//   ....[2]....
        /*0118*/ 	.word	0x000008a0


	//   ....[3]....
        /*011c*/ 	.word	0x000008d0


	//   ....[4]....
        /*0120*/ 	.word	0x000008e0


	//   ....[5]....
        /*0124*/ 	.word	0x00000910


	//   ....[6]....
        /*0128*/ 	.word	0x00000920


	//   ....[7]....
        /*012c*/ 	.word	0x00000950


	//   ....[8]....
        /*0130*/ 	.word	0x00000960


	//   ....[9]....
        /*0134*/ 	.word	0x00000990


	//   ....[10]....
        /*0138*/ 	.word	0x000009a0


	//   ....[11]....
        /*013c*/ 	.word	0x00000ac0


	//   ....[12]....
        /*0140*/ 	.word	0x00000b50


	//   ....[13]....
        /*0144*/ 	.word	0x00000bf0


	//   ....[14]....
        /*0148*/ 	.word	0x00000c90


	//   ....[15]....
        /*014c*/ 	.word	0x00000d30


	//   ....[16]....
        /*0150*/ 	.word	0x00000dd0


	//   ....[17]....
        /*0154*/ 	.word	0x00000e70


	//   ....[18]....
        /*0158*/ 	.word	0x00000f10


	//   ....[19]....
        /*015c*/ 	.word	0x00000fb0


	//   ....[20]....
        /*0160*/ 	.word	0x00001050


	//----- nvinfo : EIATTR_VRC_CTA_INIT_COUNT
	.align		4
.L_3063:
        /*0164*/ 	.byte	0x02, 0x4a
	.zero		1
	.zero		1


	//----- nvinfo : EIATTR_EXIT_INSTR_OFFSETS
	.align		4
        /*0168*/ 	.byte	0x04, 0x1c
        /*016a*/ 	.short	(.L_3065 - .L_3064)


	//   ....[0]....
.L_3064:
        /*016c*/ 	.word	0x00000300


	//   ....[1]....
        /*0170*/ 	.word	0x00000380


	//   ....[2]....
        /*0174*/ 	.word	0x000004c0


	//   ....[3]....
        /*0178*/ 	.word	0x000009e0


	//   ....[4]....
        /*017c*/ 	.word	0x00000a60


	//----- nvinfo : EIATTR_CRS_STACK_SIZE
	.align		4
.L_3065:
        /*0180*/ 	.byte	0x04, 0x1e
        /*0182*/ 	.short	(.L_3067 - .L_3066)
.L_3066:
        /*0184*/ 	.word	0x00000000


	//----- nvinfo : EIATTR_CBANK_PARAM_SIZE
	.align		4
.L_3067:
        /*0188*/ 	.byte	0x03, 0x19
        /*018a*/ 	.short	0x0048


	//----- nvinfo : EIATTR_PARAM_CBANK
	.align		4
        /*018c*/ 	.byte	0x04, 0x0a
        /*018e*/ 	.short	(.L_3069 - .L_3068)
	.align		4
.L_3068:
        /*0190*/ 	.word	index@(.nv.constant0._Z26MutualIntensExtract_KernelILi2ELb0ELb1ELb1ELi1EEvPfS0_S0_llllll)
        /*0194*/ 	.short	0x0380
        /*0196*/ 	.short	0x0048


	//----- nvinfo : EIATTR_SW_WAR
	.align		4
.L_3069:
        /*0198*/ 	.byte	0x04, 0x36
        /*019a*/ 	.short	(.L_3071 - .L_3070)
.L_3070:
        /*019c*/ 	.word	0x00000008
.L_3071:


//--------------------- .nv.info._Z26MutualIntensExtract_KernelILi2ELb1ELb0ELb1ELi1EEvPfS0_S0_llllll --------------------------
	.section	.nv.info._Z26MutualIntensExtract_KernelILi2ELb1ELb0ELb1ELi1EEvPfS0_S0_llllll,"",@"SHT_CUDA_INFO"
	.sectionflags	@""
	.align	4


	//----- nvinfo : EIATTR_CUDA_API_VERSION
	.align		4
        /*0000*/ 	.byte	0x04, 0x37
        /*0002*/ 	.short	(.L_3073 - .L_3072)
.L_3072:
        /*0004*/ 	.word	0x00000082


	//----- nvinfo : EIATTR_KPARAM_INFO
	.align		4
.L_3073:
        /*0008*/ 	.byte	0x04, 0x17
        /*000a*/ 	.short	(.L_3075 - .L_3074)
.L_3074:
        /*000c*/ 	.word	0x00000000
        /*0010*/ 	.short	0x0008
        /*0012*/ 	.short	0x0040
        /*0014*/ 	.byte	0x00, 0xf0, 0x21, 0x00


	//----- nvinfo : EIATTR_KPARAM_INFO
	.align		4
.L_3075:
        /*0018*/ 	.byte	0x04, 0x17
        /*001a*/ 	.short	(.L_3077 - .L_3076)
.L_3076:
        /*001c*/ 	.word	0x00000000
        /*0020*/ 	.short	0x0007
        /*0022*/ 	.short	0x0038
        /*0024*/ 	.byte	0x00, 0xf0, 0x21, 0x00


	//----- nvinfo : EIATTR_KPARAM_INFO
	.align		4
.L_3077:
        /*0028*/ 	.byte	0x04, 0x17
        /*002a*/ 	.short	(.L_3079 - .L_3078)
.L_3078:
        /*002c*/ 	.word	0x00000000
        /*0030*/ 	.short	0x0006
        /*0032*/ 	.short	0x0030
        /*0034*/ 	.byte	0x00, 0xf0, 0x21, 0x00


	//----- nvinfo : EIATTR_KPARAM_INFO
	.align		4
.L_3079:
        /*0038*/ 	.byte	0x04, 0x17
        /*003a*/ 	.short	(.L_3081 - .L_3080)
.L_3080:
        /*003c*/ 	.word	0x00000000
        /*0040*/ 	.short	0x0005
        /*0042*/ 	.short	0x0028
        /*0044*/ 	.byte	0x00, 0xf0, 0x21, 0x00


	//----- nvinfo : EIATTR_KPARAM_INFO
	.align		4
.L_3081:
        /*0048*/ 	.byte	0x04, 0x17
        /*004a*/ 	.short	(.L_3083 - .L_3082)
.L_3082:
        /*004c*/ 	.word	0x00000000
        /*0050*/ 	.short	0x0004
        /*0052*/ 	.short	0x0020
        /*0054*/ 	.byte	0x00, 0xf0, 0x21, 0x00


	//----- nvinfo : EIATTR_KPARAM_INFO
	.align		4
.L_3083:
        /*0058*/ 	.byte	0x04, 0x17
        /*005a*/ 	.short	(.L_3085 - .L_3084)
.L_3084:
        /*005c*/ 	.word	0x00000000
        /*0060*/ 	.short	0x0003
        /*0062*/ 	.short	0x0018
        /*0064*/ 	.byte	0x00, 0xf0, 0x21, 0x00


	//----- nvinfo : EIATTR_KPARAM_INFO
	.align		4
.L_3085:
        /*0068*/ 	.byte	0x04, 0x17
        /*006a*/ 	.short	(.L_3087 - .L_3086)
.L_3086:
        /*006c*/ 	.word	0x00000000
        /*0070*/ 	.short	0x0002
        /*0072*/ 	.short	0x0010
        /*0074*/ 	.byte	0x00, 0xf5, 0x21, 0x00


	//----- nvinfo : EIATTR_KPARAM_INFO
	.align		4
.L_3087:
        /*0078*/ 	.byte	0x04, 0x17
        /*007a*/ 	.short	(.L_3089 - .L_3088)
.L_3088:
        /*007c*/ 	.word	0x00000000
        /*0080*/ 	.short	0x0001
        /*0082*/ 	.short	0x0008
        /*0084*/ 	.byte	0x00, 0xf5, 0x21, 0x00


	//----- nvinfo : EIATTR_KPARAM_INFO
	.align		4
.L_3089:
        /*0088*/ 	.byte	0x04, 0x17
        /*008a*/ 	.short	(.L_3091 - .L_3090)
.L_3090:
        /*008c*/ 	.word	0x00000000
        /*0090*/ 	.short	0x0000
        /*0092*/ 	.short	0x0000
        /*0094*/ 	.byte	0x00, 0xf5, 0x21, 0x00


	//----- nvinfo : EIATTR_SPARSE_MMA_MASK
	.align		4
.L_3091:
        /*0098*/ 	.byte	0x03, 0x50
        /*009a*/ 	.short	0x0000


	//----- nvinfo : EIATTR_MAXREG_COUNT
	.align		4
        /*009c*/ 	.byte	0x03, 0x1b
        /*009e*/ 	.short	0x00ff


	//----- nvinfo : EIATTR_MERCURY_ISA_VERSION
	.align		4
        /*00a0*/ 	.byte	0x03, 0x5f
        /*00a2*/ 	.short	0x0101


	//----- nvinfo : EIATTR_INT_WARP_WIDE_INSTR_OFFSETS
	.align		4
        /*00a4*/ 	.byte	0x04, 0x31
        /*00a6*/ 	.short	(.L_3093 - .L_3092)


	//   ....[0]....
.L_3092:
        /*00a8*/ 	.word	0x00000770


	//   ....[1]....
        /*00ac*/ 	.word	0x00000790


	//   ....[2]....
        /*00b0*/ 	.word	0x000007b0


	//----- nvinfo : EIATTR_COOP_GROUP_MASK_REGIDS
	.align		4
.L_3093:
        /*00b4*/ 	.byte	0x04, 0x29
        /*00b6*/ 	.short	(.L_3095 - .L_3094)


	//   ....[0]....
.L_3094:
        /*00b8*/ 	.word	0x0500000d


	//   ....[1]....
        /*00bc*/ 	.word	0x05000002


	//   ....[2]....
        /*00c0*/ 	.word	0x05000002


	//   ....[3]....
        /*00c4*/ 	.word	0x05000002


	//   ....[4]....
        /*00c8*/ 	.word	0x05000002


	//   ....[5]....
        /*00cc*/ 	.word	0x05000002


	//   ....[6]....
        /*00d0*/ 	.word	0x05000002


	//   ....[7]....
        /*00d4*/ 	.word	0x05000002


	//   ....[8]....
        /*00d8*/ 	.word	0x05000002


	//   ....[9]....
        /*00dc*/ 	.word	0x05000002


	//   ....[10]....
        /*00e0*/ 	.word	0x05000002


	//   ....[11]....
        /*00e4*/ 	.word	0x05000002


	//   ....[12]....
        /*00e8*/ 	.word	0x05000002


	//   ....[13]....
        /*00ec*/ 	.word	0x05000002


	//   ....[14]....
        /*00f0*/ 	.word	0x05000002


	//   ....[15]....
        /*00f4*/ 	.word	0x05000002


	//   ....[16]....
        /*00f8*/ 	.word	0x05000002


	//   ....[17]....
        /*00fc*/ 	.word	0x05000002


	//   ....[18]....
        /*0100*/ 	.word	0x05000002


	//   ....[19]....
        /*0104*/ 	.word	0x05000002


	//   ....[20]....
        /*0108*/ 	.word	0x05000002


	//----- nvinfo : EIATTR_COOP_GROUP_INSTR_OFFSETS
	.align		4
.L_3095:
        /*010c*/ 	.byte	0x04, 0x28
        /*010e*/ 	.short	(.L_3097 - .L_3096)


	//   ....[0]....
.L_3096:
        /*0110*/ 	.word	0x00000760


	//   ....[1]....
        /*0114*/ 	.word	0x00000890


	//   ....[2]....
        /*0118*/ 	.word	0x000008a0


	//   ....[3]....
        /*011c*/ 	.word	0x000008d0


	//   ....[4]....
        /*0120*/ 	.word	0x000008e0


	//   ....[5]....
        /*0124*/ 	.word	0x00000910


	//   ....[6]....
        /*0128*/ 	.word	0x00000920


	//   ....[7]....
        /*012c*/ 	.word	0x00000950


	//   ....[8]....
        /*0130*/ 	.word	0x00000960


	//   ....[9]....
        /*0134*/ 	.word	0x00000990


	//   ....[10]....
        /*0138*/ 	.word	0x000009a0


	//   ....[11]....
        /*013c*/ 	.word	0x00000ac0


	//   ....[12]....
        /*0140*/ 	.word	0x00000b50


	//   ....[13]....
        /*0144*/ 	.word	0x00000bf0


	//   ....[14]....
        /*0148*/ 	.word	0x00000c90


	//   ....[15]....
        /*014c*/ 	.word	0x00000d30


	//   ....[16]....
        /*0150*/ 	.word	0x00000dd0


	//   ....[17]....
        /*0154*/ 	.word	0x00000e70


	//   ....[18]....
        /*0158*/ 	.word	0x00000f10


	//   ....[19]....
        /*015c*/ 	.word	0x00000fb0


	//   ....[20]....
        /*0160*/ 	.word	0x00001050


	//----- nvinfo : EIATTR_VRC_CTA_INIT_COUNT
	.align		4
.L_3097:
        /*0164*/ 	.byte	0x02, 0x4a
	.zero		1
	.zero		1


	//----- nvinfo : EIATTR_EXIT_INSTR_OFFSETS
	.align		4
        /*0168*/ 	.byte	0x04, 0x1c
        /*016a*/ 	.short	(.L_3099 - .L_3098)


	//   ....[0]....
.L_3098:
        /*016c*/ 	.word	0x00000300


	//   ....[1]....
        /*0170*/ 	.word	0x00000380


	//   ....[2]....
        /*0174*/ 	.word	0x000004c0


	//   ....[3]....
        /*0178*/ 	.word	0x000009e0


	//   ....[4]....
        /*017c*/ 	.word	0x00000a60


	//----- nvinfo : EIATTR_CRS_STACK_SIZE
	.align		4
.L_3099:
        /*0180*/ 	.byte	0x04, 0x1e
        /*0182*/ 	.short	(.L_3101 - .L_3100)
.L_3100:
        /*0184*/ 	.word	0x00000000


	//----- nvinfo : EIATTR_CBANK_PARAM_SIZE
	.align		4
.L_3101:
        /*0188*/ 	.byte	0x03, 0x19
        /*018a*/ 	.short	0x0048


	//----- nvinfo : EIATTR_PARAM_CBANK
	.align		4
        /*018c*/ 	.byte	0x04, 0x0a
        /*018e*/ 	.short	(.L_3103 - .L_3102)
	.align		4
.L_3102:
        /*0190*/ 	.word	index@(.nv.constant0._Z26MutualIntensExtract_KernelILi2ELb1ELb0ELb1ELi1EEvPfS0_S0_llllll)
        /*0194*/ 	.short	0x0380
        /*0196*/ 	.short	0x0048


	//----- nvinfo : EIATTR_SW_WAR
	.align		4
.L_3103:
        /*0198*/ 	.byte	0x04, 0x36
        /*019a*/ 	.short	(.L_3105 - .L_3104)
.L_3104:
        /*019c*/ 	.word	0x00000008
.L_3105:


//--------------------- .nv.info._Z26MutualIntensExtract_KernelILi2ELb1ELb1ELb1ELi1EEvPfS0_S0_llllll --------------------------
	.section	.nv.info._Z26MutualIntensExtract_KernelILi2ELb1ELb1ELb1ELi1EEvPfS0_S0_llllll,"",@"SHT_CUDA_INFO"
	.sectionflags	@""
	.align	4


	//----- nvinfo : EIATTR_CUDA_API_VERSION
	.align		4
        /*0000*/ 	.byte	0x04, 0x37
        /*0002*/ 	.short	(.L_3107 - .L_3106)
.L_3106:
        /*0004*/ 	.word	0x00000082


	//----- nvinfo : EIATTR_KPARAM_INFO
	.align		4
.L_3107:
        /*0008*/ 	.byte	0x04, 0x17
        /*000a*/ 	.short	(.L_3109 - .L_3108)
.L_3108:
        /*000c*/ 	.word	0x00000000
        /*0010*/ 	.short	0x0008
        /*0012*/ 	.short	0x0040
        /*0014*/ 	.byte	0x00, 0xf0, 0x21, 0x00


	//----- nvinfo : EIATTR_KPARAM_INFO
	.align		4
.L_3109:
        /*0018*/ 	.byte	0x04, 0x17
        /*001a*/ 	.short	(.L_3111 - .L_3110)
.L_3110:
        /*001c*/ 	.word	0x00000000
        /*0020*/ 	.short	0x0007
        /*0022*/ 	.short	0x0038
        /*0024*/ 	.byte	0x00, 0xf0, 0x21, 0x00


	//----- nvinfo : EIATTR_KPARAM_INFO
	.align		4
.L_3111:
        /*0028*/ 	.byte	0x04, 0x17
        /*002a*/ 	.short	(.L_3113 - .L_3112)
.L_3112:
        /*002c*/ 	.word	0x00000000
        /*0030*/ 	.short	0x0006
        /*0032*/ 	.short	0x0030
        /*0034*/ 	.byte	0x00, 0xf0, 0x21, 0x00


	//----- nvinfo : EIATTR_KPARAM_INFO
	.align		4
.L_3113:
        /*0038*/ 	.byte	0x04, 0x17
        /*003a*/ 	.short	(.L_3115 - .L_3114)
.L_3114:
        /*003c*/ 	.word	0x00000000
        /*0040*/ 	.short	0x0005
        /*0042*/ 	.short	0x0028
        /*0044*/ 	.byte	0x00, 0xf0, 0x21, 0x00


	//----- nvinfo : EIATTR_KPARAM_INFO
	.align		4
.L_3115:
        /*0048*/ 	.byte	0x04, 0x17
        /*004a*/ 	.short	(.L_3117 - .L_3116)
.L_3116:
        /*004c*/ 	.word	0x00000000
        /*0050*/ 	.short	0x0004
        /*0052*/ 	.short	0x0020
        /*0054*/ 	.byte	0x00, 0xf0, 0x21, 0x00


	//----- nvinfo : EIATTR_KPARAM_INFO
	.align		4
.L_3117:
        /*0058*/ 	.byte	0x04, 0x17
        /*005a*/ 	.short	(.L_3119 - .L_3118)
.L_3118:
        /*005c*/ 	.word	0x00000000
        /*0060*/ 	.short	0x0003
        /*0062*/ 	.short	0x0018
        /*0064*/ 	.byte	0x00, 0xf0, 0x21, 0x00


	//----- nvinfo : EIATTR_KPARAM_INFO
	.align		4
.L_3119:
        /*0068*/ 	.byte	0x04, 0x17
        /*006a*/ 	.short	(.L_3121 - .L_3120)
.L_3120:
        /*006c*/ 	.word	0x00000000
        /*0070*/ 	.short	0x0002
        /*0072*/ 	.short	0x0010
        /*0074*/ 	.byte	0x00, 0xf5, 0x21, 0x00


	//----- nvinfo : EIATTR_KPARAM_INFO
	.align		4
.L_3121:
        /*0078*/ 	.byte	0x04, 0x17
        /*007a*/ 	.short	(.L_3123 - .L_3122)
.L_3122:
        /*007c*/ 	.word	0x00000000
        /*0080*/ 	.short	0x0001
        /*0082*/ 	.short	0x0008
        /*0084*/ 	.byte	0x00, 0xf5, 0x21, 0x00


	//----- nvinfo : EIATTR_KPARAM_INFO
	.align		4
.L_3123:
        /*0088*/ 	.byte	0x04, 0x17
        /*008a*/ 	.short	(.L_3125 - .L_3124)
.L_3124:
        /*008c*/ 	.word	0x00000000
        /*0090*/ 	.short	0x0000
        /*0092*/ 	.short	0x0000
        /*0094*/ 	.byte	0x00, 0xf5, 0x21, 0x00


	//----- nvinfo : EIATTR_SPARSE_MMA_MASK
	.align		4
.L_3125:
        /*0098*/ 	.byte	0x03, 0x50
        /*009a*/ 	.short	0x0000


	//----- nvinfo : EIATTR_MAXREG_COUNT
	.align		4
        /*009c*/ 	.byte	0x03, 0x1b
        /*009e*/ 	.short	0x00ff


	//----- nvinfo : EIATTR_MERCURY_ISA_VERSION
	.align		4
        /*00a0*/ 	.byte	0x03, 0x5f
        /*00a2*/ 	.short	0x0101


	//----- nvinfo : EIATTR_INT_WARP_WIDE_INSTR_OFFSETS
	.align		4
        /*00a4*/ 	.byte	0x04, 0x31
        /*00a6*/ 	.short	(.L_3127 - .L_3126)


	//   ....[0]....
.L_3126:
        /*00a8*/ 	.word	0x000008f0


	//   ....[1]....
        /*00ac*/ 	.word	0x00000900


	//   ....[2]....
        /*00b0*/ 	.word	0x00000920


	//----- nvinfo : EIATTR_COOP_GROUP_MASK_REGIDS
	.align		4
.L_3127:
        /*00b4*/ 	.byte	0x04, 0x29
        /*00b6*/ 	.short	(.L_3129 - .L_3128)


	//   ....[0]....
.L_3128:
        /*00b8*/ 	.word	0x0500000b


	//   ....[1]....
        /*00bc*/ 	.word	0x05000002


	//   ....[2]....
        /*00c0*/ 	.word	0x05000002


	//   ....[3]....
        /*00c4*/ 	.word	0x05000002


	//   ....[4]....
        /*00c8*/ 	.word	0x05000002


	//   ....[5]....
        /*00cc*/ 	.word	0x05000002


	//   ....[6]....
        /*00d0*/ 	.word	0x05000002


	//   ....[7]....
        /*00d4*/ 	.word	0x05000002


	//   ....[8]....
        /*00d8*/ 	.word	0x05000002


	//   ....[9]....
        /*00dc*/ 	.word	0x05000002


	//   ....[10]....
        /*00e0*/ 	.word	0x05000002


	//   ....[11]....
        /*00e4*/ 	.word	0x05000002


	//   ....[12]....
        /*00e8*/ 	.word	0x05000002


	//   ....[13]....
        /*00ec*/ 	.word	0x05000002


	//   ....[14]....
        /*00f0*/ 	.word	0x05000002


	//   ....[15]....
        /*00f4*/ 	.word	0x05000002


	//   ....[16]....
        /*00f8*/ 	.word	0x05000002


	//   ....[17]....
        /*00fc*/ 	.word	0x05000002


	//   ....[18]....
        /*0100*/ 	.word	0x05000002


	//   ....[19]....
        /*0104*/ 	.word	0x05000002


	//   ....[20]....
        /*0108*/ 	.word	0x05000002


	//----- nvinfo : EIATTR_COOP_GROUP_INSTR_OFFSETS
	.align		4
.L_3129:
        /*010c*/ 	.byte	0x04, 0x28
        /*010e*/ 	.short	(.L_3131 - .L_3130)


	//   ....[0]....
.L_3130:
        /*0110*/ 	.word	0x000008e0


	//   ....[1]....
        /*0114*/ 	.word	0x00000a10


	//   ....[2]....
        /*0118*/ 	.word	0x00000a20


	//   ....[3]....
        /*011c*/ 	.word	0x00000a50


	//   ....[4]....
        /*0120*/ 	.word	0x00000a60


	//   ....[5]....
        /*0124*/ 	.word	0x00000a90


	//   ....[6]....
        /*0128*/ 	.word	0x00000aa0


	//   ....[7]....
        /*012c*/ 	.word	0x00000ad0


	//   ....[8]....
        /*0130*/ 	.word	0x00000ae0


	//   ....[9]....
        /*0134*/ 	.word	0x00000b10


	//   ....[10]....
        /*0138*/ 	.word	0x00000b20


	//   ....[11]....
        /*013c*/ 	.word	0x00000c40


	//   ....[12]....
        /*0140*/ 	.word	0x00000cd0


	//   ....[13]....
        /*0144*/ 	.word	0x00000d70


	//   ....[14]....
        /*0148*/ 	.word	0x00000e10


	//   ....[15]....
        /*014c*/ 	.word	0x00000eb0


	//   ....[16]....
        /*0150*/ 	.word	0x00000f50


	//   ....[17]....
        /*0154*/ 	.word	0x00000ff0


	//   ....[18]....
        /*0158*/ 	.word	0x00001090


	//   ....[19]....
        /*015c*/ 	.word	0x00001130


	//   ....[20]....
        /*0160*/ 	.word	0x000011d0


	//----- nvinfo : EIATTR_VRC_CTA_INIT_COUNT
	.align		4
.L_3131:
        /*0164*/ 	.byte	0x02, 0x4a
	.zero		1
	.zero		1


	//----- nvinfo : EIATTR_EXIT_INSTR_OFFSETS
	.align		4
        /*0168*/ 	.byte	0x04, 0x1c
        /*016a*/ 	.short	(.L_3133 - .L_3132)


	//   ....[0]....
.L_3132:
        /*016c*/ 	.word	0x00000300


	//   ....[1]....
        /*0170*/ 	.word	0x00000380


	//   ....[2]....
        /*0174*/ 	.word	0x00000500


	//   ....[3]....
        /*0178*/ 	.word	0x00000b60


	//   ....[4]....
        /*017c*/ 	.word	0x00000be0


	//----- nvinfo : EIATTR_CRS_STACK_SIZE
	.align		4
.L_3133:
        /*0180*/ 	.byte	0x04, 0x1e
        /*0182*/ 	.short	(.L_3135 - .L_3134)
.L_3134:
        /*0184*/ 	.word	0x00000000


	//----- nvinfo : EIATTR_CBANK_PARAM_SIZE
	.align		4
.L_3135:
        /*0188*/ 	.byte	0x03, 0x19
        /*018a*/ 	.short	0x0048


	//----- nvinfo : EIATTR_PARAM_CBANK
	.align		4
        /*018c*/ 	.byte	0x04, 0x0a
        /*018e*/ 	.short	(.L_3137 - .L_3136)
	.align		4
.L_3136:
        /*0190*/ 	.word	index@(.nv.constant0._Z26MutualIntensExtract_KernelILi2ELb1ELb1ELb1ELi1EEvPfS0_S0_llllll)
        /*0194*/ 	.short	0x0380
        /*0196*/ 	.short	0x0048


	//----- nvinfo : EIATTR_SW_WAR
	.align		4
.L_3137:
        /*0198*/ 	.byte	0x04, 0x36
        /*019a*/ 	.short	(.L_3139 - .L_3138)
.L_3138:
        /*019c*/ 	.word	0x00000008
.L_3139:


//--------------------- .nv.info._Z26MutualIntensExtract_KernelILi1ELb0ELb0ELb1ELi1EEvPfS0_S0_llllll --------------------------
	.section	.nv.info._Z26MutualIntensExtract_KernelILi1ELb0ELb0ELb1ELi1EEvPfS0_S0_llllll,"",@"SHT_CUDA_INFO"
	.sectionflags	@""
	.align	4


	//----- nvinfo : EIATTR_CUDA_API_VERSION
	.align		4
        /*0000*/ 	.byte	0x04, 0x37
        /*0002*/ 	.short	(.L_3141 - .L_3140)
.L_3140:
        /*0004*/ 	.word	0x00000082


	//----- nvinfo : EIATTR_KPARAM_INFO
	.align		4
.L_3141:
        /*0008*/ 	.byte	0x04, 0x17
        /*000a*/ 	.short	(.L_3143 - .L_3142)
.L_3142:
        /*000c*/ 	.word	0x00000000
        /*0010*/ 	.short	0x0008
        /*0012*/ 	.short	0x0040
        /*0014*/ 	.byte	0x00, 0xf0, 0x21, 0x00


	//----- nvinfo : EIATTR_KPARAM_INFO
	.align		4
.L_3143:
        /*0018*/ 	.byte	0x04, 0x17
        /*001a*/ 	.short	(.L_3145 - .L_3144)
.L_3144:
        /*001c*/ 	.word	0x00000000
        /*0020*/ 	.short	0x0007
        /*0022*/ 	.short	0x0038
        /*0024*/ 	.byte	0x00, 0xf0, 0x21, 0x00


	//----- nvinfo : EIATTR_KPARAM_INFO
	.align		4
.L_3145:
        /*0028*/ 	.byte	0x04, 0x17
        /*002a*/ 	.short	(.L_3147 - .L_3146)
.L_3146:
        /*002c*/ 	.word	0x00000000
        /*0030*/ 	.short	0x0006
        /*0032*/ 	.short	0x0030
        /*0034*/ 	.byte	0x00, 0xf0, 0x21, 0x00


	//----- nvinfo : EIATTR_KPARAM_INFO
	.align		4
.L_3147:
        /*0038*/ 	.byte	0x04, 0x17
        /*003a*/ 	.short	(.L_3149 - .L_3148)
.L_3148:
        /*003c*/ 	.word	0x00000000
        /*0040*/ 	.short	0x0005
        /*0042*/ 	.short	0x0028
        /*0044*/ 	.byte	0x00, 0xf0, 0x21, 0x00


	//----- nvinfo : EIATTR_KPARAM_INFO
	.align		4
.L_3149:
        /*0048*/ 	.byte	0x04, 0x17
        /*004a*/ 	.short	(.L_3151 - .L_3150)
.L_3150:
        /*004c*/ 	.word	0x00000000
        /*0050*/ 	.short	0x0004
        /*0052*/ 	.short	0x0020
        /*0054*/ 	.byte	0x00, 0xf0, 0x21, 0x00


	//----- nvinfo : EIATTR_KPARAM_INFO
	.align		4
.L_3151:
        /*0058*/ 	.byte	0x04, 0x17
        /*005a*/ 	.short	(.L_3153 - .L_3152)
.L_3152:
        /*005c*/ 	.word	0x00000000
        /*0060*/ 	.short	0x0003
        /*0062*/ 	.short	0x0018
        /*0064*/ 	.byte	0x00, 0xf0, 0x21, 0x00


	//----- nvinfo : EIATTR_KPARAM_INFO
	.align		4
.L_3153:
        /*0068*/ 	.byte	0x04, 0x17
        /*006a*/ 	.short	(.L_3155 - .L_3154)
.L_3154:
        /*006c*/ 	.word	0x00000000
        /*0070*/ 	.short	0x0002
        /*0072*/ 	.short	0x0010
        /*0074*/ 	.byte	0x00, 0xf5, 0x21, 0x00


	//----- nvinfo : EIATTR_KPARAM_INFO
	.align		4
.L_3155:
        /*0078*/ 	.byte	0x04, 0x17
        /*007a*/ 	.short	(.L_3157 - .L_3156)
.L_3156:
        /*007c*/ 	.word	0x00000000
        /*0080*/ 	.short	0x0001
        /*0082*/ 	.short	0x0008
        /*0084*/ 	.byte	0x00, 0xf5, 0x21, 0x00


	//----- nvinfo : EIATTR_KPARAM_INFO
	.align		4
.L_3157:
        /*0088*/ 	.byte	0x04, 0x17
        /*008a*/ 	.short	(.L_3159 - .L_3158)
.L_3158:
        /*008c*/ 	.word	0x00000000
        /*0090*/ 	.short	0x0000
        /*0092*/ 	.short	0x0000
        /*0094*/ 	.byte	0x00, 0xf5, 0x21, 0x00


	//----- nvinfo : EIATTR_SPARSE_MMA_MASK
	.align		4
.L_3159:
        /*0098*/ 	.byte	0x03, 0x50
        /*009a*/ 	.short	0x0000


	//----- nvinfo : EIATTR_MAXREG_COUNT
	.align		4
        /*009c*/ 	.byte	0x03, 0x1b
        /*009e*/ 	.short	0x00ff


	//----- nvinfo : EIATTR_MERCURY_ISA_VERSION
	.align		4
        /*00a0*/ 	.byte	0x03, 0x5f
        /*00a2*/ 	.short	0x0101


	//----- nvinfo : EIATTR_INT_WARP_WIDE_INSTR_OFFSETS
	.align		4
        /*00a4*/ 	.byte	0x04, 0x31
        /*00a6*/ 	.short	(.L_3161 - .L_3160)


	//   ....[0]....
.L_3160:
        /*00a8*/ 	.word	0x000002c0


	//   ....[1]....
        /*00ac*/ 	.word	0x00000300


	//   ....[2]....
        /*00b0*/ 	.word	0x00000320


	//----- nvinfo : EIATTR_COOP_GROUP_MASK_REGIDS
	.align		4
.L_3161:
        /*00b4*/ 	.byte	0x04, 0x29
        /*00b6*/ 	.short	(.L_3163 - .L_3162)


	//   ....[0]....
.L_3162:
        /*00b8*/ 	.word	0x05000005


	//   ....[1]....
        /*00bc*/ 	.word	0x05000005


	//   ....[2]....
        /*00c0*/ 	.word	0x05000005


	//   ....[3]....
        /*00c4*/ 	.word	0x05000005


	//   ....[4]....
        /*00c8*/ 	.word	0x05000005


	//   ....[5]....
        /*00cc*/ 	.word	0x05000005


	//   ....[6]....
        /*00d0*/ 	.word	0x05000005


	//   ....[7]....
        /*00d4*/ 	.word	0x05000005


	//   ....[8]....
        /*00d8*/ 	.word	0x05000005


	//   ....[9]....
        /*00dc*/ 	.word	0x05000005


	//   ....[10]....
        /*00e0*/ 	.word	0x05000005


	//   ....[11]....
        /*00e4*/ 	.word	0x05000005


	//   ....[12]....
        /*00e8*/ 	.word	0x05000005


	//   ....[13]....
        /*00ec*/ 	.word	0x05000005


	//   ....[14]....
        /*00f0*/ 	.word	0x05000005


	//   ....[15]....
        /*00f4*/ 	.word	0x05000005


	//   ....[16]....
        /*00f8*/ 	.word	0x05000005


	//   ....[17]....
        /*00fc*/ 	.word	0x05000005


	//   ....[18]....
        /*0100*/ 	.word	0x05000005


	//----- nvinfo : EIATTR_COOP_GROUP_INSTR_OFFSETS
	.align		4
.L_3163:
        /*0104*/ 	.byte	0x04, 0x28
        /*0106*/ 	.short	(.L_3165 - .L_3164)


	//   ....[0]....
.L_3164:
        /*0108*/ 	.word	0x000002f0


	//   ....[1]....
        /*010c*/ 	.word	0x000003a0


	//   ....[2]....
        /*0110*/ 	.word	0x000003b0


	//   ....[3]....
        /*0114*/ 	.word	0x000003e0


	//   ....[4]....
        /*0118*/ 	.word	0x000003f0


	//   ....[5]....
        /*011c*/ 	.word	0x00000420


	//   ....[6]....
        /*0120*/ 	.word	0x00000430


	//   ....[7]....
        /*0124*/ 	.word	0x00000460


	//   ....[8]....
        /*0128*/ 	.word	0x00000470


	//   ....[9]....
        /*012c*/ 	.word	0x00000560


	//   ....[10]....
        /*0130*/ 	.word	0x000005f0


	//   ....[11]....
        /*0134*/ 	.word	0x00000690


	//   ....[12]....
        /*0138*/ 	.word	0x00000730


	//   ....[13]....
        /*013c*/ 	.word	0x000007d0


	//   ....[14]....
        /*0140*/ 	.word	0x00000870


	//   ....[15]....
        /*0144*/ 	.word	0x00000910


	//   ....[16]....
        /*0148*/ 	.word	0x000009b0


	//   ....[17]....
        /*014c*/ 	.word	0x00000a50


	//   ....[18]....
        /*0150*/ 	.word	0x00000af0


	//----- nvinfo : EIATTR_VRC_CTA_INIT_COUNT
	.align		4
.L_3165:
        /*0154*/ 	.byte	0x02, 0x4a
	.zero		1
	.zero		1


	//----- nvinfo : EIATTR_EXIT_INSTR_OFFSETS
	.align		4
        /*0158*/ 	.byte	0x04, 0x1c
        /*015a*/ 	.short	(.L_3167 - .L_3166)


	//   ....[0]....
.L_3166:
        /*015c*/ 	.word	0x000000d0


	//   ....[1]....
        /*0160*/ 	.word	0x00000150


	//   ....[2]....
        /*0164*/ 	.word	0x000001f0


	//   ....[3]....
        /*0168*/ 	.word	0x000004b0


	//   ....[4]....
        /*016c*/ 	.word	0x00000500


	//----- nvinfo : EIATTR_CRS_STACK_SIZE
	.align		4
.L_3167:
        /*0170*/ 	.byte	0x04, 0x1e
        /*0172*/ 	.short	(.L_3169 - .L_3168)
.L_3168:
        /*0174*/ 	.word	0x00000000


	//----- nvinfo : EIATTR_CBANK_PARAM_SIZE
	.align		4
.L_3169:
        /*0178*/ 	.byte	0x03, 0x19
        /*017a*/ 	.short	0x0048


	//----- nvinfo : EIATTR_PARAM_CBANK
	.align		4
        /*017c*/ 	.byte	0x04, 0x0a
        /*017e*/ 	.short	(.L_3171 - .L_3170)
	.align		4
.L_3170:
        /*0180*/ 	.word	index@(.nv.constant0._Z26MutualIntensExtract_KernelILi1ELb0ELb0ELb1ELi1EEvPfS0_S0_llllll)
        /*0184*/ 	.short	0x0380
        /*0186*/ 	.short	0x0048


	//----- nvinfo : EIATTR_SW_WAR
	.align		4
.L_3171:
        /*0188*/ 	.byte	0x04, 0x36
        /*018a*/ 	.short	(.L_3173 - .L_3172)
.L_3172:
        /*018c*/ 	.word	0x00000008
.L_3173:


//--------------------- .nv.info._Z26MutualIntensExtract_KernelILi1ELb0ELb1ELb1ELi1EEvPfS0_S0_llllll --------------------------
	.section	.nv.info._Z26MutualIntensExtract_KernelILi1ELb0ELb1ELb1ELi1EEvPfS0_S0_llllll,"",@"SHT_CUDA_INFO"
	.sectionflags	@""
	.align	4


	//----- nvinfo : EIATTR_CUDA_API_VERSION
	.align		4
        /*0000*/ 	.byte	0x04, 0x37
        /*0002*/ 	.short	(.L_3175 - .L_3174)
.L_3174:
        /*0004*/ 	.word	0x00000082


	//----- nvinfo : EIATTR_KPARAM_INFO
	.align		4
.L_3175:
        /*0008*/ 	.byte	0x04, 0x17
        /*000a*/ 	.short	(.L_3177 - .L_3176)
.L_3176:
        /*000c*/ 	.word	0x00000000
        /*0010*/ 	.short	0x0008
        /*0012*/ 	.short	0x0040
        /*0014*/ 	.byte	0x00, 0xf0, 0x21, 0x00


	//----- nvinfo : EIATTR_KPARAM_INFO
	.align		4
.L_3177:
        /*0018*/ 	.byte	0x04, 0x17
        /*001a*/ 	.short	(.L_3179 - .L_3178)
.L_3178:
        /*001c*/ 	.word	0x00000000
        /*0020*/ 	.short	0x0007
        /*0022*/ 	.short	0x0038
        /*0024*/ 	.byte	0x00, 0xf0, 0x21, 0x00


	//----- nvinfo : EIATTR_KPARAM_INFO
	.align		4
.L_3179:
        /*0028*/ 	.byte	0x04, 0x17
        /*002a*/ 	.short	(.L_3181 - .L_3180)
.L_3180:
        /*002c*/ 	.word	0x00000000
        /*0030*/ 	.short	0x0006
        /*0032*/ 	.short	0x0030
        /*0034*/ 	.byte	0x00, 0xf0, 0x21, 0x00


	//----- nvinfo : EIATTR_KPARAM_INFO
	.align		4
.L_3181:
        /*0038*/ 	.byte	0x04, 0x17
        /*003a*/ 	.short	(.L_3183 - .L_3182)
.L_3182:
        /*003c*/ 	.word	0x00000000
        /*0040*/ 	.short	0x0005
        /*0042*/ 	.short	0x0028
        /*0044*/ 	.byte	0x00, 0xf0, 0x21, 0x00


	//----- nvinfo : EIATTR_KPARAM_INFO
	.align		4
.L_3183:
        /*0048*/ 	.byte	0x04, 0x17
        /*004a*/ 	.short	(.L_3185 - .L_3184)
.L_3184:
        /*004c*/ 	.word	0x00000000
        /*0050*/ 	.short	0x0004
        /*0052*/ 	.short	0x0020
        /*0054*/ 	.byte	0x00, 0xf0, 0x21, 0x00


	//----- nvinfo : EIATTR_KPARAM_INFO
	.align		4
.L_3185:
        /*0058*/ 	.byte	0x04, 0x17
        /*005a*/ 	.short	(.L_3187 - .L_3186)
.L_3186:
        /*005c*/ 	.word	0x00000000
        /*0060*/ 	.short	0x0003
        /*0062*/ 	.short	0x0018
        /*0064*/ 	.byte	0x00, 0xf0, 0x21, 0x00


	//----- nvinfo : EIATTR_KPARAM_INFO
	.align		4
.L_3187:
        /*0068*/ 	.byte	0x04, 0x17
        /*006a*/ 	.short	(.L_3189 - .L_3188)
.L_3188:
        /*006c*/ 	.word	0x00000000
        /*0070*/ 	.short	0x0002
        /*0072*/ 	.short	0x0010
        /*0074*/ 	.byte	0x00, 0xf5, 0x21, 0x00


	//----- nvinfo : EIATTR_KPARAM_INFO
	.align		4
.L_3189:
        /*0078*/ 	.byte	0x04, 0x17
        /*007a*/ 	.short	(.L_3191 - .L_3190)
.L_3190:
        /*007c*/ 	.word	0x00000000
        /*0080*/ 	.short	0x0001
        /*0082*/ 	.short	0x0008
        /*0084*/ 	.byte	0x00, 0xf5, 0x21, 0x00


	//----- nvinfo : EIATTR_KPARAM_INFO
	.align		4
.L_3191:
        /*0088*/ 	.byte	0x04, 0x17
        /*008a*/ 	.short	(.L_3193 - .L_3192)
.L_3192:
        /*008c*/ 	.word	0x00000000
        /*0090*/ 	.short	0x0000
        /*0092*/ 	.short	0x0000
        /*0094*/ 	.byte	0x00, 0xf5, 0x21, 0x00


	//----- nvinfo : EIATTR_SPARSE_MMA_MASK
	.align		4
.L_3193:
        /*0098*/ 	.byte	0x03, 0x50
        /*009a*/ 	.short	0x0000


	//----- nvinfo : EIATTR_MAXREG_COUNT
	.align		4
        /*009c*/ 	.byte	0x03, 0x1b
        /*009e*/ 	.short	0x00ff


	//----- nvinfo : EIATTR_MERCURY_ISA_VERSION
	.align		4
        /*00a0*/ 	.byte	0x03, 0x5f
        /*00a2*/ 	.short	0x0101


	//----- nvinfo : EIATTR_INT_WARP_WIDE_INSTR_OFFSETS
	.align		4
        /*00a4*/ 	.byte	0x04, 0x31
        /*00a6*/ 	.short	(.L_3195 - .L_3194)


	//   ....[0]....
.L_3194:
        /*00a8*/ 	.word	0x00000770


	//   ....[1]....
        /*00ac*/ 	.word	0x00000790


	//   ....[2]....
        /*00b0*/ 	.word	0x000007b0


	//----- nvinfo : EIATTR_COOP_GROUP_MASK_REGIDS
	.align		4
.L_3195:
        /*00b4*/ 	.byte	0x04, 0x29
        /*00b6*/ 	.short	(.L_3197 - .L_3196)


	//   ....[0]....
.L_3196:
        /*00b8*/ 	.word	0x0500000f


	//   ....[1]....
        /*00bc*/ 	.word	0x05000002


	//   ....[2]....
        /*00c0*/ 	.word	0x05000002


	//   ....[3]....
        /*00c4*/ 	.word	0x05000002


	//   ....[4]....
        /*00c8*/ 	.word	0x05000002


	//   ....[5]....
        /*00cc*/ 	.word	0x05000002


	//   ....[6]....
        /*00d0*/ 	.word	0x05000002


	//   ....[7]....
        /*00d4*/ 	.word	0x05000002


	//   ....[8]....
        /*00d8*/ 	.word	0x05000002


	//   ....[9]....
        /*00dc*/ 	.word	0x05000002


	//   ....[10]....
        /*00e0*/ 	.word	0x05000002


	//   ....[11]....
        /*00e4*/ 	.word	0x05000002


	//   ....[12]....
        /*00e8*/ 	.word	0x05000002


	//   ....[13]....
        /*00ec*/ 	.word	0x05000002


	//   ....[14]....
        /*00f0*/ 	.word	0x05000002


	//   ....[15]....
        /*00f4*/ 	.word	0x05000002


	//   ....[16]....
        /*00f8*/ 	.word	0x05000002


	//   ....[17]....
        /*00fc*/ 	.word	0x05000002


	//   ....[18]....
        /*0100*/ 	.word	0x05000002


	//   ....[19]....
        /*0104*/ 	.word	0x05000002


	//   ....[20]....
        /*0108*/ 	.word	0x05000002


	//----- nvinfo : EIATTR_COOP_GROUP_INSTR_OFFSETS
	.align		4
.L_3197:
        /*010c*/ 	.byte	0x04, 0x28
        /*010e*/ 	.short	(.L_3199 - .L_3198)


	//   ....[0]....
.L_3198:
        /*0110*/ 	.word	0x00000760


	//   ....[1]....
        /*0114*/ 	.word	0x00000830


	//   ....[2]....
        /*0118*/ 	.word	0x00000840


	//   ....[3]....
        /*011c*/ 	.word	0x00000870


	//   ....[4]....
        /*0120*/ 	.word	0x00000880


	//   ....[5]....
        /*0124*/ 	.word	0x000008b0


	//   ....[6]....
        /*0128*/ 	.word	0x000008c0


	//   ....[7]....
        /*012c*/ 	.word	0x000008f0


	//   ....[8]....
        /*0130*/ 	.word	0x00000900


	//   ....[9]....
        /*0134*/ 	.word	0x00000930


	//   ....[10]....
        /*0138*/ 	.word	0x00000940


	//   ....[11]....
        /*013c*/ 	.word	0x00000a60


	//   ....[12]....
        /*0140*/ 	.word	0x00000af0


	//   ....[13]....
        /*0144*/ 	.word	0x00000b90


	//   ....[14]....
        /*0148*/ 	.word	0x00000c30


	//   ....[15]....
        /*014c*/ 	.word	0x00000cd0


	//   ....[16]....
        /*0150*/ 	.word	0x00000d70


	//   ....[17]....
        /*0154*/ 	.word	0x00000e10


	//   ....[18]....
        /*0158*/ 	.word	0x00000eb0


	//   ....[19]....
        /*015c*/ 	.word	0x00000f50


	//   ....[20]....
        /*0160*/ 	.word	0x00000ff0


	//----- nvinfo : EIATTR_VRC_CTA_INIT_COUNT
	.align		4
.L_3199:
        /*0164*/ 	.byte	0x02, 0x4a
	.zero		1
	.zero		1


	//----- nvinfo : EIATTR_EXIT_INSTR_OFFSETS
	.align		4
        /*0168*/ 	.byte	0x04, 0x1c
        /*016a*/ 	.short	(.L_3201 - .L_3200)


	//   ....[0]....
.L_3200:
        /*016c*/ 	.word	0x00000300


	//   ....[1]....
        /*0170*/ 	.word	0x00000380


	//   ....[2]....
        /*0174*/ 	.word	0x000004c0


	//   ....[3]....
        /*0178*/ 	.word	0x00000980


	//   ....[4]....
        /*017c*/ 	.word	0x00000a00


	//----- nvinfo : EIATTR_CRS_STACK_SIZE
	.align		4
.L_3201:
        /*0180*/ 	.byte	0x04, 0x1e
        /*0182*/ 	.short	(.L_3203 - .L_3202)
.L_3202:
        /*0184*/ 	.word	0x00000000


	//----- nvinfo : EIATTR_CBANK_PARAM_SIZE
	.align		4
.L_3203:
        /*0188*/ 	.byte	0x03, 0x19
        /*018a*/ 	.short	0x0048


	//----- nvinfo : EIATTR_PARAM_CBANK
	.align		4
        /*018c*/ 	.byte	0x04, 0x0a
        /*018e*/ 	.short	(.L_3205 - .L_3204)
	.align		4
.L_3204:
        /*0190*/ 	.word	index@(.nv.constant0._Z26MutualIntensExtract_KernelILi1ELb0ELb1ELb1ELi1EEvPfS0_S0_llllll)
        /*0194*/ 	.short	0x0380
        /*0196*/ 	.short	0x0048


	//----- nvinfo : EIATTR_SW_WAR
	.align		4
.L_3205:
        /*0198*/ 	.byte	0x04, 0x36
        /*019a*/ 	.short	(.L_3207 - .L_3206)
.L_3206:
        /*019c*/ 	.word	0x00000008
.L_3207:


//--------------------- .nv.info._Z26MutualIntensExtract_KernelILi1ELb1ELb0ELb1ELi1EEvPfS0_S0_llllll --------------------------
	.section	.nv.info._Z26MutualIntensExtract_KernelILi1ELb1ELb0ELb1ELi1EEvPfS0_S0_llllll,"",@"SHT_CUDA_INFO"
	.sectionflags	@""
	.align	4


	//----- nvinfo : EIATTR_CUDA_API_VERSION
	.align		4
        /*0000*/ 	.byte	0x04, 0x37
        /*0002*/ 	.short	(.L_3209 - .L_3208)
.L_3208:
        /*0004*/ 	.word	0x00000082


	//----- nvinfo : EIATTR_KPARAM_INFO
	.align		4
.L_3209:
        /*0008*/ 	.byte	0x04, 0x17
        /*000a*/ 	.short	(.L_3211 - .L_3210)
.L_3210:
        /*000c*/ 	.word	0x00000000
        /*0010*/ 	.short	0x0008
        /*0012*/ 	.short	0x0040
        /*0014*/ 	.byte	0x00, 0xf0, 0x21, 0x00


	//----- nvinfo : EIATTR_KPARAM_INFO
	.align		4
.L_3211:
        /*0018*/ 	.byte	0x04, 0x17
        /*001a*/ 	.short	(.L_3213 - .L_3212)
.L_3212:
        /*001c*/ 	.word	0x00000000
        /*0020*/ 	.short	0x0007
        /*0022*/ 	.short	0x0038
        /*0024*/ 	.byte	0x00, 0xf0, 0x21, 0x00


	//----- nvinfo : EIATTR_KPARAM_INFO
	.align		4
.L_3213:
        /*0028*/ 	.byte	0x04, 0x17
        /*002a*/ 	.short	(.L_3215 - .L_3214)
.L_3214:
        /*002c*/ 	.word	0x00000000
        /*0030*/ 	.short	0x0006
        /*0032*/ 	.short	0x0030
        /*0034*/ 	.byte	0x00, 0xf0, 0x21, 0x00


	//----- nvinfo : EIATTR_KPARAM_INFO
	.align		4
.L_3215:
        /*0038*/ 	.byte	0x04, 0x17
        /*003a*/ 	.short	(.L_3217 - .L_3216)
.L_3216:
        /*003c*/ 	.word	0x00000000
        /*0040*/ 	.short	0x0005
        /*0042*/ 	.short	0x0028
        /*0044*/ 	.byte	0x00, 0xf0, 0x21, 0x00


	//----- nvinfo : EIATTR_KPARAM_INFO
	.align		4
.L_3217:
        /*0048*/ 	.byte	0x04, 0x17
        /*004a*/ 	.short	(.L_3219 - .L_3218)
.L_3218:
        /*004c*/ 	.word	0x00000000
        /*0050*/ 	.short	0x0004
        /*0052*/ 	.short	0x0020
        /*0054*/ 	.byte	0x00, 0xf0, 0x21, 0x00


	//----- nvinfo : EIATTR_KPARAM_INFO
	.align		4
.L_3219:
        /*0058*/ 	.byte	0x04, 0x17
        /*005a*/ 	.short	(.L_3221 - .L_3220)
.L_3220:
        /*005c*/ 	.word	0x00000000
        /*0060*/ 	.short	0x0003
        /*0062*/ 	.short	0x0018
        /*0064*/ 	.byte	0x00, 0xf0, 0x21, 0x00


	//----- nvinfo : EIATTR_KPARAM_INFO
	.align		4
.L_3221:
        /*0068*/ 	.byte	0x04, 0x17
        /*006a*/ 	.short	(.L_3223 - .L_3222)
.L_3222:
        /*006c*/ 	.word	0x00000000
        /*0070*/ 	.short	0x0002
        /*0072*/ 	.short	0x0010
        /*0074*/ 	.byte	0x00, 0xf5, 0x21, 0x00


	//----- nvinfo : EIATTR_KPARAM_INFO
	.align		4
.L_3223:
        /*0078*/ 	.byte	0x04, 0x17
        /*007a*/ 	.short	(.L_3225 - .L_3224)
.L_3224:
        /*007c*/ 	.word	0x00000000
        /*0080*/ 	.short	0x0001
        /*0082*/ 	.short	0x0008
        /*0084*/ 	.byte	0x00, 0xf5, 0x21, 0x00


	//----- nvinfo : EIATTR_KPARAM_INFO
	.align		4
.L_3225:
        /*0088*/ 	.byte	0x04, 0x17
        /*008a*/ 	.short	(.L_3227 - .L_3226)
.L_3226:
        /*008c*/ 	.word	0x00000000
        /*0090*/ 	.short	0x0000
        /*0092*/ 	.short	0x0000
        /*0094*/ 	.byte	0x00, 0xf5, 0x21, 0x00


	//----- nvinfo : EIATTR_SPARSE_MMA_MASK
	.align		4
.L_3227:
        /*0098*/ 	.byte	0x03, 0x50
        /*009a*/ 	.short	0x0000


	//----- nvinfo : EIATTR_MAXREG_COUNT
	.align		4
        /*009c*/ 	.byte	0x03, 0x1b
        /*009e*/ 	.short	0x00ff


	//----- nvinfo : EIATTR_MERCURY_ISA_VERSION
	.align		4
        /*00a0*/ 	.byte	0x03, 0x5f
        /*00a2*/ 	.short	0x0101


	//----- nvinfo : EIATTR_INT_WARP_WIDE_INSTR_OFFSETS
	.align		4
        /*00a4*/ 	.byte	0x04, 0x31
        /*00a6*/ 	.short	(.L_3229 - .L_3228)


	//   ....[0]....
.L_3228:
        /*00a8*/ 	.word	0x000002c0


	//   ....[1]....
        /*00ac*/ 	.word	0x00000300


	//   ....[2]....
        /*00b0*/ 	.word	0x00000320


	//----- nvinfo : EIATTR_COOP_GROUP_MASK_REGIDS
	.align		4
.L_3229:
        /*00b4*/ 	.byte	0x04, 0x29
        /*00b6*/ 	.short	(.L_3231 - .L_3230)


	//   ....[0]....
.L_3230:
        /*00b8*/ 	.word	0x05000005


	//   ....[1]....
        /*00bc*/ 	.word	0x05000005


	//   ....[2]....
        /*00c0*/ 	.word	0x05000005


	//   ....[3]....
        /*00c4*/ 	.word	0x05000005


	//   ....[4]....
        /*00c8*/ 	.word	0x05000005


	//   ....[5]....
        /*00cc*/ 	.word	0x05000005


	//   ....[6]....
        /*00d0*/ 	.word	0x05000005


	//   ....[7]....
        /*00d4*/ 	.word	0x05000005


	//   ....[8]....
        /*00d8*/ 	.word	0x05000005


	//   ....[9]....
        /*00dc*/ 	.word	0x05000005


	//   ....[10]....
        /*00e0*/ 	.word	0x05000005


	//   ....[11]....
        /*00e4*/ 	.word	0x05000005


	//   ....[12]....
        /*00e8*/ 	.word	0x05000005


	//   ....[13]....
        /*00ec*/ 	.word	0x05000005


	//   ....[14]....
        /*00f0*/ 	.word	0x05000005


	//   ....[15]....
        /*00f4*/ 	.word	0x05000005


	//   ....[16]....
        /*00f8*/ 	.word	0x05000005


	//   ....[17]....
        /*00fc*/ 	.word	0x05000005


	//   ....[18]....
        /*0100*/ 	.word	0x05000005


	//----- nvinfo : EIATTR_COOP_GROUP_INSTR_OFFSETS
	.align		4
.L_3231:
        /*0104*/ 	.byte	0x04, 0x28
        /*0106*/ 	.short	(.L_3233 - .L_3232)


	//   ....[0]....
.L_3232:
        /*0108*/ 	.word	0x000002f0


	//   ....[1]....
        /*010c*/ 	.word	0x000003a0


	//   ....[2]....
        /*0110*/ 	.word	0x000003b0


	//   ....[3]....
        /*0114*/ 	.word	0x000003e0


	//   ....[4]....
        /*0118*/ 	.word	0x000003f0


	//   ....[5]....
        /*011c*/ 	.word	0x00000420


	//   ....[6]....
        /*0120*/ 	.word	0x00000430


	//   ....[7]....
        /*0124*/ 	.word	0x00000460


	//   ....[8]....
        /*0128*/ 	.word	0x00000470


	//   ....[9]....
        /*012c*/ 	.word	0x00000560


	//   ....[10]....
        /*0130*/ 	.word	0x000005f0


	//   ....[11]....
        /*0134*/ 	.word	0x00000690


	//   ....[12]....
        /*0138*/ 	.word	0x00000730


	//   ....[13]....
        /*013c*/ 	.word	0x000007d0


	//   ....[14]....
        /*0140*/ 	.word	0x00000870


	//   ....[15]....
        /*0144*/ 	.word	0x00000910


	//   ....[16]....
        /*0148*/ 	.word	0x000009b0


	//   ....[17]....
        /*014c*/ 	.word	0x00000a50


	//   ....[18]....
        /*0150*/ 	.word	0x00000af0


	//----- nvinfo : EIATTR_VRC_CTA_INIT_COUNT
	.align		4
.L_3233:
        /*0154*/ 	.byte	0x02, 0x4a
	.zero		1
	.zero		1


	//----- nvinfo : EIATTR_EXIT_INSTR_OFFSETS
	.align		4
        /*0158*/ 	.byte	0x04, 0x1c
        /*015a*/ 	.short	(.L_3235 - .L_3234)


	//   ....[0]....
.L_3234:
        /*015c*/ 	.word	0x000000d0


	//   ....[1]....
        /*0160*/ 	.word	0x00000150


	//   ....[2]....
        /*0164*/ 	.word	0x000001f0


	//   ....[3]....
        /*0168*/ 	.word	0x000004b0


	//   ....[4]....
        /*016c*/ 	.word	0x00000500


	//----- nvinfo : EIATTR_CRS_STACK_SIZE
	.align		4
.L_3235:
        /*0170*/ 	.byte	0x04, 0x1e
        /*0172*/ 	.short	(.L_3237 - .L_3236)
.L_3236:
        /*0174*/ 	.word	0x00000000


	//----- nvinfo : EIATTR_CBANK_PARAM_SIZE
	.align		4
.L_3237:
        /*0178*/ 	.byte	0x03, 0x19
        /*017a*/ 	.short	0x0048


	//----- nvinfo : EIATTR_PARAM_CBANK
	.align		4
        /*017c*/ 	.byte	0x04, 0x0a
        /*017e*/ 	.short	(.L_3239 - .L_3238)
	.align		4
.L_3238:
        /*0180*/ 	.word	index@(.nv.constant0._Z26MutualIntensExtract_KernelILi1ELb1ELb0ELb1ELi1EEvPfS0_S0_llllll)
        /*0184*/ 	.short	0x0380
        /*0186*/ 	.short	0x0048


	//----- nvinfo : EIATTR_SW_WAR
	.align		4
.L_3239:
        /*0188*/ 	.byte	0x04, 0x36
        /*018a*/ 	.short	(.L_3241 - .L_3240)
.L_3240:
        /*018c*/ 	.word	0x00000008
.L_3241:


//--------------------- .nv.info._Z26MutualIntensExtract_KernelILi1ELb1ELb1ELb1ELi1EEvPfS0_S0_llllll --------------------------
	.section	.nv.info._Z26MutualIntensExtract_KernelILi1ELb1ELb1ELb1ELi1EEvPfS0_S0_llllll,"",@"SHT_CUDA_INFO"
	.sectionflags	@""
	.align	4


	//----- nvinfo : EIATTR_CUDA_API_VERSION
	.align		4
        /*0000*/ 	.byte	0x04, 0x37
        /*0002*/ 	.short	(.L_3243 - .L_3242)
.L_3242:
        /*0004*/ 	.word	0x00000082


	//----- nvinfo : EIATTR_KPARAM_INFO
	.align		4
.L_3243:
        /*0008*/ 	.byte	0x04, 0x17
        /*000a*/ 	.short	(.L_3245 - .L_3244)
.L_3244:
        /*000c*/ 	.word	0x00000000
        /*0010*/ 	.short	0x0008
        /*0012*/ 	.short	0x0040
        /*0014*/ 	.byte	0x00, 0xf0, 0x21, 0x00


	//----- nvinfo : EIATTR_KPARAM_INFO
	.align		4
.L_3245:
        /*0018*/ 	.byte	0x04, 0x17
        /*001a*/ 	.short	(.L_3247 - .L_3246)
.L_3246:
        /*001c*/ 	.word	0x00000000
        /*0020*/ 	.short	0x0007
        /*0022*/ 	.short	0x0038
        /*0024*/ 	.byte	0x00, 0xf0, 0x21, 0x00


	//----- nvinfo : EIATTR_KPARAM_INFO
	.align		4
.L_3247:
        /*0028*/ 	.byte	0x04, 0x17
        /*002a*/ 	.short	(.L_3249 - .L_3248)
.L_3248:
        /*002c*/ 	.word	0x00000000
        /*0030*/ 	.short	0x0006
        /*0032*/ 	.short	0x0030
        /*0034*/ 	.byte	0x00, 0xf0, 0x21, 0x00


	//----- nvinfo : EIATTR_KPARAM_INFO
	.align		4
.L_3249:
        /*0038*/ 	.byte	0x04, 0x17
        /*003a*/ 	.short	(.L_3251 - .L_3250)
.L_3250:
        /*003c*/ 	.word	0x00000000
        /*0040*/ 	.short	0x0005
        /*0042*/ 	.short	0x0028
        /*0044*/ 	.byte	0x00, 0xf0, 0x21, 0x00


	//----- nvinfo : EIATTR_KPARAM_INFO
	.align		4
.L_3251:
        /*0048*/ 	.byte	0x04, 0x17
        /*004a*/ 	.short	(.L_3253 - .L_3252)
.L_3252:
        /*004c*/ 	.word	0x00000000
        /*0050*/ 	.short	0x0004
        /*0052*/ 	.short	0x0020
        /*0054*/ 	.byte	0x00, 0xf0, 0x21, 0x00


	//----- nvinfo : EIATTR_KPARAM_INFO
	.align		4
.L_3253:
        /*0058*/ 	.byte	0x04, 0x17
        /*005a*/ 	.short	(.L_3255 - .L_3254)
.L_3254:
        /*005c*/ 	.word	0x00000000
        /*0060*/ 	.short	0x0003
        /*0062*/ 	.short	0x0018
        /*0064*/ 	.byte	0x00, 0xf0, 0x21, 0x00


	//----- nvinfo : EIATTR_KPARAM_INFO
	.align		4
.L_3255:
        /*0068*/ 	.byte	0x04, 0x17
        /*006a*/ 	.short	(.L_3257 - .L_3256)
.L_3256:
        /*006c*/ 	.word	0x00000000
        /*0070*/ 	.short	0x0002
        /*0072*/ 	.short	0x0010
        /*0074*/ 	.byte	0x00, 0xf5, 0x21, 0x00


	//----- nvinfo : EIATTR_KPARAM_INFO
	.align		4
.L_3257:
        /*0078*/ 	.byte	0x04, 0x17
        /*007a*/ 	.short	(.L_3259 - .L_3258)
.L_3258:
        /*007c*/ 	.word	0x00000000
        /*0080*/ 	.short	0x0001
        /*0082*/ 	.short	0x0008
        /*0084*/ 	.byte	0x00, 0xf5, 0x21, 0x00


	//----- nvinfo : EIATTR_KPARAM_INFO
	.align		4
.L_3259:
        /*0088*/ 	.byte	0x04, 0x17
        /*008a*/ 	.short	(.L_3261 - .L_3260)
.L_3260:
        /*008c*/ 	.word	0x00000000
        /*0090*/ 	.short	0x0000
        /*0092*/ 	.short	0x0000
        /*0094*/ 	.byte	0x00, 0xf5, 0x21, 0x00


	//----- nvinfo : EIATTR_SPARSE_MMA_MASK
	.align		4
.L_3261:
        /*0098*/ 	.byte	0x03, 0x50
        /*009a*/ 	.short	0x0000


	//----- nvinfo : EIATTR_MAXREG_COUNT
	.align		4
        /*009c*/ 	.byte	0x03, 0x1b
        /*009e*/ 	.short	0x00ff


	//----- nvinfo : EIATTR_MERCURY_ISA_VERSION
	.align		4
        /*00a0*/ 	.byte	0x03, 0x5f
        /*00a2*/ 	.short	0x0101


	//----- nvinfo : EIATTR_INT_WARP_WIDE_INSTR_OFFSETS
	.align		4
        /*00a4*/ 	.byte	0x04, 0x31
        /*00a6*/ 	.short	(.L_3263 - .L_3262)


	//   ....[0]....
.L_3262:
        /*00a8*/ 	.word	0x00000770


	//   ....[1]....
        /*00ac*/ 	.word	0x00000790


	//   ....[2]....
        /*00b0*/ 	.word	0x000007b0


	//----- nvinfo : EIATTR_COOP_GROUP_MASK_REGIDS
	.align		4
.L_3263:
        /*00b4*/ 	.byte	0x04, 0x29
        /*00b6*/ 	.short	(.L_3265 - .L_3264)


	//   ....[0]....
.L_3264:
        /*00b8*/ 	.word	0x0500000f


	//   ....[1]....
        /*00bc*/ 	.word	0x05000002


	//   ....[2]....
        /*00c0*/ 	.word	0x05000002


	//   ....[3]....
        /*00c4*/ 	.word	0x05000002


	//   ....[4]....
        /*00c8*/ 	.word	0x05000002


	//   ....[5]....
        /*00cc*/ 	.word	0x05000002


	//   ....[6]....
        /*00d0*/ 	.word	0x05000002


	//   ....[7]....
        /*00d4*/ 	.word	0x05000002


	//   ....[8]....
        /*00d8*/ 	.word	0x05000002


	//   ....[9]....
        /*00dc*/ 	.word	0x05000002


	//   ....[10]....
        /*00e0*/ 	.word	0x05000002


	//   ....[11]....
        /*00e4*/ 	.word	0x05000002


	//   ....[12]....
        /*00e8*/ 	.word	0x05000002


	//   ....[13]....
        /*00ec*/ 	.word	0x05000002


	//   ....[14]....
        /*00f0*/ 	.word	0x05000002


	//   ....[15]....
        /*00f4*/ 	.word	0x05000002


	//   ....[16]....
        /*00f8*/ 	.word	0x05000002


	//   ....[17]....
        /*00fc*/ 	.word	0x05000002


	//   ....[18]....
        /*0100*/ 	.word	0x05000002


	//   ....[19]....
        /*0104*/ 	.word	0x05000002


	//   ....[20]....
        /*0108*/ 	.word	0x05000002


	//----- nvinfo : EIATTR_COOP_GROUP_INSTR_OFFSETS
	.align		4
.L_3265:
        /*010c*/ 	.byte	0x04, 0x28
        /*010e*/ 	.short	(.L_3267 - .L_3266)


	//   ....[0]....
.L_3266:
        /*0110*/ 	.word	0x00000760


	//   ....[1]....
        /*0114*/ 	.word	0x00000830


	//   ....[2]....
        /*0118*/ 	.word	0x00000840


	//   ....[3]....
        /*011c*/ 	.word	0x00000870


	//   ....[4]....
        /*0120*/ 	.word	0x00000880


	//   ....[5]....
        /*0124*/ 	.word	0x000008b0


	//   ....[6]....
        /*0128*/ 	.word	0x000008c0


	//   ....[7]....
        /*012c*/ 	.word	0x000008f0


	//   ....[8]....
        /*0130*/ 	.word	0x00000900


	//   ....[9]....
        /*0134*/ 	.word	0x00000930


	//   ....[10]....
        /*0138*/ 	.word	0x00000940


	//   ....[11]....
        /*013c*/ 	.word	0x00000a60


	//   ....[12]....
        /*0140*/ 	.word	0x00000af0


	//   ....[13]....
        /*0144*/ 	.word	0x00000b90


	//   ....[14]....
        /*0148*/ 	.word	0x00000c30


	//   ....[15]....
        /*014c*/ 	.word	0x00000cd0


	//   ....[16]....
        /*0150*/ 	.word	0x00000d70


	//   ....[17]....
        /*0154*/ 	.word	0x00000e10


	//   ....[18]....
        /*0158*/ 	.word	0x00000eb0


	//   ....[19]....
        /*015c*/ 	.word	0x00000f50


	//   ....[20]....
        /*0160*/ 	.word	0x00000ff0


	//----- nvinfo : EIATTR_VRC_CTA_INIT_COUNT
	.align		4
.L_3267:
        /*0164*/ 	.byte	0x02, 0x4a
	.zero		1
	.zero		1


	//----- nvinfo : EIATTR_EXIT_INSTR_OFFSETS
	.align		4
        /*0168*/ 	.byte	0x04, 0x1c
        /*016a*/ 	.short	(.L_3269 - .L_3268)


	//   ....[0]....
.L_3268:
        /*016c*/ 	.word	0x00000300


	//   ....[1]....
        /*0170*/ 	.word	0x00000380


	//   ....[2]....
        /*0174*/ 	.word	0x000004c0


	//   ....[3]....
        /*0178*/ 	.word	0x00000980


	//   ....[4]....
        /*017c*/ 	.word	0x00000a00


	//----- nvinfo : EIATTR_CRS_STACK_SIZE
	.align		4
.L_3269:
        /*0180*/ 	.byte	0x04, 0x1e
        /*0182*/ 	.short	(.L_3271 - .L_3270)
.L_3270:
        /*0184*/ 	.word	0x00000000


	//----- nvinfo : EIATTR_CBANK_PARAM_SIZE
	.align		4
.L_3271:
        /*0188*/ 	.byte	0x03, 0x19
        /*018a*/ 	.short	0x0048


	//----- nvinfo : EIATTR_PARAM_CBANK
	.align		4
        /*018c*/ 	.byte	0x04, 0x0a
        /*018e*/ 	.short	(.L_3273 - .L_3272)
	.align		4
.L_3272:
        /*0190*/ 	.word	index@(.nv.constant0._Z26MutualIntensExtract_KernelILi1ELb1ELb1ELb1ELi1EEvPfS0_S0_llllll)
        /*0194*/ 	.short	0x0380
        /*0196*/ 	.short	0x0048


	//----- nvinfo : EIATTR_SW_WAR
	.align		4
.L_3273:
        /*0198*/ 	.byte	0x04, 0x36
        /*019a*/ 	.short	(.L_3275 - .L_3274)
.L_3274:
        /*019c*/ 	.word	0x00000008
.L_3275:


//--------------------- .nv.info._Z26MutualIntensExtract_KernelILi0ELb0ELb0ELb1ELi1EEvPfS0_S0_llllll --------------------------
	.section	.nv.info._Z26MutualIntensExtract_KernelILi0ELb0ELb0ELb1ELi1EEvPfS0_S0_llllll,"",@"SHT_CUDA_INFO"
	.sectionflags	@""
	.align	4


	//----- nvinfo : EIATTR_CUDA_API_VERSION
	.align		4
        /*0000*/ 	.byte	0x04, 0x37
        /*0002*/ 	.short	(.L_3277 - .L_3276)
.L_3276:
        /*0004*/ 	.word	0x00000082


	//----- nvinfo : EIATTR_KPARAM_INFO
	.align		4
.L_3277:
        /*0008*/ 	.byte	0x04, 0x17
        /*000a*/ 	.short	(.L_3279 - .L_3278)
.L_3278:
        /*000c*/ 	.word	0x00000000
        /*0010*/ 	.short	0x0008
        /*0012*/ 	.short	0x0040
        /*0014*/ 	.byte	0x00, 0xf0, 0x21, 0x00


	//----- nvinfo : EIATTR_KPARAM_INFO
	.align		4
.L_3279:
        /*0018*/ 	.byte	0x04, 0x17
        /*001a*/ 	.short	(.L_3281 - .L_3280)
.L_3280:
        /*001c*/ 	.word	0x00000000
        /*0020*/ 	.short	0x0007
        /*0022*/ 	.short	0x0038
        /*0024*/ 	.byte	0x00, 0xf0, 0x21, 0x00


	//----- nvinfo : EIATTR_KPARAM_INFO
	.align		4
.L_3281:
        /*0028*/ 	.byte	0x04, 0x17
        /*002a*/ 	.short	(.L_3283 - .L_3282)
.L_3282:
        /*002c*/ 	.word	0x00000000
        /*0030*/ 	.short	0x0006
        /*0032*/ 	.short	0x0030
        /*0034*/ 	.byte	0x00, 0xf0, 0x21, 0x00


	//----- nvinfo : EIATTR_KPARAM_INFO
	.align		4
.L_3283:
        /*0038*/ 	.byte	0x04, 0x17
        /*003a*/ 	.short	(.L_3285 - .L_3284)
.L_3284:
        /*003c*/ 	.word	0x00000000
        /*0040*/ 	.short	0x0005
        /*0042*/ 	.short	0x0028
        /*0044*/ 	.byte	0x00, 0xf0, 0x21, 0x00


	//----- nvinfo : EIATTR_KPARAM_INFO
	.align		4
.L_3285:
        /*0048*/ 	.byte	0x04, 0x17
        /*004a*/ 	.short	(.L_3287 - .L_3286)
.L_3286:
        /*004c*/ 	.word	0x00000000
        /*0050*/ 	.short	0x0004
        /*0052*/ 	.short	0x0020
        /*0054*/ 	.byte	0x00, 0xf0, 0x21, 0x00


	//----- nvinfo : EIATTR_KPARAM_INFO
	.align		4
.L_3287:
        /*0058*/ 	.byte	0x04, 0x17
        /*005a*/ 	.short	(.L_3289 - .L_3288)
.L_3288:
        /*005c*/ 	.word	0x00000000
        /*0060*/ 	.short	0x0003
        /*0062*/ 	.short	0x0018
        /*0064*/ 	.byte	0x00, 0xf0, 0x21, 0x00


	//----- nvinfo : EIATTR_KPARAM_INFO
	.align		4
.L_3289:
        /*0068*/ 	.byte	0x04, 0x17
        /*006a*/ 	.short	(.L_3291 - .L_3290)
.L_3290:
        /*006c*/ 	.word	0x00000000
        /*0070*/ 	.short	0x0002
        /*0072*/ 	.short	0x0010
        /*0074*/ 	.byte	0x00, 0xf5, 0x21, 0x00


	//----- nvinfo : EIATTR_KPARAM_INFO
	.align		4
.L_3291:
        /*0078*/ 	.byte	0x04, 0x17
        /*007a*/ 	.short	(.L_3293 - .L_3292)
.L_3292:
        /*007c*/ 	.word	0x00000000
        /*0080*/ 	.short	0x0001
        /*0082*/ 	.short	0x0008
        /*0084*/ 	.byte	0x00, 0xf5, 0x21, 0x00


	//----- nvinfo : EIATTR_KPARAM_INFO
	.align		4
.L_3293:
        /*0088*/ 	.byte	0x04, 0x17
        /*008a*/ 	.short	(.L_3295 - .L_3294)
.L_3294:
        /*008c*/ 	.word	0x00000000
        /*0090*/ 	.short	0x0000
        /*0092*/ 	.short	0x0000
        /*0094*/ 	.byte	0x00, 0xf5, 0x21, 0x00


	//----- nvinfo : EIATTR_SPARSE_MMA_MASK
	.align		4
.L_3295:
        /*0098*/ 	.byte	0x03, 0x50
        /*009a*/ 	.short	0x0000


	//----- nvinfo : EIATTR_MAXREG_COUNT
	.align		4
        /*009c*/ 	.byte	0x03, 0x1b
        /*009e*/ 	.short	0x00ff


	//----- nvinfo : EIATTR_MERCURY_ISA_VERSION
	.align		4
        /*00a0*/ 	.byte	0x03, 0x5f
        /*00a2*/ 	.short	0x0101


	//----- nvinfo : EIATTR_INT_WARP_WIDE_INSTR_OFFSETS
	.align		4
        /*00a4*/ 	.byte	0x04, 0x31
        /*00a6*/ 	.short	(.L_3297 - .L_3296)


	//   ....[0]....
.L_3296:
        /*00a8*/ 	.word	0x000002c0


	//   ....[1]....
        /*00ac*/ 	.word	0x00000300


	//   ....[2]....
        /*00b0*/ 	.word	0x00000320


	//----- nvinfo : EIATTR_COOP_GROUP_MASK_REGIDS
	.align		4
.L_3297:
        /*00b4*/ 	.byte	0x04, 0x29
        /*00b6*/ 	.short	(.L_3299 - .L_3298)


	//   ....[0]....
.L_3298:
        /*00b8*/ 	.word	0x05000005


	//   ....[1]....
        /*00bc*/ 	.word	0x05000005


	//   ....[2]....
        /*00c0*/ 	.word	0x05000005


	//   ....[3]....
        /*00c4*/ 	.word	0x05000005


	//   ....[4]....
        /*00c8*/ 	.word	0x05000005


	//   ....[5]....
        /*00cc*/ 	.word	0x05000005


	//   ....[6]....
        /*00d0*/ 	.word	0x05000005


	//   ....[7]....
        /*00d4*/ 	.word	0x05000005


	//   ....[8]....
        /*00d8*/ 	.word	0x05000005


	//   ....[9]....
        /*00dc*/ 	.word	0x05000005


	//   ....[10]....
        /*00e0*/ 	.word	0x05000005


	//   ....[11]....
        /*00e4*/ 	.word	0x05000005


	//   ....[12]....
        /*00e8*/ 	.word	0x05000005


	//   ....[13]....
        /*00ec*/ 	.word	0x05000005


	//   ....[14]....
        /*00f0*/ 	.word	0x05000005


	//   ....[15]....
        /*00f4*/ 	.word	0x05000005


	//   ....[16]....
        /*00f8*/ 	.word	0x05000005


	//   ....[17]....
        /*00fc*/ 	.word	0x05000005


	//   ....[18]....
        /*0100*/ 	.word	0x05000005


	//----- nvinfo : EIATTR_COOP_GROUP_INSTR_OFFSETS
	.align		4
.L_3299:
        /*0104*/ 	.byte	0x04, 0x28
        /*0106*/ 	.short	(.L_3301 - .L_3300)


	//   ....[0]....
.L_3300:
        /*0108*/ 	.word	0x000002f0


	//   ....[1]....
        /*010c*/ 	.word	0x000003a0


	//   ....[2]....
        /*0110*/ 	.word	0x000003b0


	//   ....[3]....
        /*0114*/ 	.word	0x000003e0


	//   ....[4]....
        /*0118*/ 	.word	0x000003f0


	//   ....[5]....
        /*011c*/ 	.word	0x00000420


	//   ....[6]....
        /*0120*/ 	.word	0x00000430


	//   ....[7]....
        /*0124*/ 	.word	0x00000460


	//   ....[8]....
        /*0128*/ 	.word	0x00000470


	//   ....[9]....
        /*012c*/ 	.word	0x00000560


	//   ....[10]....
        /*0130*/ 	.word	0x000005f0


	//   ....[11]....
        /*0134*/ 	.word	0x00000690


	//   ....[12]....
        /*0138*/ 	.word	0x00000730


	//   ....[13]....
        /*013c*/ 	.word	0x000007d0


	//   ....[14]....
        /*0140*/ 	.word	0x00000870


	//   ....[15]....
        /*0144*/ 	.word	0x00000910


	//   ....[16]....
        /*0148*/ 	.word	0x000009b0


	//   ....[17]....
        /*014c*/ 	.word	0x00000a50


	//   ....[18]....
        /*0150*/ 	.word	0x00000af0


	//----- nvinfo : EIATTR_VRC_CTA_INIT_COUNT
	.align		4
.L_3301:
        /*0154*/ 	.byte	0x02, 0x4a
	.zero		1
	.zero		1


	//----- nvinfo : EIATTR_EXIT_INSTR_OFFSETS
	.align		4
        /*0158*/ 	.byte	0x04, 0x1c
        /*015a*/ 	.short	(.L_3303 - .L_3302)


	//   ....[0]....
.L_3302:
        /*015c*/ 	.word	0x000000d0


	//   ....[1]....
        /*0160*/ 	.word	0x00000150


	//   ....[2]....
        /*0164*/ 	.word	0x000001f0


	//   ....[3]....
        /*0168*/ 	.word	0x000004b0


	//   ....[4]....
        /*016c*/ 	.word	0x00000500


	//----- nvinfo : EIATTR_CRS_STACK_SIZE
	.align		4
.L_3303:
        /*0170*/ 	.byte	0x04, 0x1e
        /*0172*/ 	.short	(.L_3305 - .L_3304)
.L_3304:
        /*0174*/ 	.word	0x00000000


	//----- nvinfo : EIATTR_CBANK_PARAM_SIZE
	.align		4
.L_3305:
        /*0178*/ 	.byte	0x03, 0x19
        /*017a*/ 	.short	0x0048


	//----- nvinfo : EIATTR_PARAM_CBANK
	.align		4
        /*017c*/ 	.byte	0x04, 0x0a
        /*017e*/ 	.short	(.L_3307 - .L_3306)
	.align		4
.L_3306:
        /*0180*/ 	.word	index@(.nv.constant0._Z26MutualIntensExtract_KernelILi0ELb0ELb0ELb1ELi1EEvPfS0_S0_llllll)
        /*0184*/ 	.short	0x0380
        /*0186*/ 	.short	0x0048


	//----- nvinfo : EIATTR_SW_WAR
	.align		4
.L_3307:
        /*0188*/ 	.byte	0x04, 0x36
        /*018a*/ 	.short	(.L_3309 - .L_3308)
.L_3308:
        /*018c*/ 	.word	0x00000008
.L_3309:


//--------------------- .nv.info._Z26MutualIntensExtract_KernelILi0ELb0ELb1ELb1ELi1EEvPfS0_S0_llllll --------------------------
	.section	.nv.info._Z26MutualIntensExtract_KernelILi0ELb0ELb1ELb1ELi1EEvPfS0_S0_llllll,"",@"SHT_CUDA_INFO"
	.sectionflags	@""
	.align	4


	//----- nvinfo : EIATTR_CUDA_API_VERSION
	.align		4
        /*0000*/ 	.byte	0x04, 0x37
        /*0002*/ 	.short	(.L_3311 - .L_3310)
.L_3310:
        /*0004*/ 	.word	0x00000082


	//----- nvinfo : EIATTR_KPARAM_INFO
	.align		4
.L_3311:
        /*0008*/ 	.byte	0x04, 0x17
        /*000a*/ 	.short	(.L_3313 - .L_3312)
.L_3312:
        /*000c*/ 	.word	0x00000000
        /*0010*/ 	.short	0x0008
        /*0012*/ 	.short	0x0040
        /*0014*/ 	.byte	0x00, 0xf0, 0x21, 0x00


	//----- nvinfo : EIATTR_KPARAM_INFO
	.align		4
.L_3313:
        /*0018*/ 	.byte	0x04, 0x17
        /*001a*/ 	.short	(.L_3315 - .L_3314)
.L_3314:
        /*001c*/ 	.word	0x00000000
        /*0020*/ 	.short	0x0007
        /*0022*/ 	.short	0x0038
        /*0024*/ 	.byte	0x00, 0xf0, 0x21, 0x00


	//----- nvinfo : EIATTR_KPARAM_INFO
	.align		4
.L_3315:
        /*0028*/ 	.byte	0x04, 0x17
        /*002a*/ 	.short	(.L_3317 - .L_3316)
.L_3316:
        /*002c*/ 	.word	0x00000000
        /*0030*/ 	.short	0x0006
        /*0032*/ 	.short	0x0030
        /*0034*/ 	.byte	0x00, 0xf0, 0x21, 0x00


	//----- nvinfo : EIATTR_KPARAM_INFO
	.align		4
.L_3317:
        /*0038*/ 	.byte	0x04, 0x17
        /*003a*/ 	.short	(.L_3319 - .L_3318)
.L_3318:
        /*003c*/ 	.word	0x00000000
        /*0040*/ 	.short	0x0005
        /*0042*/ 	.short	0x0028
        /*0044*/ 	.byte	0x00, 0xf0, 0x21, 0x00


	//----- nvinfo : EIATTR_KPARAM_INFO
	.align		4
.L_3319:
        /*0048*/ 	.byte	0x04, 0x17
        /*004a*/ 	.short	(.L_3321 - .L_3320)
.L_3320:
        /*004c*/ 	.word	0x00000000
        /*0050*/ 	.short	0x0004
        /*0052*/ 	.short	0x0020
        /*0054*/ 	.byte	0x00, 0xf0, 0x21, 0x00


	//----- nvinfo : EIATTR_KPARAM_INFO
	.align		4
.L_3321:
        /*0058*/ 	.byte	0x04, 0x17
        /*005a*/ 	.short	(.L_3323 - .L_3322)
.L_3322:
        /*005c*/ 	.word	0x00000000
        /*0060*/ 	.short	0x0003
        /*0062*/ 	.short	0x0018
        /*0064*/ 	.byte	0x00, 0xf0, 0x21, 0x00


	//----- nvinfo : EIATTR_KPARAM_INFO
	.align		4
.L_3323:
        /*0068*/ 	.byte	0x04, 0x17
        /*006a*/ 	.short	(.L_3325 - .L_3324)
.L_3324:
        /*006c*/ 	.word	0x00000000
        /*0070*/ 	.short	0x0002
        /*0072*/ 	.short	0x0010
        /*0074*/ 	.byte	0x00, 0xf5, 0x21, 0x00


	//----- nvinfo : EIATTR_KPARAM_INFO
	.align		4
.L_3325:
        /*0078*/ 	.byte	0x04, 0x17
        /*007a*/ 	.short	(.L_3327 - .L_3326)
.L_3326:
        /*007c*/ 	.word	0x00000000
        /*0080*/ 	.short	0x0001
        /*0082*/ 	.short	0x0008
        /*0084*/ 	.byte	0x00, 0xf5, 0x21, 0x00


	//----- nvinfo : EIATTR_KPARAM_INFO
	.align		4
.L_3327:
        /*0088*/ 	.byte	0x04, 0x17
        /*008a*/ 	.short	(.L_3329 - .L_3328)
.L_3328:
        /*008c*/ 	.word	0x00000000
        /*0090*/ 	.short	0x0000
        /*0092*/ 	.short	0x0000
        /*0094*/ 	.byte	0x00, 0xf5, 0x21, 0x00


	//----- nvinfo : EIATTR_SPARSE_MMA_MASK
	.align		4
.L_3329:
        /*0098*/ 	.byte	0x03, 0x50
        /*009a*/ 	.short	0x0000


	//----- nvinfo : EIATTR_MAXREG_COUNT
	.align		4
        /*009c*/ 	.byte	0x03, 0x1b
        /*009e*/ 	.short	0x00ff


	//----- nvinfo : EIATTR_MERCURY_ISA_VERSION
	.align		4
        /*00a0*/ 	.byte	0x03, 0x5f
        /*00a2*/ 	.short	0x0101


	//----- nvinfo : EIATTR_INT_WARP_WIDE_INSTR_OFFSETS
	.align		4
        /*00a4*/ 	.byte	0x04, 0x31
        /*00a6*/ 	.short	(.L_3331 - .L_3330)


	//   ....[0]....
.L_3330:
        /*00a8*/ 	.word	0x000002c0


	//   ....[1]....
        /*00ac*/ 	.word	0x00000300


	//   ....[2]....
        /*00b0*/ 	.word	0x00000320


	//----- nvinfo : EIATTR_COOP_GROUP_MASK_REGIDS
	.align		4
.L_3331:
        /*00b4*/ 	.byte	0x04, 0x29
        /*00b6*/ 	.short	(.L_3333 - .L_3332)


	//   ....[0]....
.L_3332:
        /*00b8*/ 	.word	0x05000005


	//   ....[1]....
        /*00bc*/ 	.word	0x05000005


	//   ....[2]....
        /*00c0*/ 	.word	0x05000005


	//   ....[3]....
        /*00c4*/ 	.word	0x05000005


	//   ....[4]....
        /*00c8*/ 	.word	0x05000005


	//   ....[5]....
        /*00cc*/ 	.word	0x05000005


	//   ....[6]....
        /*00d0*/ 	.word	0x05000005


	//   ....[7]....
        /*00d4*/ 	.word	0x05000005


	//   ....[8]....
        /*00d8*/ 	.word	0x05000005


	//   ....[9]....
        /*00dc*/ 	.word	0x05000005


	//   ....[10]....
        /*00e0*/ 	.word	0x05000005


	//   ....[11]....
        /*00e4*/ 	.word	0x05000005


	//   ....[12]....
        /*00e8*/ 	.word	0x05000005


	//   ....[13]....
        /*00ec*/ 	.word	0x05000005


	//   ....[14]....
        /*00f0*/ 	.word	0x05000005


	//   ....[15]....
        /*00f4*/ 	.word	0x05000005


	//   ....[16]....
        /*00f8*/ 	.word	0x05000005


	//   ....[17]....
        /*00fc*/ 	.word	0x05000005


	//   ....[18]....
        /*0100*/ 	.word	0x05000005


	//----- nvinfo : EIATTR_COOP_GROUP_INSTR_OFFSETS
	.align		4
.L_3333:
        /*0104*/ 	.byte	0x04, 0x28
        /*0106*/ 	.short	(.L_3335 - .L_3334)


	//   ....[0]....
.L_3334:
        /*0108*/ 	.word	0x000002f0


	//   ....[1]....
        /*010c*/ 	.word	0x000003a0


	//   ....[2]....
        /*0110*/ 	.word	0x000003b0


	//   ....[3]....
        /*0114*/ 	.word	0x000003e0


	//   ....[4]....
        /*0118*/ 	.word	0x000003f0


	//   ....[5]....
        /*011c*/ 	.word	0x00000420


	//   ....[6]....
        /*0120*/ 	.word	0x00000430


	//   ....[7]....
        /*0124*/ 	.word	0x00000460


	//   ....[8]....
        /*0128*/ 	.word	0x00000470


	//   ....[9]....
        /*012c*/ 	.word	0x00000560


	//   ....[10]....
        /*0130*/ 	.word	0x000005f0


	//   ....[11]....
        /*0134*/ 	.word	0x00000690


	//   ....[12]....
        /*0138*/ 	.word	0x00000730


	//   ....[13]....
        /*013c*/ 	.word	0x000007d0


	//   ....[14]....
        /*0140*/ 	.word	0x00000870


	//   ....[15]....
        /*0144*/ 	.word	0x00000910


	//   ....[16]....
        /*0148*/ 	.word	0x000009b0


	//   ....[17]....
        /*014c*/ 	.word	0x00000a50


	//   ....[18]....
        /*0150*/ 	.word	0x00000af0


	//----- nvinfo : EIATTR_VRC_CTA_INIT_COUNT
	.align		4
.L_3335:
        /*0154*/ 	.byte	0x02, 0x4a
	.zero		1
	.zero		1


	//----- nvinfo : EIATTR_EXIT_INSTR_OFFSETS
	.align		4
        /*0158*/ 	.byte	0x04, 0x1c
        /*015a*/ 	.short	(.L_3337 - .L_3336)


	//   ....[0]....
.L_3336:
        /*015c*/ 	.word	0x000000d0


	//   ....[1]....
        /*0160*/ 	.word	0x00000150


	//   ....[2]....
        /*0164*/ 	.word	0x000001f0


	//   ....[3]....
        /*0168*/ 	.word	0x000004b0


	//   ....[4]....
        /*016c*/ 	.word	0x00000500


	//----- nvinfo : EIATTR_CRS_STACK_SIZE
	.align		4
.L_3337:
        /*0170*/ 	.byte	0x04, 0x1e
        /*0172*/ 	.short	(.L_3339 - .L_3338)
.L_3338:
        /*0174*/ 	.word	0x00000000


	//----- nvinfo : EIATTR_CBANK_PARAM_SIZE
	.align		4
.L_3339:
        /*0178*/ 	.byte	0x03, 0x19
        /*017a*/ 	.short	0x0048


	//----- nvinfo : EIATTR_PARAM_CBANK
	.align		4
        /*017c*/ 	.byte	0x04, 0x0a
        /*017e*/ 	.short	(.L_3341 - .L_3340)
	.align		4
.L_3340:
        /*0180*/ 	.word	index@(.nv.constant0._Z26MutualIntensExtract_KernelILi0ELb0ELb1ELb1ELi1EEvPfS0_S0_llllll)
        /*0184*/ 	.short	0x0380
        /*0186*/ 	.short	0x0048


	//----- nvinfo : EIATTR_SW_WAR
	.align		4
.L_3341:
        /*0188*/ 	.byte	0x04, 0x36
        /*018a*/ 	.short	(.L_3343 - .L_3342)
.L_3342:
        /*018c*/ 	.word	0x00000008
.L_3343:


//--------------------- .nv.info._Z26MutualIntensExtract_KernelILi0ELb1ELb0ELb1ELi1EEvPfS0_S0_llllll --------------------------
	.section	.nv.info._Z26MutualIntensExtract_KernelILi0ELb1ELb0ELb1ELi1EEvPfS0_S0_llllll,"",@"SHT_CUDA_INFO"
	.sectionflags	@""
	.align	4


	//----- nvinfo : EIATTR_CUDA_API_VERSION
	.align		4
        /*0000*/ 	.byte	0x04, 0x37
        /*0002*/ 	.short	(.L_3345 - .L_3344)
.L_3344:
        /*0004*/ 	.word	0x00000082


	//----- nvinfo : EIATTR_KPARAM_INFO
	.align		4
.L_3345:
        /*0008*/ 	.byte	0x04, 0x17
        /*000a*/ 	.short	(.L_3347 - .L_3346)
.L_3346:
        /*000c*/ 	.word	0x00000000
        /*0010*/ 	.short	0x0008
        /*0012*/ 	.short	0x0040
        /*0014*/ 	.byte	0x00, 0xf0, 0x21, 0x00


	//----- nvinfo : EIATTR_KPARAM_INFO
	.align		4
.L_3347:
        /*0018*/ 	.byte	0x04, 0x17
        /*001a*/ 	.short	(.L_3349 - .L_3348)
.L_3348:
        /*001c*/ 	.word	0x00000000
        /*0020*/ 	.short	0x0007
        /*0022*/ 	.short	0x0038
        /*0024*/ 	.byte	0x00, 0xf0, 0x21, 0x00


	//----- nvinfo : EIATTR_KPARAM_INFO
	.align		4
.L_3349:
        /*0028*/ 	.byte	0x04, 0x17
        /*002a*/ 	.short	(.L_3351 - .L_3350)
.L_3350:
        /*002c*/ 	.word	0x00000000
        /*0030*/ 	.short	0x0006
        /*0032*/ 	.short	0x0030
        /*0034*/ 	.byte	0x00, 0xf0, 0x21, 0x00


	//----- nvinfo : EIATTR_KPARAM_INFO
	.align		4
.L_3351:
        /*0038*/ 	.byte	0x04, 0x17
        /*003a*/ 	.short	(.L_3353 - .L_3352)
.L_3352:
        /*003c*/ 	.word	0x00000000
        /*0040*/ 	.short	0x0005
        /*0042*/ 	.short	0x0028
        /*0044*/ 	.byte	0x00, 0xf0, 0x21, 0x00


	//----- nvinfo : EIATTR_KPARAM_INFO
	.align		4
.L_3353:
        /*0048*/ 	.byte	0x04, 0x17
        /*004a*/ 	.short	(.L_3355 - .L_3354)
.L_3354:
        /*004c*/ 	.word	0x00000000
        /*0050*/ 	.short	0x0004
        /*0052*/ 	.short	0x0020
        /*0054*/ 	.byte	0x00, 0xf0, 0x21, 0x00


	//----- nvinfo : EIATTR_KPARAM_INFO
	.align		4
.L_3355:
        /*0058*/ 	.byte	0x04, 0x17
        /*005a*/ 	.short	(.L_3357 - .L_3356)
.L_3356:
        /*005c*/ 	.word	0x00000000
        /*0060*/ 	.short	0x0003
        /*0062*/ 	.short	0x0018
        /*0064*/ 	.byte	0x00, 0xf0, 0x21, 0x00


	//----- nvinfo : EIATTR_KPARAM_INFO
	.align		4
.L_3357:
        /*0068*/ 	.byte	0x04, 0x17
        /*006a*/ 	.short	(.L_3359 - .L_3358)
.L_3358:
        /*006c*/ 	.word	0x00000000
        /*0070*/ 	.short	0x0002
        /*0072*/ 	.short	0x0010
        /*0074*/ 	.byte	0x00, 0xf5, 0x21, 0x00


	//----- nvinfo : EIATTR_KPARAM_INFO
	.align		4
.L_3359:
        /*0078*/ 	.byte	0x04, 0x17
        /*007a*/ 	.short	(.L_3361 - .L_3360)
.L_3360:
        /*007c*/ 	.word	0x00000000
        /*0080*/ 	.short	0x0001
        /*0082*/ 	.short	0x0008
        /*0084*/ 	.byte	0x00, 0xf5, 0x21, 0x00


	//----- nvinfo : EIATTR_KPARAM_INFO
	.align		4
.L_3361:
        /*0088*/ 	.byte	0x04, 0x17
        /*008a*/ 	.short	(.L_3363 - .L_3362)
.L_3362:
        /*008c*/ 	.word	0x00000000
        /*0090*/ 	.short	0x0000
        /*0092*/ 	.short	0x0000
        /*0094*/ 	.byte	0x00, 0xf5, 0x21, 0x00


	//----- nvinfo : EIATTR_SPARSE_MMA_MASK
	.align		4
.L_3363:
        /*0098*/ 	.byte	0x03, 0x50
        /*009a*/ 	.short	0x0000


	//----- nvinfo : EIATTR_MAXREG_COUNT
	.align		4
        /*009c*/ 	.byte	0x03, 0x1b
        /*009e*/ 	.short	0x00ff


	//----- nvinfo : EIATTR_MERCURY_ISA_VERSION
	.align		4
        /*00a0*/ 	.byte	0x03, 0x5f
        /*00a2*/ 	.short	0x0101


	//----- nvinfo : EIATTR_INT_WARP_WIDE_INSTR_OFFSETS
	.align		4
        /*00a4*/ 	.byte	0x04, 0x31
        /*00a6*/ 	.short	(.L_3365 - .L_3364)


	//   ....[0]....
.L_3364:
        /*00a8*/ 	.word	0x00000770


	//   ....[1]....
        /*00ac*/ 	.word	0x00000790


	//   ....[2]....
        /*00b0*/ 	.word	0x000007b0


	//----- nvinfo : EIATTR_COOP_GROUP_MASK_REGIDS
	.align		4
.L_3365:
        /*00b4*/ 	.byte	0x04, 0x29
        /*00b6*/ 	.short	(.L_3367 - .L_3366)


	//   ....[0]....
.L_3366:
        /*00b8*/ 	.word	0x0500000f


	//   ....[1]....
        /*00bc*/ 	.word	0x05000002


	//   ....[2]....
        /*00c0*/ 	.word	0x05000002


	//   ....[3]....
        /*00c4*/ 	.word	0x05000002


	//   ....[4]....
        /*00c8*/ 	.word	0x05000002


	//   ....[5]....
        /*00cc*/ 	.word	0x05000002


	//   ....[6]....
        /*00d0*/ 	.word	0x05000002


	//   ....[7]....
        /*00d4*/ 	.word	0x05000002


	//   ....[8]....
        /*00d8*/ 	.word	0x05000002


	//   ....[9]....
        /*00dc*/ 	.word	0x05000002


	//   ....[10]....
        /*00e0*/ 	.word	0x05000002


	//   ....[11]....
        /*00e4*/ 	.word	0x05000002


	//   ....[12]....
        /*00e8*/ 	.word	0x05000002


	//   ....[13]....
        /*00ec*/ 	.word	0x05000002


	//   ....[14]....
        /*00f0*/ 	.word	0x05000002


	//   ....[15]....
        /*00f4*/ 	.word	0x05000002


	//   ....[16]....
        /*00f8*/ 	.word	0x05000002


	//   ....[17]....
        /*00fc*/ 	.word	0x05000002


	//   ....[18]....
        /*0100*/ 	.word	0x05000002


	//   ....[19]....
        /*0104*/ 	.word	0x05000002


	//   ....[20]....
        /*0108*/ 	.word	0x05000002


	//----- nvinfo : EIATTR_COOP_GROUP_INSTR_OFFSETS
	.align		4
.L_3367:
        /*010c*/ 	.byte	0x04, 0x28
        /*010e*/ 	.short	(.L_3369 - .L_3368)


	//   ....[0]....
.L_3368:
        /*0110*/ 	.word	0x00000760


	//   ....[1]....
        /*0114*/ 	.word	0x00000830


	//   ....[2]....
        /*0118*/ 	.word	0x00000840


	//   ....[3]....
        /*011c*/ 	.word	0x00000870


	//   ....[4]....
        /*0120*/ 	.word	0x00000880


	//   ....[5]....
        /*0124*/ 	.word	0x000008b0


	//   ....[6]....
        /*0128*/ 	.word	0x000008c0


	//   ....[7]....
        /*012c*/ 	.word	0x000008f0


	//   ....[8]....
        /*0130*/ 	.word	0x00000900


	//   ....[9]....
        /*0134*/ 	.word	0x00000930


	//   ....[10]....
        /*0138*/ 	.word	0x00000940


	//   ....[11]....
        /*013c*/ 	.word	0x00000a60


	//   ....[12]....
        /*0140*/ 	.word	0x00000af0


	//   ....[13]....
        /*0144*/ 	.word	0x00000b90


	//   ....[14]....
        /*0148*/ 	.word	0x00000c30


	//   ....[15]....
        /*014c*/ 	.word	0x00000cd0


	//   ....[16]....
        /*0150*/ 	.word	0x00000d70


	//   ....[17]....
        /*0154*/ 	.word	0x00000e10


	//   ....[18]....
        /*0158*/ 	.word	0x00000eb0


	//   ....[19]....
        /*015c*/ 	.word	0x00000f50


	//   ....[20]....
        /*0160*/ 	.word	0x00000ff0


	//----- nvinfo : EIATTR_VRC_CTA_INIT_COUNT
	.align		4
.L_3369:
        /*0164*/ 	.byte	0x02, 0x4a
	.zero		1
	.zero		1


	//----- nvinfo : EIATTR_EXIT_INSTR_OFFSETS
	.align		4
        /*0168*/ 	.byte	0x04, 0x1c
        /*016a*/ 	.short	(.L_3371 - .L_3370)


	//   ....[0]....
.L_3370:
        /*016c*/ 	.word	0x00000300


	//   ....[1]....
        /*0170*/ 	.word	0x00000380


	//   ....[2]....
        /*0174*/ 	.word	0x000004c0


	//   ....[3]....
        /*0178*/ 	.word	0x00000980


	//   ....[4]....
        /*017c*/ 	.word	0x00000a00


	//----- nvinfo : EIATTR_CRS_STACK_SIZE
	.align		4
.L_3371:
        /*0180*/ 	.byte	0x04, 0x1e
        /*0182*/ 	.short	(.L_3373 - .L_3372)
.L_3372:
        /*0184*/ 	.word	0x00000000


	//----- nvinfo : EIATTR_CBANK_PARAM_SIZE
	.align		4
.L_3373:
        /*0188*/ 	.byte	0x03, 0x19
        /*018a*/ 	.short	0x0048


	//----- nvinfo : EIATTR_PARAM_CBANK
	.align		4
        /*018c*/ 	.byte	0x04, 0x0a
        /*018e*/ 	.short	(.L_3375 - .L_3374)
	.align		4
.L_3374:
        /*0190*/ 	.word	index@(.nv.constant0._Z26MutualIntensExtract_KernelILi0ELb1ELb0ELb1ELi1EEvPfS0_S0_llllll)
        /*0194*/ 	.short	0x0380
        /*0196*/ 	.short	0x0048


	//----- nvinfo : EIATTR_SW_WAR
	.align		4
.L_3375:
        /*0198*/ 	.byte	0x04, 0x36
        /*019a*/ 	.short	(.L_3377 - .L_3376)
.L_3376:
        /*019c*/ 	.word	0x00000008
.L_3377:


//--------------------- .nv.info._Z26MutualIntensExtract_KernelILi0ELb1ELb1ELb1ELi1EEvPfS0_S0_llllll --------------------------
	.section	.nv.info._Z26MutualIntensExtract_KernelILi0ELb1ELb1ELb1ELi1EEvPfS0_S0_llllll,"",@"SHT_CUDA_INFO"
	.sectionflags	@""
	.align	4


	//----- nvinfo : EIATTR_CUDA_API_VERSION
	.align		4
        /*0000*/ 	.byte	0x04, 0x37
        /*0002*/ 	.short	(.L_3379 - .L_3378)
.L_3378:
        /*0004*/ 	.word	0x00000082


	//----- nvinfo : EIATTR_KPARAM_INFO
	.align		4
.L_3379:
        /*0008*/ 	.byte	0x04, 0x17
        /*000a*/ 	.short	(.L_3381 - .L_3380)
.L_3380:
        /*000c*/ 	.word	0x00000000
        /*0010*/ 	.short	0x0008
        /*0012*/ 	.short	0x0040
        /*0014*/ 	.byte	0x00, 0xf0, 0x21, 0x00


	//----- nvinfo : EIATTR_KPARAM_INFO
	.align		4
.L_3381:
        /*0018*/ 	.byte	0x04, 0x17
        /*001a*/ 	.short	(.L_3383 - .L_3382)
.L_3382:
        /*001c*/ 	.word	0x00000000
        /*0020*/ 	.short	0x0007
        /*0022*/ 	.short	0x0038
        /*0024*/ 	.byte	0x00, 0xf0, 0x21, 0x00


	//----- nvinfo : EIATTR_KPARAM_INFO
	.align		4
.L_3383:
        /*0028*/ 	.byte	0x04, 0x17
        /*002a*/ 	.short	(.L_3385 - .L_3384)
.L_3384:
        /*002c*/ 	.word	0x00000000
        /*0030*/ 	.short	0x0006
        /*0032*/ 	.short	0x0030
        /*0034*/ 	.byte	0x00, 0xf0, 0x21, 0x00


	//----- nvinfo : EIATTR_KPARAM_INFO
	.align		4
.L_3385:
        /*0038*/ 	.byte	0x04, 0x17
        /*003a*/ 	.short	(.L_3387 - .L_3386)
.L_3386:
        /*003c*/ 	.word	0x00000000
        /*0040*/ 	.short	0x0005
        /*0042*/ 	.short	0x0028
        /*0044*/ 	.byte	0x00, 0xf0, 0x21, 0x00


	//----- nvinfo : EIATTR_KPARAM_INFO
	.align		4
.L_3387:
        /*0048*/ 	.byte	0x04, 0x17
        /*004a*/ 	.short	(.L_3389 - .L_3388)
.L_3388:
        /*004c*/ 	.word	0x00000000
        /*0050*/ 	.short	0x0004
        /*0052*/ 	.short	0x0020
        /*0054*/ 	.byte	0x00, 0xf0, 0x21, 0x00


	//----- nvinfo : EIATTR_KPARAM_INFO
	.align		4
.L_3389:
        /*0058*/ 	.byte	0x04, 0x17
        /*005a*/ 	.short	(.L_3391 - .L_3390)
.L_3390:
        /*005c*/ 	.word	0x00000000
        /*0060*/ 	.short	0x0003
        /*0062*/ 	.short	0x0018
        /*0064*/ 	.byte	0x00, 0xf0, 0x21, 0x00


	//----- nvinfo : EIATTR_KPARAM_INFO
	.align		4
.L_3391:
        /*0068*/ 	.byte	0x04, 0x17
        /*006a*/ 	.short	(.L_3393 - .L_3392)
.L_3392:
        /*006c*/ 	.word	0x00000000
        /*0070*/ 	.short	0x0002
        /*0072*/ 	.short	0x0010
        /*0074*/ 	.byte	0x00, 0xf5, 0x21, 0x00


	//----- nvinfo : EIATTR_KPARAM_INFO
	.align		4
.L_3393:
        /*0078*/ 	.byte	0x04, 0x17
        /*007a*/ 	.short	(.L_3395 - .L_3394)
.L_3394:
        /*007c*/ 	.word	0x00000000
        /*0080*/ 	.short	0x0001
        /*0082*/ 	.short	0x0008
        /*0084*/ 	.byte	0x00, 0xf5, 0x21, 0x00


	//----- nvinfo : EIATTR_KPARAM_INFO
	.align		4
.L_3395:
        /*0088*/ 	.byte	0x04, 0x17
        /*008a*/ 	.short	(.L_3397 - .L_3396)
.L_3396:
        /*008c*/ 	.word	0x00000000
        /*0090*/ 	.short	0x0000
        /*0092*/ 	.short	0x0000
        /*0094*/ 	.byte	0x00, 0xf5, 0x21, 0x00


	//----- nvinfo : EIATTR_SPARSE_MMA_MASK
	.align		4
.L_3397:
        /*0098*/ 	.byte	0x03, 0x50
        /*009a*/ 	.short	0x0000


	//----- nvinfo : EIATTR_MAXREG_COUNT
	.align		4
        /*009c*/ 	.byte	0x03, 0x1b
        /*009e*/ 	.short	0x00ff


	//----- nvinfo : EIATTR_MERCURY_ISA_VERSION
	.align		4
        /*00a0*/ 	.byte	0x03, 0x5f
        /*00a2*/ 	.short	0x0101


	//----- nvinfo : EIATTR_INT_WARP_WIDE_INSTR_OFFSETS
	.align		4
        /*00a4*/ 	.byte	0x04, 0x31
        /*00a6*/ 	.short	(.L_3399 - .L_3398)


	//   ....[0]....
.L_3398:
        /*00a8*/ 	.word	0x00000770


	//   ....[1]....
        /*00ac*/ 	.word	0x00000790


	//   ....[2]....
        /*00b0*/ 	.word	0x000007b0


	//----- nvinfo : EIATTR_COOP_GROUP_MASK_REGIDS
	.align		4
.L_3399:
        /*00b4*/ 	.byte	0x04, 0x29
        /*00b6*/ 	.short	(.L_3401 - .L_3400)


	//   ....[0]....
.L_3400:
        /*00b8*/ 	.word	0x0500000f


	//   ....[1]....
        /*00bc*/ 	.word	0x05000002


	//   ....[2]....
        /*00c0*/ 	.word	0x05000002


	//   ....[3]....
        /*00c4*/ 	.word	0x05000002


	//   ....[4]....
        /*00c8*/ 	.word	0x05000002


	//   ....[5]....
        /*00cc*/ 	.word	0x05000002


	//   ....[6]....
        /*00d0*/ 	.word	0x05000002


	//   ....[7]....
        /*00d4*/ 	.word	0x05000002


	//   ....[8]....
        /*00d8*/ 	.word	0x05000002


	//   ....[9]....
        /*00dc*/ 	.word	0x05000002


	//   ....[10]....
        /*00e0*/ 	.word	0x05000002


	//   ....[11]....
        /*00e4*/ 	.word	0x05000002


	//   ....[12]....
        /*00e8*/ 	.word	0x05000002


	//   ....[13]....
        /*00ec*/ 	.word	0x05000002


	//   ....[14]....
        /*00f0*/ 	.word	0x05000002


	//   ....[15]....
        /*00f4*/ 	.word	0x05000002


	//   ....[16]....
        /*00f8*/ 	.word	0x05000002


	//   ....[17]....
        /*00fc*/ 	.word	0x05000002


	//   ....[18]....
        /*0100*/ 	.word	0x05000002


	//   ....[19]....
        /*0104*/ 	.word	0x05000002


	//   ....[20]....
        /*0108*/ 	.word	0x05000002


	//----- nvinfo : EIATTR_COOP_GROUP_INSTR_OFFSETS
	.align		4
.L_3401:
        /*010c*/ 	.byte	0x04, 0x28
        /*010e*/ 	.short	(.L_3403 - .L_3402)


	//   ....[0]....
.L_3402:
        /*0110*/ 	.word	0x00000760


	//   ....[1]....
        /*0114*/ 	.word	0x00000830


	//   ....[2]....
        /*0118*/ 	.word	0x00000840


	//   ....[3]....
        /*011c*/ 	.word	0x00000870


	//   ....[4]....
        /*0120*/ 	.word	0x00000880


	//   ....[5]....
        /*0124*/ 	.word	0x000008b0


	//   ....[6]....
        /*0128*/ 	.word	0x000008c0


	//   ....[7]....
        /*012c*/ 	.word	0x000008f0


	//   ....[8]....
        /*0130*/ 	.word	0x00000900


	//   ....[9]....
        /*0134*/ 	.word	0x00000930


	//   ....[10]....
        /*0138*/ 	.word	0x00000940


	//   ....[11]....
        /*013c*/ 	.word	0x00000a60


	//   ....[12]....
        /*0140*/ 	.word	0x00000af0


	//   ....[13]....
        /*0144*/ 	.word	0x00000b90


	//   ....[14]....
        /*0148*/ 	.word	0x00000c30


	//   ....[15]....
        /*014c*/ 	.word	0x00000cd0


	//   ....[16]....
        /*0150*/ 	.word	0x00000d70


	//   ....[17]....
        /*0154*/ 	.word	0x00000e10


	//   ....[18]....
        /*0158*/ 	.word	0x00000eb0


	//   ....[19]....
        /*015c*/ 	.word	0x00000f50


	//   ....[20]....
        /*0160*/ 	.word	0x00000ff0


	//----- nvinfo : EIATTR_VRC_CTA_INIT_COUNT
	.align		4
.L_3403:
        /*0164*/ 	.byte	0x02, 0x4a
	.zero		1
	.zero		1


	//----- nvinfo : EIATTR_EXIT_INSTR_OFFSETS
	.align		4
        /*0168*/ 	.byte	0x04, 0x1c
        /*016a*/ 	.short	(.L_3405 - .L_3404)


	//   ....[0]....
.L_3404:
        /*016c*/ 	.word	0x00000300


	//   ....[1]....
        /*0170*/ 	.word	0x00000380


	//   ....[2]....
        /*0174*/ 	.word	0x000004c0


	//   ....[3]....
        /*0178*/ 	.word	0x00000980


	//   ....[4]....
        /*017c*/ 	.word	0x00000a00


	//----- nvinfo : EIATTR_CRS_STACK_SIZE
	.align		4
.L_3405:
        /*0180*/ 	.byte	0x04, 0x1e
        /*0182*/ 	.short	(.L_3407 - .L_3406)
.L_3406:
        /*0184*/ 	.word	0x00000000


	//----- nvinfo : EIATTR_CBANK_PARAM_SIZE
	.align		4
.L_3407:
        /*0188*/ 	.byte	0x03, 0x19
        /*018a*/ 	.short	0x0048


	//----- nvinfo : EIATTR_PARAM_CBANK
	.align		4
        /*018c*/ 	.byte	0x04, 0x0a
        /*018e*/ 	.short	(.L_3409 - .L_3408)
	.align		4
.L_3408:
        /*0190*/ 	.word	index@(.nv.constant0._Z26MutualIntensExtract_KernelILi0ELb1ELb1ELb1ELi1EEvPfS0_S0_llllll)
        /*0194*/ 	.short	0x0380
        /*0196*/ 	.short	0x0048


	//----- nvinfo : EIATTR_SW_WAR
	.align		4
.L_3409:
        /*0198*/ 	.byte	0x04, 0x36
        /*019a*/ 	.short	(.L_3411 - .L_3410)
.L_3410:
        /*019c*/ 	.word	0x00000008
.L_3411:


//--------------------- .nv.info._Z30MutualIntensExtract_PackUnPackILi32EEvPflf --------------------------
	.section	.nv.info._Z30MutualIntensExtract_PackUnPackILi32EEvPflf,"",@"SHT_CUDA_INFO"
	.sectionflags	@""
	.align	4


	//----- nvinfo : EIATTR_CUDA_API_VERSION
	.align		4
        /*0000*/ 	.byte	0x04, 0x37
        /*0002*/ 	.short	(.L_3413 - .L_3412)
.L_3412:
        /*0004*/ 	.word	0x00000082


	//----- nvinfo : EIATTR_KPARAM_INFO
	.align		4
.L_3413:
        /*0008*/ 	.byte	0x04, 0x17
        /*000a*/ 	.short	(.L_3415 - .L_3414)
.L_3414:
        /*000c*/ 	.word	0x00000000
        /*0010*/ 	.short	0x0002
        /*0012*/ 	.short	0x0010
        /*0014*/ 	.byte	0x00, 0xf0, 0x11, 0x00


	//----- nvinfo : EIATTR_KPARAM_INFO
	.align		4
.L_3415:
        /*0018*/ 	.byte	0x04, 0x17
        /*001a*/ 	.short	(.L_3417 - .L_3416)
.L_3416:
        /*001c*/ 	.word	0x00000000
        /*0020*/ 	.short	0x0001
        /*0022*/ 	.short	0x0008
        /*0024*/ 	.byte	0x00, 0xf0, 0x21, 0x00


	//----- nvinfo : EIATTR_KPARAM_INFO
	.align		4
.L_3417:
        /*0028*/ 	.byte	0x04, 0x17
        /*002a*/ 	.short	(.L_3419 - .L_3418)
.L_3418:
        /*002c*/ 	.word	0x00000000
        /*0030*/ 	.short	0x0000
        /*0032*/ 	.short	0x0000
        /*0034*/ 	.byte	0x00, 0xf5, 0x21, 0x00


	//----- nvinfo : EIATTR_SPARSE_MMA_MASK
	.align		4
.L_3419:
        /*0038*/ 	.byte	0x03, 0x50
        /*003a*/ 	.short	0x0000


	//----- nvinfo : EIATTR_MAXREG_COUNT
	.align		4
        /*003c*/ 	.byte	0x03, 0x1b
        /*003e*/ 	.short	0x00ff


	//----- nvinfo : EIATTR_MERCURY_ISA_VERSION
	.align		4
        /*0040*/ 	.byte	0x03, 0x5f
        /*0042*/ 	.short	0x0101


	//----- nvinfo : EIATTR_VRC_CTA_INIT_COUNT
	.align		4
        /*0044*/ 	.byte	0x02, 0x4a
	.zero		1
	.zero		1


	//----- nvinfo : EIATTR_EXIT_INSTR_OFFSETS
	.align		4
        /*0048*/ 	.byte	0x04, 0x1c
        /*004a*/ 	.short	(.L_3421 - .L_3420)


	//   ....[0]....
.L_3420:
        /*004c*/ 	.word	0x00000800


	//----- nvinfo : EIATTR_CBANK_PARAM_SIZE
	.align		4
.L_3421:
        /*0050*/ 	.byte	0x03, 0x19
        /*0052*/ 	.short	0x0014


	//----- nvinfo : EIATTR_PARAM_CBANK
	.align		4
        /*0054*/ 	.byte	0x04, 0x0a
        /*0056*/ 	.short	(.L_3423 - .L_3422)
	.align		4
.L_3422:
        /*0058*/ 	.word	index@(.nv.constant0._Z30MutualIntensExtract_PackUnPackILi32EEvPflf)
        /*005c*/ 	.short	0x0380
        /*005e*/ 	.short	0x0014


	//----- nvinfo : EIATTR_SW_WAR
	.align		4
.L_3423:
        /*0060*/ 	.byte	0x04, 0x36
        /*0062*/ 	.short	(.L_3425 - .L_3424)
.L_3424:
        /*0064*/ 	.word	0x00000008
.L_3425:


//--------------------- .nv.callgraph             --------------------------
	.section	.nv.callgraph,"",@"SHT_CUDA_CALLGRAPH"
	.align	4
	.sectionentsize	8
	.align		4
        /*0000*/ 	.word	0x00000000
	.align		4
        /*0004*/ 	.word	0xffffffff
	.align		4
        /*0008*/ 	.word	0x00000000
	.align		4
        /*000c*/ 	.word	0xfffffffe
	.align		4
        /*0010*/ 	.word	0x00000000
	.align		4
        /*0014*/ 	.word	0xfffffffd
	.align		4
        /*0018*/ 	.word	0x00000000
	.align		4
        /*001c*/ 	.word	0xfffffffc


//--------------------- .text._Z26MutualIntensExtract_KernelILin5ELb0ELb0ELb0ELi1EEvPfS0_S0_llllll --------------------------
	.section	.text._Z26MutualIntensExtract_KernelILin5ELb0ELb0ELb0ELi1EEvPfS0_S0_llllll,"ax",@progbits
	.align	128
        .global         _Z26MutualIntensExtract_KernelILin5ELb0ELb0ELb0ELi1EEvPfS0_S0_llllll
        .type           _Z26MutualIntensExtract_KernelILin5ELb0ELb0ELb0ELi1EEvPfS0_S0_llllll,@function
        .size           _Z26MutualIntensExtract_KernelILin5ELb0ELb0ELb0ELi1EEvPfS0_S0_llllll,(.L_x_1899 - _Z26MutualIntensExtract_KernelILin5ELb0ELb0ELb0ELi1EEvPfS0_S0_llllll)
        .other          _Z26MutualIntensExtract_KernelILin5ELb0ELb0ELb0ELi1EEvPfS0_S0_llllll,@"STO_CUDA_ENTRY STV_DEFAULT"
_Z26MutualIntensExtract_KernelILin5ELb0ELb0ELb0ELi1EEvPfS0_S0_llllll:
.text._Z26MutualIntensExtract_KernelILin5ELb0ELb0ELb0ELi1EEvPfS0_S0_llllll:
[----:B------:R-:W-:Y:S01]  /*0000*/  LDC R1, c[0x0][0x37c] ;  /* 0x0000df00ff017b82 */ /* 0x000fe20000000800 */
[----:B------:R-:W0:Y:S07]  /*0010*/  S2R R3, SR_TID.X ;  /* 0x0000000000037919 */ /* 0x000e2e0000002100 */
[----:B------:R-:W0:Y:S01]  /*0020*/  S2UR UR4, SR_CTAID.X ;  /* 0x00000000000479c3 */ /* 0x000e220000002500 */
[----:B------:R-:W1:Y:S01]  /*0030*/  LDCU.64 UR8, c[0x0][0x398] ;  /* 0x00007300ff0877ac */ /* 0x000e620008000a00 */
[----:B------:R-:W2:Y:S06]  /*0040*/  S2R R5, SR_TID.Y ;  /* 0x0000000000057919 */ /* 0x000eac0000002200 */
[----:B------:R-:W0:Y:S08]  /*0050*/  LDC R4, c[0x0][0x360] ;  /* 0x0000d800ff047b82 */ /* 0x000e300000000800 */
[----:B------:R-:W2:Y:S08]  /*0060*/  S2UR UR5, SR_CTAID.Y ;  /* 0x00000000000579c3 */ /* 0x000eb00000002600 */
[----:B------:R-:W2:Y:S01]  /*0070*/  LDC R0, c[0x0][0x364] ;  /* 0x0000d900ff007b82 */ /* 0x000ea20000000800 */
[----:B0-----:R-:W-:-:S05]  /*0080*/  IMAD R4, R4, UR4, R3 ;  /* 0x0000000404047c24 */ /* 0x001fca000f8e0203 */
[----:B-1----:R-:W-:Y:S02]  /*0090*/  ISETP.GT.U32.AND P0, PT, R4, UR8, PT ;  /* 0x0000000804007c0c */ /* 0x002fe4000bf04070 */
[----:B------:R-:W-:-:S04]  /*00a0*/  SHF.R.S32.HI R2, RZ, 0x1f, R4 ;  /* 0x0000001fff027819 */ /* 0x000fc80000011404 */
[----:B------:R-:W-:Y:S01]  /*00b0*/  ISETP.GT.AND.EX P0, PT, R2, UR9, PT, P0 ;  /* 0x0000000902007c0c */ /* 0x000fe2000bf04300 */
[----:B--2---:R-:W-:-:S12]  /*00c0*/  IMAD R3, R0, UR5, R5 ;  /* 0x0000000500037c24 */ /* 0x004fd8000f8e0205 */
[----:B------:R-:W-:Y:S05]  /*00d0*/  @P0 EXIT ;  /* 0x000000000000094d */ /* 0x000fea0003800000 */
[----:B------:R-:W-:-:S04]  /*00e0*/  ULEA.HI UR4, UP0, UR9, UR8, URZ, 0x1 ;  /* 0x0000000809047291 */ /* 0x000fc8000f8108ff */
[----:B------:R-:W-:-:S04]  /*00f0*/  UIADD3.X UR5, UPT, UPT, URZ, UR9, URZ, UP0, !UPT ;  /* 0x00000009ff057290 */ /* 0x000fc800087fe4ff */
[----:B------:R-:W-:Y:S02]  /*0100*/  USHF.R.S64 UR4, UR4, 0x1, UR5 ;  /* 0x0000000104047899 */ /* 0x000fe40008001005 */
[----:B------:R-:W-:-:S04]  /*0110*/  USHF.R.S32.HI UR5, URZ, 0x1, UR5 ;  /* 0x00000001ff057899 */ /* 0x000fc80008011405 */
[----:B------:R-:W-:Y:S02]  /*0120*/  ISETP.LE.U32.AND P0, PT, R3, UR4, PT ;  /* 0x0000000403007c0c */ /* 0x000fe4000bf03070 */
[----:B------:R-:W-:-:S05]  /*0130*/  IMAD.U32 R0, RZ, RZ, UR5 ;  /* 0x00000005ff007e24 */ /* 0x000fca000f8e00ff */
[----:B------:R-:W-:-:S13]  /*0140*/  ISETP.GE.AND.EX P0, PT, R0, RZ, PT, P0 ;  /* 0x000000ff0000720c */ /* 0x000fda0003f06300 */
[----:B------:R-:W-:Y:S05]  /*0150*/  @!P0 EXIT ;  /* 0x000000000000894d */ /* 0x000fea0003800000 */
[----:B------:R-:W0:Y:S01]  /*0160*/  LDCU.64 UR10, c[0x0][0x3b8] ;  /* 0x00007700ff0a77ac */ /* 0x000e220008000a00 */
[----:B------:R-:W-:Y:S02]  /*0170*/  IMAD.MOV.U32 R2, RZ, RZ, R3 ;  /* 0x000000ffff027224 */ /* 0x000fe400078e0003 */
[----:B------:R-:W-:Y:S01]  /*0180*/  IMAD.MOV.U32 R0, RZ, RZ, RZ ;  /* 0x000000ffff007224 */ /* 0x000fe200078e00ff */
[----:B------:R-:W-:Y:S02]  /*0190*/  USHF.L.U64.HI UR7, UR8, 0x1, UR9 ;  /* 0x0000000108077899 */ /* 0x000fe40008010209 */
[----:B------:R-:W-:Y:S01]  /*01a0*/  USHF.L.U32 UR6, UR8, 0x1, URZ ;  /* 0x0000000108067899 */ /* 0x000fe200080006ff */
[----:B------:R-:W1:Y:S01]  /*01b0*/  LDCU.64 UR4, c[0x0][0x358] ;  /* 0x00006b00ff0477ac */ /* 0x000e620008000a00 */
[----:B0-----:R-:W-:-:S04]  /*01c0*/  UISETP.NE.U32.AND UP0, UPT, UR10, URZ, UPT ;  /* 0x000000ff0a00728c */ /* 0x001fc8000bf05070 */
[----:B------:R-:W-:-:S09]  /*01d0*/  UISETP.NE.AND.EX UP0, UPT, UR11, URZ, UPT, UP0 ;  /* 0x000000ff0b00728c */ /* 0x000fd2000bf05300 */
[----:B-1----:R-:W-:Y:S05]  /*01e0*/  BRA.U UP0, `(.L_x_0) ;  /* 0x00000001005c7547 */ /* 0x002fea000b800000 */
[----:B------:R-:W-:Y:S01]  /*01f0*/  ISETP.GE.AND P1, PT, R3, R4, PT ;  /* 0x000000040300720c */ /* 0x000fe20003f26270 */
[----:B------:R-:W0:-:S12]  /*0200*/  LDCU.64 UR10, c[0x0][0x3a8] ;  /* 0x00007500ff0a77ac */ /* 0x000e180008000a00 */
[----:B------:R-:W-:-:S04]  /*0210*/  @!P1 LOP3.LUT R3, RZ, R3, RZ, 0x33, !PT ;  /* 0x00000003ff039212 */ /* 0x000fc800078e33ff */
[----:B------:R-:W-:Y:S01]  /*0220*/  @!P1 IADD3 R2, P0, PT, R3, UR8, RZ ;  /* 0x0000000803029c10 */ /* 0x000fe2000ff1e0ff */
[----:B------:R-:W-:-:S03]  /*0230*/  @!P1 IMAD.IADD R4, R4, 0x1, R3 ;  /* 0x0000000104049824 */ /* 0x000fc600078e0203 */
[----:B------:R-:W-:Y:S02]  /*0240*/  @!P1 LEA.HI.X.SX32 R0, R3, UR9, 0x1, P0 ;  /* 0x0000000903009c11 */ /* 0x000fe400080f0eff */
[----:B0-----:R-:W-:-:S04]  /*0250*/  ISETP.GE.U32.AND P0, PT, R2, UR10, PT ;  /* 0x0000000a02007c0c */ /* 0x001fc8000bf06070 */
[----:B------:R-:W-:-:S13]  /*0260*/  ISETP.GE.AND.EX P0, PT, R0, UR11, PT, P0 ;  /* 0x0000000b00007c0c */ /* 0x000fda000bf06300 */
[----:B------:R-:W-:Y:S05]  /*0270*/  @P0 EXIT ;  /* 0x000000000000094d */ /* 0x000fea0003800000 */
[----:B------:R-:W0:Y:S01]  /*0280*/  LDCU.64 UR8, c[0x0][0x3a0] ;  /* 0x00007400ff0877ac */ /* 0x000e220008000a00 */
[----:B------:R-:W1:Y:S01]  /*0290*/  LDCU.64 UR10, c[0x0][0x390] ;  /* 0x00007200ff0a77ac */ /* 0x000e620008000a00 */
[----:B0-----:R-:W-:-:S04]  /*02a0*/  IADD3 R2, P0, PT, R2, -UR8, RZ ;  /* 0x8000000802027c10 */ /* 0x001fc8000ff1e0ff */
[----:B------:R-:W-:Y:S01]  /*02b0*/  IADD3.X R0, PT, PT, R0, ~UR9, RZ, P0, !PT ;  /* 0x8000000900007c10 */ /* 0x000fe200087fe4ff */
[C---:B------:R-:W-:Y:S02]  /*02c0*/  IMAD R5, R2.reuse, UR7, RZ ;  /* 0x0000000702057c24 */ /* 0x040fe4000f8e02ff */
[----:B------:R-:W-:-:S04]  /*02d0*/  IMAD.WIDE.U32 R2, R2, UR6, RZ ;  /* 0x0000000602027c25 */ /* 0x000fc8000f8e00ff */
[----:B------:R-:W-:Y:S01]  /*02e0*/  IMAD R5, R0, UR6, R5 ;  /* 0x0000000600057c24 */ /* 0x000fe2000f8e0205 */
[----:B-1----:R-:W-:-:S03]  /*02f0*/  LEA R6, P0, R2, UR10, 0x2 ;  /* 0x0000000a02067c11 */ /* 0x002fc6000f8010ff */
[----:B------:R-:W-:-:S05]  /*0300*/  IMAD.IADD R3, R3, 0x1, R5 ;  /* 0x0000000103037824 */ /* 0x000fca00078e0205 */
[----:B------:R-:W-:-:S03]  /*0310*/  LEA.HI.X R7, R2, UR11, R3, 0x2, P0 ;  /* 0x0000000b02077c11 */ /* 0x000fc600080f1403 */
[----:B------:R-:W-:-:S05]  /*0320*/  IMAD.WIDE R4, R4, 0x8, R6 ;  /* 0x0000000804047825 */ /* 0x000fca00078e0206 */
[----:B------:R-:W-:Y:S04]  /*0330*/  STG.E desc[UR4][R4.64], RZ ;  /* 0x000000ff04007986 */ /* 0x000fe8000c101904 */
[----:B------:R-:W-:Y:S01]  /*0340*/  STG.E desc[UR4][R4.64+0x4], RZ ;  /* 0x000004ff04007986 */ /* 0x000fe2000c101904 */
[----:B------:R-:W-:Y:S05]  /*0350*/  EXIT ;  /* 0x000000000000794d */ /* 0x000fea0003800000 */
.L_x_0:
[----:B------:R-:W-:-:S04]  /*0360*/  UISETP.GE.U32.AND UP0, UPT, UR10, 0x1, UPT ;  /* 0x000000010a00788c */ /* 0x000fc8000bf06070 */
[----:B------:R-:W-:-:S09]  /*0370*/  UISETP.GE.AND.EX UP0, UPT, UR11, URZ, UPT, UP0 ;  /* 0x000000ff0b00728c */ /* 0x000fd2000bf06300 */
[----:B------:R-:W-:Y:S05]  /*0380*/  BRA.U !UP0, `(.L_x_1) ;  /* 0x0000000108ec7547 */ /* 0x000fea000b800000 */
[----:B------:R-:W-:Y:S01]  /*0390*/  ISETP.GE.AND P1, PT, R3, R4, PT ;  /* 0x000000040300720c */ /* 0x000fe20003f26270 */
[----:B------:R-:W0:-:S12]  /*03a0*/  LDCU.64 UR10, c[0x0][0x3a8] ;  /* 0x00007500ff0a77ac */ /* 0x000e180008000a00 */
[----:B------:R-:W-:-:S04]  /*03b0*/  @!P1 LOP3.LUT R9, RZ, R3, RZ, 0x33, !PT ;  /* 0x00000003ff099212 */ /* 0x000fc800078e33ff */
[----:B------:R-:W-:-:S04]  /*03c0*/  @!P1 IADD3 R2, P0, PT, R9, UR8, RZ ;  /* 0x0000000809029c10 */ /* 0x000fc8000ff1e0ff */
[----:B------:R-:W-:Y:S02]  /*03d0*/  @!P1 LEA.HI.X.SX32 R0, R9, UR9, 0x1, P0 ;  /* 0x0000000909009c11 */ /* 0x000fe400080f0eff */
[----:B0-----:R-:W-:-:S04]  /*03e0*/  ISETP.GE.U32.AND P0, PT, R2, UR10, PT ;  /* 0x0000000a02007c0c */ /* 0x001fc8000bf06070 */
[----:B------:R-:W-:-:S13]  /*03f0*/  ISETP.GE.AND.EX P0, PT, R0, UR11, PT, P0 ;  /* 0x0000000b00007c0c */ /* 0x000fda000bf06300 */
[----:B------:R-:W-:Y:S05]  /*0400*/  @P0 EXIT ;  /* 0x000000000000094d */ /* 0x000fea0003800000 */
[----:B------:R-:W0:Y:S01]  /*0410*/  LDCU.64 UR8, c[0x0][0x3a0] ;  /* 0x00007400ff0877ac */ /* 0x000e220008000a00 */
[----:B------:R-:W-:Y:S01]  /*0420*/  @!P1 IMAD.IADD R4, R4, 0x1, R9 ;  /* 0x0000000104049824 */ /* 0x000fe200078e0209 */
[----:B------:R-:W1:Y:S01]  /*0430*/  LDCU.64 UR10, c[0x0][0x390] ;  /* 0x00007200ff0a77ac */ /* 0x000e620008000a00 */
[----:B0-----:R-:W-:-:S04]  /*0440*/  IADD3 R2, P0, PT, R2, -UR8, RZ ;  /* 0x8000000802027c10 */ /* 0x001fc8000ff1e0ff */
[----:B------:R-:W-:Y:S01]  /*0450*/  IADD3.X R0, PT, PT, R0, ~UR9, RZ, P0, !PT ;  /* 0x8000000900007c10 */ /* 0x000fe200087fe4ff */
[C---:B------:R-:W-:Y:S02]  /*0460*/  IMAD R5, R2.reuse, UR7, RZ ;  /* 0x0000000702057c24 */ /* 0x040fe4000f8e02ff */
[----:B------:R-:W-:-:S04]  /*0470*/  IMAD.WIDE.U32 R2, R2, UR6, RZ ;  /* 0x0000000602027c25 */ /* 0x000fc8000f8e00ff */
[----:B------:R-:W-:Y:S01]  /*0480*/  IMAD R5, R0, UR6, R5 ;  /* 0x0000000600057c24 */ /* 0x000fe2000f8e0205 */
[----:B-1----:R-:W-:Y:S01]  /*0490*/  LEA R6, P0, R2, UR10, 0x2 ;  /* 0x0000000a02067c11 */ /* 0x002fe2000f8010ff */
[----:B------:R-:W0:Y:S02]  /*04a0*/  LDCU.64 UR6, c[0x0][0x3b8] ;  /* 0x00007700ff0677ac */ /* 0x000e240008000a00 */
[----:B------:R-:W-:-:S05]  /*04b0*/  IMAD.IADD R3, R3, 0x1, R5 ;  /* 0x0000000103037824 */ /* 0x000fca00078e0205 */
[----:B------:R-:W-:-:S03]  /*04c0*/  LEA.HI.X R7, R2, UR11, R3, 0x2, P0 ;  /* 0x0000000b02077c11 */ /* 0x000fc600080f1403 */
[----:B------:R-:W-:-:S05]  /*04d0*/  IMAD.WIDE R4, R4, 0x8, R6 ;  /* 0x0000000804047825 */ /* 0x000fca00078e0206 */
[----:B------:R-:W2:Y:S01]  /*04e0*/  LDG.E R9, desc[UR4][R4.64] ;  /* 0x0000000404097981 */ /* 0x000ea2000c1e1900 */
[----:B0-----:R-:W0:Y:S01]  /*04f0*/  I2F.F64.U64 R2, UR6 ;  /* 0x0000000600027d12 */ /* 0x001e220008301800 */
[----:B------:R-:W-:Y:S07]  /*0500*/  BSSY.RECONVERGENT B0, `(.L_x_2) ;  /* 0x0000010000007945 */ /* 0x000fee0003800200 */
[----:B------:R-:W-:Y:S01]  /*0510*/  I2F.U64 R0, UR6 ;  /* 0x0000000600007d12 */ /* 0x000fe20008301000 */
[----:B0-----:R-:W-:-:S07]  /*0520*/  DADD R6, R2, 1 ;  /* 0x3ff0000002067429 */ /* 0x001fce0000000000 */
[----:B------:R-:W0:Y:S08]  /*0530*/  F2F.F32.F64 R3, R6 ;  /* 0x0000000600037310 */ /* 0x000e300000301000 */
[----:B0-----:R-:W0:Y:S02]  /*0540*/  MUFU.RCP R8, R3 ;  /* 0x0000000300087308 */ /* 0x001e240000001000 */
[----:B0-----:R-:W-:-:S04]  /*0550*/  FFMA R11, -R3, R8, 1 ;  /* 0x3f800000030b7423 */ /* 0x001fc80000000108 */
[----:B------:R-:W-:Y:S01]  /*0560*/  FFMA R11, R8, R11, R8 ;  /* 0x0000000b080b7223 */ /* 0x000fe20000000008 */
[----:B--2---:R-:W-:-:S04]  /*0570*/  FFMA R2, R0, R9, RZ ;  /* 0x0000000900027223 */ /* 0x004fc800000000ff */
[----:B------:R-:W0:Y:S01]  /*0580*/  FCHK P0, R2, R3 ;  /* 0x0000000302007302 */ /* 0x000e220000000000 */
[----:B------:R-:W-:-:S04]  /*0590*/  FFMA R8, R2, R11, RZ ;  /* 0x0000000b02087223 */ /* 0x000fc800000000ff */
[----:B------:R-:W-:-:S04]  /*05a0*/  FFMA R9, -R3, R8, R2 ;  /* 0x0000000803097223 */ /* 0x000fc80000000102 */
[----:B------:R-:W-:Y:S01]  /*05b0*/  FFMA R9, R11, R9, R8 ;  /* 0x000000090b097223 */ /* 0x000fe20000000008 */
[----:B0-----:R-:W-:Y:S06]  /*05c0*/  @!P0 BRA `(.L_x_3) ;  /* 0x00000000000c8947 */ /* 0x001fec0003800000 */
[----:B------:R-:W-:-:S07]  /*05d0*/  MOV R6, 0x5f0 ;  /* 0x000005f000067802 */ /* 0x000fce0000000f00 */
[----:B------:R-:W-:Y:S05]  /*05e0*/  CALL.REL.NOINC `($__internal_0_$__cuda_sm3x_div_rn_noftz_f32_slowpath) ;  /* 0x0000000000c07944 */ /* 0x000fea0003c00000 */
[----:B------:R-:W-:-:S07]  /*05f0*/  IMAD.MOV.U32 R9, RZ, RZ, R2 ;  /* 0x000000ffff097224 */ /* 0x000fce00078e0002 */
.L_x_3:
[----:B------:R-:W-:Y:S05]  /*0600*/  BSYNC.RECONVERGENT B0 ;  /* 0x0000000000007941 */ /* 0x000fea0003800200 */
.L_x_2:
[----:B------:R-:W2:Y:S01]  /*0610*/  LDG.E R7, desc[UR4][R4.64+0x4] ;  /* 0x0000040404077981 */ /* 0x000ea2000c1e1900 */
[----:B------:R-:W0:Y:S01]  /*0620*/  MUFU.RCP R2, R3 ;  /* 0x0000000300027308 */ /* 0x000e220000001000 */
[----:B------:R-:W-:Y:S02]  /*0630*/  BSSY.RECONVERGENT B0, `(.L_x_4) ;  /* 0x000000e000007945 */ /* 0x000fe40003800200 */
[----:B------:R1:W-:Y:S01]  /*0640*/  STG.E desc[UR4][R4.64], R9 ;  /* 0x0000000904007986 */ /* 0x0003e2000c101904 */
[----:B0-----:R-:W-:Y:S01]  /*0650*/  FFMA R11, -R3, R2, 1 ;  /* 0x3f800000030b7423 */ /* 0x001fe20000000102 */
[----:B--2---:R-:W-:-:S03]  /*0660*/  FFMA R6, R0, R7, RZ ;  /* 0x0000000700067223 */ /* 0x004fc600000000ff */
[----:B------:R-:W-:Y:S01]  /*0670*/  FFMA R0, R2, R11, R2 ;  /* 0x0000000b02007223 */ /* 0x000fe20000000002 */
[----:B------:R-:W0:Y:S03]  /*0680*/  FCHK P0, R6, R3 ;  /* 0x0000000306007302 */ /* 0x000e260000000000 */
[----:B------:R-:W-:-:S04]  /*0690*/  FFMA R2, R0, R6, RZ ;  /* 0x0000000600027223 */ /* 0x000fc800000000ff */
[----:B------:R-:W-:-:S04]  /*06a0*/  FFMA R7, -R3, R2, R6 ;  /* 0x0000000203077223 */ /* 0x000fc80000000106 */
[----:B------:R-:W-:Y:S01]  /*06b0*/  FFMA R7, R0, R7, R2 ;  /* 0x0000000700077223 */ /* 0x000fe20000000002 */
[----:B01----:R-:W-:Y:S06]  /*06c0*/  @!P0 BRA `(.L_x_5) ;  /* 0x0000000000108947 */ /* 0x003fec0003800000 */
[----:B------:R-:W-:Y:S01]  /*06d0*/  IMAD.MOV.U32 R2, RZ, RZ, R6 ;  /* 0x000000ffff027224 */ /* 0x000fe200078e0006 */
[----:B------:R-:W-:-:S07]  /*06e0*/  MOV R6, 0x700 ;  /* 0x0000070000067802 */ /* 0x000fce0000000f00 */
[----:B------:R-:W-:Y:S05]  /*06f0*/  CALL.REL.NOINC `($__internal_0_$__cuda_sm3x_div_rn_noftz_f32_slowpath) ;  /* 0x00000000007c7944 */ /* 0x000fea0003c00000 */
[----:B------:R-:W-:-:S07]  /*0700*/  IMAD.MOV.U32 R7, RZ, RZ, R2 ;  /* 0x000000ffff077224 */ /* 0x000fce00078e0002 */
.L_x_5:
[----:B------:R-:W-:Y:S05]  /*0710*/  BSYNC.RECONVERGENT B0 ;  /* 0x0000000000007941 */ /* 0x000fea0003800200 */
.L_x_4:
[----:B------:R-:W-:Y:S01]  /*0720*/  STG.E desc[UR4][R4.64+0x4], R7 ;  /* 0x0000040704007986 */ /* 0x000fe2000c101904 */
[----:B------:R-:W-:Y:S05]  /*0730*/  EXIT ;  /* 0x000000000000794d */ /* 0x000fea0003800000 */
.L_x_1:
        /* <DEDUP_REMOVED lines=20> */
[----:B------:R-:W2:Y:S04]  /*0880*/  LDG.E R0, desc[UR4][R4.64] ;  /* 0x0000000404007981 */ /* 0x000ea8000c1e1900 */
[----:B------:R-:W3:Y:S01]  /*0890*/  LDG.E R2, desc[UR4][R4.64+0x4] ;  /* 0x0000040404027981 */ /* 0x000ee2000c1e1900 */
[----:B--2---:R-:W-:Y:S01]  /*08a0*/  FADD R3, RZ, R0 ;  /* 0x00000000ff037221 */ /* 0x004fe20000000000 */
[----:B---3--:R-:W-:-:S04]  /*08b0*/  FADD R7, RZ, R2 ;  /* 0x00000002ff077221 */ /* 0x008fc80000000000 */
[----:B------:R-:W-:Y:S04]  /*08c0*/  STG.E desc[UR4][R4.64], R3 ;  /* 0x0000000304007986 */ /* 0x000fe8000c101904 */
[----:B------:R-:W-:Y:S01]  /*08d0*/  STG.E desc[UR4][R4.64+0x4], R7 ;  /* 0x0000040704007986 */ /* 0x000fe2000c101904 */
[----:B------:R-:W-:Y:S05]  /*08e0*/  EXIT ;  /* 0x000000000000794d */ /* 0x000fea0003800000 */
        .weak           $__internal_0_$__cuda_sm3x_div_rn_noftz_f32_slowpath
        .type           $__internal_0_$__cuda_sm3x_div_rn_noftz_f32_slowpath,@function
        .size           $__internal_0_$__cuda_sm3x_div_rn_noftz_f32_slowpath,(.L_x_1899 - $__internal_0_$__cuda_sm3x_div_rn_noftz_f32_slowpath)
$__internal_0_$__cuda_sm3x_div_rn_noftz_f32_slowpath:
[--C-:B------:R-:W-:Y:S01]  /*08f0*/  SHF.R.U32.HI R8, RZ, 0x17, R3.reuse ;  /* 0x00000017ff087819 */ /* 0x100fe20000011603 */
[----:B------:R-:W-:Y:S01]  /*0900*/  BSSY.RECONVERGENT B1, `(.L_x_6) ;  /* 0x0000063000017945 */ /* 0x000fe20003800200 */
[----:B------:R-:W-:Y:S02]  /*0910*/  SHF.R.U32.HI R7, RZ, 0x17, R2 ;  /* 0x00000017ff077819 */ /* 0x000fe40000011602 */
[----:B------:R-:W-:Y:S02]  /*0920*/  LOP3.LUT R14, R8, 0xff, RZ, 0xc0, !PT ;  /* 0x000000ff080e7812 */ /* 0x000fe400078ec0ff */
[----:B------:R-:W-:Y:S01]  /*0930*/  LOP3.LUT R12, R7, 0xff, RZ, 0xc0, !PT ;  /* 0x000000ff070c7812 */ /* 0x000fe200078ec0ff */
[----:B------:R-:W-:Y:S02]  /*0940*/  IMAD.MOV.U32 R7, RZ, RZ, R3 ;  /* 0x000000ffff077224 */ /* 0x000fe400078e0003 */
[----:B------:R-:W-:Y:S02]  /*0950*/  VIADD R10, R14, 0xffffffff ;  /* 0xffffffff0e0a7836 */ /* 0x000fe40000000000 */
[----:B------:R-:W-:-:S03]  /*0960*/  VIADD R9, R12, 0xffffffff ;  /* 0xffffffff0c097836 */ /* 0x000fc60000000000 */
[----:B------:R-:W-:-:S04]  /*0970*/  ISETP.GT.U32.AND P0, PT, R10, 0xfd, PT ;  /* 0x000000fd0a00780c */ /* 0x000fc80003f04070 */
[----:B------:R-:W-:-:S13]  /*0980*/  ISETP.GT.U32.OR P0, PT, R9, 0xfd, P0 ;  /* 0x000000fd0900780c */ /* 0x000fda0000704470 */
[----:B------:R-:W-:Y:S01]  /*0990*/  @!P0 IMAD.MOV.U32 R8, RZ, RZ, RZ ;  /* 0x000000ffff088224 */ /* 0x000fe200078e00ff */
[----:B------:R-:W-:Y:S06]  /*09a0*/  @!P0 BRA `(.L_x_7) ;  /* 0x00000000005c8947 */ /* 0x000fec0003800000 */
[----:B------:R-:W-:Y:S02]  /*09b0*/  FSETP.GTU.FTZ.AND P0, PT, |R2|, +INF , PT ;  /* 0x7f8000000200780b */ /* 0x000fe40003f1c200 */
[----:B------:R-:W-:-:S04]  /*09c0*/  FSETP.GTU.FTZ.AND P1, PT, |R3|, +INF , PT ;  /* 0x7f8000000300780b */ /* 0x000fc80003f3c200 */
[----:B------:R-:W-:-:S13]  /*09d0*/  PLOP3.LUT P0, PT, P0, P1, PT, 0xf8, 0x8f ;  /* 0x00000000008f781c */ /* 0x000fda0000703f70 */
[----:B------:R-:W-:Y:S05]  /*09e0*/  @P0 BRA `(.L_x_8) ;  /* 0x00000004004c0947 */ /* 0x000fea0003800000 */
[----:B------:R-:W-:-:S13]  /*09f0*/  LOP3.LUT P0, RZ, R7, 0x7fffffff, R2, 0xc8, !PT ;  /* 0x7fffffff07ff7812 */ /* 0x000fda000780c802 */
[----:B------:R-:W-:Y:S05]  /*0a00*/  @!P0 BRA `(.L_x_9) ;  /* 0x00000004003c8947 */ /* 0x000fea0003800000 */
[C---:B------:R-:W-:Y:S02]  /*0a10*/  FSETP.NEU.FTZ.AND P2, PT, |R2|.reuse, +INF , PT ;  /* 0x7f8000000200780b */ /* 0x040fe40003f5d200 */
[----:B------:R-:W-:Y:S02]  /*0a20*/  FSETP.NEU.FTZ.AND P1, PT, |R3|, +INF , PT ;  /* 0x7f8000000300780b */ /* 0x000fe40003f3d200 */
[----:B------:R-:W-:-:S11]  /*0a30*/  FSETP.NEU.FTZ.AND P0, PT, |R2|, +INF , PT ;  /* 0x7f8000000200780b */ /* 0x000fd60003f1d200 */
[----:B------:R-:W-:Y:S05]  /*0a40*/  @!P1 BRA !P2, `(.L_x_9) ;  /* 0x00000004002c9947 */ /* 0x000fea0005000000 */
[----:B------:R-:W-:-:S04]  /*0a50*/  LOP3.LUT P2, RZ, R2, 0x7fffffff, RZ, 0xc0, !PT ;  /* 0x7fffffff02ff7812 */ /* 0x000fc8000784c0ff */
[----:B------:R-:W-:-:S13]  /*0a60*/  PLOP3.LUT P1, PT, P1, P2, PT, 0x2f, 0xf2 ;  /* 0x0000000000f2781c */ /* 0x000fda0000f24577 */
[----:B------:R-:W-:Y:S05]  /*0a70*/  @P1 BRA `(.L_x_10) ;  /* 0x0000000400181947 */ /* 0x000fea0003800000 */
[----:B------:R-:W-:-:S04]  /*0a80*/  LOP3.LUT P1, RZ, R7, 0x7fffffff, RZ, 0xc0, !PT ;  /* 0x7fffffff07ff7812 */ /* 0x000fc8000782c0ff */
[----:B------:R-:W-:-:S13]  /*0a90*/  PLOP3.LUT P0, PT, P0, P1, PT, 0x2f, 0xf2 ;  /* 0x0000000000f2781c */ /* 0x000fda0000702577 */
[----:B------:R-:W-:Y:S05]  /*0aa0*/  @P0 BRA `(.L_x_11) ;  /* 0x0000000400000947 */ /* 0x000fea0003800000 */
[----:B------:R-:W-:Y:S02]  /*0ab0*/  ISETP.GE.AND P0, PT, R9, RZ, PT ;  /* 0x000000ff0900720c */ /* 0x000fe40003f06270 */
[----:B------:R-:W-:-:S11]  /*0ac0*/  ISETP.GE.AND P1, PT, R10, RZ, PT ;  /* 0x000000ff0a00720c */ /* 0x000fd60003f26270 */
[----:B------:R-:W-:Y:S02]  /*0ad0*/  @P0 IMAD.MOV.U32 R8, RZ, RZ, RZ ;  /* 0x000000ffff080224 */ /* 0x000fe400078e00ff */
[----:B------:R-:W-:Y:S01]  /*0ae0*/  @!P0 FFMA R2, R2, 1.84467440737095516160e+19, RZ ;  /* 0x5f80000002028823 */ /* 0x000fe200000000ff */
[----:B------:R-:W-:Y:S02]  /*0af0*/  @!P0 IMAD.MOV.U32 R8, RZ, RZ, -0x40 ;  /* 0xffffffc0ff088424 */ /* 0x000fe400078e00ff */
[----:B------:R-:W-:Y:S02]  /*0b00*/  @!P1 FFMA R7, R3, 1.84467440737095516160e+19, RZ ;  /* 0x5f80000003079823 */ /* 0x000fe400000000ff */
[----:B------:R-:W-:-:S07]  /*0b10*/  @!P1 VIADD R8, R8, 0x40 ;  /* 0x0000004008089836 */ /* 0x000fce0000000000 */
.L_x_7:
[----:B------:R-:W-:Y:S01]  /*0b20*/  LEA R10, R14, 0xc0800000, 0x17 ;  /* 0xc08000000e0a7811 */ /* 0x000fe200078eb8ff */
[----:B------:R-:W-:Y:S04]  /*0b30*/  BSSY.RECONVERGENT B2, `(.L_x_12) ;  /* 0x0000036000027945 */ /* 0x000fe80003800200 */
[----:B------:R-:W-:Y:S02]  /*0b40*/  IMAD.IADD R10, R7, 0x1, -R10 ;  /* 0x00000001070a7824 */ /* 0x000fe400078e0a0a */
[----:B------:R-:W-:Y:S02]  /*0b50*/  VIADD R7, R12, 0xffffff81 ;  /* 0xffffff810c077836 */ /* 0x000fe40000000000 */
[----:B------:R-:W0:Y:S01]  /*0b60*/  MUFU.RCP R9, R10 ;  /* 0x0000000a00097308 */ /* 0x000e220000001000 */
[----:B------:R-:W-:Y:S01]  /*0b70*/  FADD.FTZ R11, -R10, -RZ ;  /* 0x800000ff0a0b7221 */ /* 0x000fe20000010100 */
[----:B------:R-:W-:-:S03]  /*0b80*/  IMAD R2, R7, -0x800000, R2 ;  /* 0xff80000007027824 */ /* 0x000fc600078e0202 */
[----:B0-----:R-:W-:-:S04]  /*0b90*/  FFMA R12, R9, R11, 1 ;  /* 0x3f800000090c7423 */ /* 0x001fc8000000000b */
[----:B------:R-:W-:-:S04]  /*0ba0*/  FFMA R16, R9, R12, R9 ;  /* 0x0000000c09107223 */ /* 0x000fc80000000009 */
[----:B------:R-:W-:-:S04]  /*0bb0*/  FFMA R9, R2, R16, RZ ;  /* 0x0000001002097223 */ /* 0x000fc800000000ff */
[----:B------:R-:W-:-:S04]  /*0bc0*/  FFMA R12, R11, R9, R2 ;  /* 0x000000090b0c7223 */ /* 0x000fc80000000002 */
[----:B------:R-:W-:Y:S01]  /*0bd0*/  FFMA R13, R16, R12, R9 ;  /* 0x0000000c100d7223 */ /* 0x000fe20000000009 */
[----:B------:R-:W-:-:S03]  /*0be0*/  IADD3 R9, PT, PT, R7, 0x7f, -R14 ;  /* 0x0000007f07097810 */ /* 0x000fc60007ffe80e */
[----:B------:R-:W-:Y:S02]  /*0bf0*/  FFMA R12, R11, R13, R2 ;  /* 0x0000000d0b0c7223 */ /* 0x000fe40000000002 */
[----:B------:R-:W-:Y:S02]  /*0c00*/  IMAD.IADD R9, R9, 0x1, R8 ;  /* 0x0000000109097824 */ /* 0x000fe400078e0208 */
[----:B------:R-:W-:-:S05]  /*0c10*/  FFMA R2, R16, R12, R13 ;  /* 0x0000000c10027223 */ /* 0x000fca000000000d */
[----:B------:R-:W-:-:S04]  /*0c20*/  SHF.R.U32.HI R7, RZ, 0x17, R2 ;  /* 0x00000017ff077819 */ /* 0x000fc80000011602 */
[----:B------:R-:W-:-:S05]  /*0c30*/  LOP3.LUT R7, R7, 0xff, RZ, 0xc0, !PT ;  /* 0x000000ff07077812 */ /* 0x000fca00078ec0ff */
[----:B------:R-:W-:-:S04]  /*0c40*/  IMAD.IADD R11, R7, 0x1, R9 ;  /* 0x00000001070b7824 */ /* 0x000fc800078e0209 */
[----:B------:R-:W-:-:S05]  /*0c50*/  VIADD R7, R11, 0xffffffff ;  /* 0xffffffff0b077836 */ /* 0x000fca0000000000 */
[----:B------:R-:W-:-:S13]  /*0c60*/  ISETP.GE.U32.AND P0, PT, R7, 0xfe, PT ;  /* 0x000000fe0700780c */ /* 0x000fda0003f06070 */
[----:B------:R-:W-:Y:S05]  /*0c70*/  @!P0 BRA `(.L_x_13) ;  /* 0x0000000000808947 */ /* 0x000fea0003800000 */
[----:B------:R-:W-:-:S13]  /*0c80*/  ISETP.GT.AND P0, PT, R11, 0xfe, PT ;  /* 0x000000fe0b00780c */ /* 0x000fda0003f04270 */
[----:B------:R-:W-:Y:S05]  /*0c90*/  @P0 BRA `(.L_x_14) ;  /* 0x00000000006c0947 */ /* 0x000fea0003800000 */
[----:B------:R-:W-:-:S13]  /*0ca0*/  ISETP.GE.AND P0, PT, R11, 0x1, PT ;  /* 0x000000010b00780c */ /* 0x000fda0003f06270 */
[----:B------:R-:W-:Y:S05]  /*0cb0*/  @P0 BRA `(.L_x_15) ;  /* 0x0000000000740947 */ /* 0x000fea0003800000 */
[----:B------:R-:W-:Y:S02]  /*0cc0*/  ISETP.GE.AND P0, PT, R11, -0x18, PT ;  /* 0xffffffe80b00780c */ /* 0x000fe40003f06270 */
[----:B------:R-:W-:-:S11]  /*0cd0*/  LOP3.LUT R2, R2, 0x80000000, RZ, 0xc0, !PT ;  /* 0x8000000002027812 */ /* 0x000fd600078ec0ff */
[----:B------:R-:W-:Y:S05]  /*0ce0*/  @!P0 BRA `(.L_x_15) ;  /* 0x0000000000688947 */ /* 0x000fea0003800000 */
[CCC-:B------:R-:W-:Y:S01]  /*0cf0*/  FFMA.RZ R7, R16.reuse, R12.reuse, R13.reuse ;  /* 0x0000000c10077223 */ /* 0x1c0fe2000000c00d */
[C---:B------:R-:W-:Y:S02]  /*0d00*/  VIADD R10, R11.reuse, 0x20 ;  /* 0x000000200b0a7836 */ /* 0x040fe40000000000 */
[CCC-:B------:R-:W-:Y:S01]  /*0d10*/  FFMA.RM R8, R16.reuse, R12.reuse, R13.reuse ;  /* 0x0000000c10087223 */ /* 0x1c0fe2000000400d */
[----:B------:R-:W-:Y:S02]  /*0d20*/  ISETP.NE.AND P2, PT, R11, RZ, PT ;  /* 0x000000ff0b00720c */ /* 0x000fe40003f45270 */
[----:B------:R-:W-:Y:S01]  /*0d30*/  LOP3.LUT R9, R7, 0x7fffff, RZ, 0xc0, !PT ;  /* 0x007fffff07097812 */ /* 0x000fe200078ec0ff */
[----:B------:R-:W-:Y:S01]  /*0d40*/  FFMA.RP R7, R16, R12, R13 ;  /* 0x0000000c10077223 */ /* 0x000fe2000000800d */
[----:B------:R-:W-:Y:S01]  /*0d50*/  ISETP.NE.AND P1, PT, R11, RZ, PT ;  /* 0x000000ff0b00720c */ /* 0x000fe20003f25270 */
[----:B------:R-:W-:Y:S01]  /*0d60*/  IMAD.MOV R11, RZ, RZ, -R11 ;  /* 0x000000ffff0b7224 */ /* 0x000fe200078e0a0b */
[----:B------:R-:W-:-:S02]  /*0d70*/  LOP3.LUT R9, R9, 0x800000, RZ, 0xfc, !PT ;  /* 0x0080000009097812 */ /* 0x000fc400078efcff */
[----:B------:R-:W-:Y:S02]  /*0d80*/  FSETP.NEU.FTZ.AND P0, PT, R7, R8, PT ;  /* 0x000000080700720b */ /* 0x000fe40003f1d000 */
[----:B------:R-:W-:Y:S02]  /*0d90*/  SHF.L.U32 R10, R9, R10, RZ ;  /* 0x0000000a090a7219 */ /* 0x000fe400000006ff */
[----:B------:R-:W-:Y:S02]  /*0da0*/  SEL R8, R11, RZ, P2 ;  /* 0x000000ff0b087207 */ /* 0x000fe40001000000 */
[----:B------:R-:W-:Y:S02]  /*0db0*/  ISETP.NE.AND P1, PT, R10, RZ, P1 ;  /* 0x000000ff0a00720c */ /* 0x000fe40000f25270 */
[----:B------:R-:W-:Y:S02]  /*0dc0*/  SHF.R.U32.HI R8, RZ, R8, R9 ;  /* 0x00000008ff087219 */ /* 0x000fe40000011609 */
[----:B------:R-:W-:-:S02]  /*0dd0*/  PLOP3.LUT P0, PT, P0, P1, PT, 0xf8, 0x8f ;  /* 0x00000000008f781c */ /* 0x000fc40000703f70 */
[----:B------:R-:W-:Y:S02]  /*0de0*/  SHF.R.U32.HI R10, RZ, 0x1, R8 ;  /* 0x00000001ff0a7819 */ /* 0x000fe40000011608 */
[----:B------:R-:W-:-:S04]  /*0df0*/  SEL R7, RZ, 0x1, !P0 ;  /* 0x00000001ff077807 */ /* 0x000fc80004000000 */
[----:B------:R-:W-:-:S04]  /*0e00*/  LOP3.LUT R7, R7, 0x1, R10, 0xf8, !PT ;  /* 0x0000000107077812 */ /* 0x000fc800078ef80a */
[----:B------:R-:W-:-:S05]  /*0e10*/  LOP3.LUT R7, R7, R8, RZ, 0xc0, !PT ;  /* 0x0000000807077212 */ /* 0x000fca00078ec0ff */
[----:B------:R-:W-:-:S05]  /*0e20*/  IMAD.IADD R7, R10, 0x1, R7 ;  /* 0x000000010a077824 */ /* 0x000fca00078e0207 */
[----:B------:R-:W-:Y:S01]  /*0e30*/  LOP3.LUT R2, R7, R2, RZ, 0xfc, !PT ;  /* 0x0000000207027212 */ /* 0x000fe200078efcff */
[----:B------:R-:W-:Y:S06]  /*0e40*/  BRA `(.L_x_15) ;  /* 0x0000000000107947 */ /* 0x000fec0003800000 */
.L_x_14:
[----:B------:R-:W-:-:S04]  /*0e50*/  LOP3.LUT R2, R2, 0x80000000, RZ, 0xc0, !PT ;  /* 0x8000000002027812 */ /* 0x000fc800078ec0ff */
[----:B------:R-:W-:Y:S01]  /*0e60*/  LOP3.LUT R2, R2, 0x7f800000, RZ, 0xfc, !PT ;  /* 0x7f80000002027812 */ /* 0x000fe200078efcff */
[----:B------:R-:W-:Y:S06]  /*0e70*/  BRA `(.L_x_15) ;  /* 0x0000000000047947 */ /* 0x000fec0003800000 */
.L_x_13:
[----:B------:R-:W-:-:S07]  /*0e80*/  IMAD R2, R9, 0x800000, R2 ;  /* 0x0080000009027824 */ /* 0x000fce00078e0202 */
.L_x_15:
[----:B------:R-:W-:Y:S05]  /*0e90*/  BSYNC.RECONVERGENT B2 ;  /* 0x0000000000027941 */ /* 0x000fea0003800200 */
.L_x_12:
[----:B------:R-:W-:Y:S05]  /*0ea0*/  BRA `(.L_x_16) ;  /* 0x0000000000207947 */ /* 0x000fea0003800000 */
.L_x_11:
[----:B------:R-:W-:-:S04]  /*0eb0*/  LOP3.LUT R2, R7, 0x80000000, R2, 0x48, !PT ;  /* 0x8000000007027812 */ /* 0x000fc800078e4802 */
[----:B------:R-:W-:Y:S01]  /*0ec0*/  LOP3.LUT R2, R2, 0x7f800000, RZ, 0xfc, !PT ;  /* 0x7f80000002027812 */ /* 0x000fe200078efcff */
[----:B------:R-:W-:Y:S06]  /*0ed0*/  BRA `(.L_x_16) ;  /* 0x0000000000147947 */ /* 0x000fec0003800000 */
.L_x_10:
[----:B------:R-:W-:Y:S01]  /*0ee0*/  LOP3.LUT R2, R7, 0x80000000, R2, 0x48, !PT ;  /* 0x8000000007027812 */ /* 0x000fe200078e4802 */
[----:B------:R-:W-:Y:S06]  /*0ef0*/  BRA `(.L_x_16) ;  /* 0x00000000000c7947 */ /* 0x000fec0003800000 */
.L_x_9:
[----:B------:R-:W0:Y:S01]  /*0f00*/  MUFU.RSQ R2, -QNAN ;  /* 0xffc0000000027908 */ /* 0x000e220000001400 */
[----:B------:R-:W-:Y:S05]  /*0f10*/  BRA `(.L_x_16) ;  /* 0x0000000000047947 */ /* 0x000fea0003800000 */
.L_x_8:
[----:B------:R-:W-:-:S07]  /*0f20*/  FADD.FTZ R2, R2, R3 ;  /* 0x0000000302027221 */ /* 0x000fce0000010000 */
.L_x_16:
[----:B------:R-:W-:Y:S05]  /*0f30*/  BSYNC.RECONVERGENT B1 ;  /* 0x0000000000017941 */ /* 0x000fea0003800200 */
.L_x_6:
[----:B------:R-:W-:-:S04]  /*0f40*/  IMAD.MOV.U32 R7, RZ, RZ, 0x0 ;  /* 0x00000000ff077424 */ /* 0x000fc800078e00ff */
[----:B0-----:R-:W-:Y:S05]  /*0f50*/  RET.REL.NODEC R6 `(_Z26MutualIntensExtract_KernelILin5ELb0ELb0ELb0ELi1EEvPfS0_S0_llllll) ;  /* 0xfffffff006287950 */ /* 0x001fea0003c3ffff */
.L_x_17:
[----:B------:R-:W-:-:S00]  /*0f60*/  BRA `(.L_x_17) ;  /* 0xfffffffc00fc7947 */ /* 0x000fc0000383ffff */
[----:B------:R-:W-:-:S00]  /*0f70*/  NOP ;  /* 0x0000000000007918 */ /* 0x000fc00000000000 */
        /* <DEDUP_REMOVED lines=8> */
.L_x_1899:


//--------------------- .text._Z26MutualIntensExtract_KernelILin5ELb0ELb1ELb0ELi1EEvPfS0_S0_llllll --------------------------
	.section	.text._Z26MutualIntensExtract_KernelILin5ELb0ELb1ELb0ELi1EEvPfS0_S0_llllll,"ax",@progbits
	.align	128
        .global         _Z26MutualIntensExtract_KernelILin5ELb0ELb1ELb0ELi1EEvPfS0_S0_llllll
        .type           _Z26MutualIntensExtract_KernelILin5ELb0ELb1ELb0ELi1EEvPfS0_S0_llllll,@function
        .size           _Z26MutualIntensExtract_KernelILin5ELb0ELb1ELb0ELi1EEvPfS0_S0_llllll,(.L_x_1900 - _Z26MutualIntensExtract_KernelILin5ELb0ELb1ELb0ELi1EEvPfS0_S0_llllll)
        .other          _Z26MutualIntensExtract_KernelILin5ELb0ELb1ELb0ELi1EEvPfS0_S0_llllll,@"STO_CUDA_ENTRY STV_DEFAULT"
_Z26MutualIntensExtract_KernelILin5ELb0ELb1ELb0ELi1EEvPfS0_S0_llllll:
.text._Z26MutualIntensExtract_KernelILin5ELb0ELb1ELb0ELi1EEvPfS0_S0_llllll:
        /* <DEDUP_REMOVED lines=41> */
[----:B------:R-:W-:Y:S01]  /*0290*/  SHF.R.S32.HI R0, RZ, 0x1f, R4 ;  /* 0x0000001fff007819 */ /* 0x000fe20000011404 */
[----:B------:R-:W1:Y:S01]  /*02a0*/  LDCU.64 UR10, c[0x0][0x3b0] ;  /* 0x00007600ff0a77ac */ /* 0x000e620008000a00 */
[----:B------:R-:W2:Y:S01]  /*02b0*/  LDCU.64 UR12, c[0x0][0x388] ;  /* 0x00007100ff0c77ac */ /* 0x000ea20008000a00 */
[----:B0-----:R-:W-:-:S04]  /*02c0*/  IADD3 R12, P0, PT, R6, -UR8, RZ ;  /* 0x80000008060c7c10 */ /* 0x001fc8000ff1e0ff */
[----:B------:R-:W-:Y:S01]  /*02d0*/  IADD3.X R13, PT, PT, R13, ~UR9, RZ, P0, !PT ;  /* 0x800000090d0d7c10 */ /* 0x000fe200087fe4ff */
[----:B-1----:R-:W-:Y:S01]  /*02e0*/  IMAD R5, R0, UR10, RZ ;  /* 0x0000000a00057c24 */ /* 0x002fe2000f8e02ff */
[----:B------:R-:W0:Y:S01]  /*02f0*/  LDCU.64 UR8, c[0x0][0x390] ;  /* 0x00007200ff0877ac */ /* 0x000e220008000a00 */
[----:B------:R-:W-:-:S04]  /*0300*/  IMAD.WIDE.U32 R2, R4, UR10, RZ ;  /* 0x0000000a04027c25 */ /* 0x000fc8000f8e00ff */
[----:B------:R-:W-:Y:S01]  /*0310*/  IMAD R7, R13, UR10, RZ ;  /* 0x0000000a0d077c24 */ /* 0x000fe2000f8e02ff */
[----:B--2---:R-:W-:Y:S01]  /*0320*/  LEA R6, P0, R2, UR12, 0x2 ;  /* 0x0000000c02067c11 */ /* 0x004fe2000f8010ff */
[----:B------:R-:W-:Y:S02]  /*0330*/  IMAD R5, R4, UR11, R5 ;  /* 0x0000000b04057c24 */ /* 0x000fe4000f8e0205 */
[----:B------:R-:W-:-:S04]  /*0340*/  IMAD.WIDE.U32 R10, R12, UR10, RZ ;  /* 0x0000000a0c0a7c25 */ /* 0x000fc8000f8e00ff */
[----:B------:R-:W-:Y:S01]  /*0350*/  IMAD R7, R12, UR11, R7 ;  /* 0x0000000b0c077c24 */ /* 0x000fe2000f8e0207 */
[----:B------:R-:W-:Y:S01]  /*0360*/  LEA R8, P1, R10, UR12, 0x2 ;  /* 0x0000000c0a087c11 */ /* 0x000fe2000f8210ff */
[----:B------:R-:W-:Y:S02]  /*0370*/  IMAD.IADD R5, R3, 0x1, R5 ;  /* 0x0000000103057824 */ /* 0x000fe400078e0205 */
[----:B------:R-:W-:-:S03]  /*0380*/  IMAD.IADD R3, R11, 0x1, R7 ;  /* 0x000000010b037824 */ /* 0x000fc600078e0207 */
[----:B------:R-:W-:Y:S02]  /*0390*/  LEA.HI.X R7, R2, UR13, R5, 0x2, P0 ;  /* 0x0000000d02077c11 */ /* 0x000fe400080f1405 */
[----:B------:R-:W-:-:S03]  /*03a0*/  LEA.HI.X R9, R10, UR13, R3, 0x2, P1 ;  /* 0x0000000d0a097c11 */ /* 0x000fc600088f1403 */
[----:B------:R-:W2:Y:S04]  /*03b0*/  LDG.E R0, desc[UR4][R6.64] ;  /* 0x0000000406007981 */ /* 0x000ea8000c1e1900 */
[----:B------:R-:W2:Y:S04]  /*03c0*/  LDG.E R3, desc[UR4][R8.64] ;  /* 0x0000000408037981 */ /* 0x000ea8000c1e1900 */
[----:B------:R-:W3:Y:S04]  /*03d0*/  LDG.E R2, desc[UR4][R6.64+0x4] ;  /* 0x0000040406027981 */ /* 0x000ee8000c1e1900 */
[----:B------:R-:W4:Y:S01]  /*03e0*/  LDG.E R15, desc[UR4][R8.64+0x4] ;  /* 0x00000404080f7981 */ /* 0x000f22000c1e1900 */
[----:B------:R-:W-:-:S02]  /*03f0*/  IMAD R14, R12, UR7, RZ ;  /* 0x000000070c0e7c24 */ /* 0x000fc4000f8e02ff */
[----:B------:R-:W-:-:S04]  /*0400*/  IMAD.WIDE.U32 R10, R12, UR6, RZ ;  /* 0x000000060c0a7c25 */ /* 0x000fc8000f8e00ff */
[----:B------:R-:W-:Y:S01]  /*0410*/  IMAD R5, R13, UR6, R14 ;  /* 0x000000060d057c24 */ /* 0x000fe2000f8e020e */
[----:B0-----:R-:W-:-:S04]  /*0420*/  LEA R12, P0, R10, UR8, 0x2 ;  /* 0x000000080a0c7c11 */ /* 0x001fc8000f8010ff */
[----:B------:R-:W-:-:S04]  /*0430*/  IADD3 R5, PT, PT, R11, R5, RZ ;  /* 0x000000050b057210 */ /* 0x000fc80007ffe0ff */
[----:B------:R-:W-:-:S03]  /*0440*/  LEA.HI.X R13, R10, UR9, R5, 0x2, P0 ;  /* 0x000000090a0d7c11 */ /* 0x000fc600080f1405 */
[----:B------:R-:W-:-:S04]  /*0450*/  IMAD.WIDE R4, R4, 0x8, R12 ;  /* 0x0000000804047825 */ /* 0x000fc800078e020c */
[-C--:B--2---:R-:W-:Y:S01]  /*0460*/  FFMA R10, R0, R3.reuse, RZ ;  /* 0x00000003000a7223 */ /* 0x084fe200000000ff */
[----:B---3--:R-:W-:-:S03]  /*0470*/  FFMA R11, R2, R3, RZ ;  /* 0x00000003020b7223 */ /* 0x008fc600000000ff */
[-C--:B----4-:R-:W-:Y:S01]  /*0480*/  FFMA R3, R2, R15.reuse, R10 ;  /* 0x0000000f02037223 */ /* 0x090fe2000000000a */
[----:B------:R-:W-:-:S04]  /*0490*/  FFMA R11, -R0, R15, R11 ;  /* 0x0000000f000b7223 */ /* 0x000fc8000000010b */
[----:B------:R-:W-:Y:S04]  /*04a0*/  STG.E desc[UR4][R4.64], R3 ;  /* 0x0000000304007986 */ /* 0x000fe8000c101904 */
[----:B------:R-:W-:Y:S01]  /*04b0*/  STG.E desc[UR4][R4.64+0x4], R11 ;  /* 0x0000040b04007986 */ /* 0x000fe2000c101904 */
[----:B------:R-:W-:Y:S05]  /*04c0*/  EXIT ;  /* 0x000000000000794d */ /* 0x000fea0003800000 */
.L_x_18:
        /* <DEDUP_REMOVED lines=13> */
[----:B------:R-:W1:Y:S04]  /*05a0*/  LDCU.64 UR12, c[0x0][0x3b0] ;  /* 0x00007600ff0c77ac */ /* 0x000e680008000a00 */
[----:B------:R-:W-:Y:S01]  /*05b0*/  SHF.R.S32.HI R0, RZ, 0x1f, R4 ;  /* 0x0000001fff007819 */ /* 0x000fe20000011404 */
[----:B------:R-:W2:Y:S01]  /*05c0*/  LDCU.64 UR14, c[0x0][0x388] ;  /* 0x00007100ff0e77ac */ /* 0x000ea20008000a00 */
[----:B------:R-:W3:Y:S01]  /*05d0*/  LDCU.64 UR10, c[0x0][0x390] ;  /* 0x00007200ff0a77ac */ /* 0x000ee20008000a00 */
[----:B0-----:R-:W-:Y:S02]  /*05e0*/  IADD3 R6, P0, PT, R6, -UR8, RZ ;  /* 0x8000000806067c10 */ /* 0x001fe4000ff1e0ff */
[----:B-1----:R-:W-:-:S02]  /*05f0*/  IMAD R3, R0, UR12, RZ ;  /* 0x0000000c00037c24 */ /* 0x002fc4000f8e02ff */
[----:B------:R-:W-:Y:S01]  /*0600*/  IADD3.X R0, PT, PT, R13, ~UR9, RZ, P0, !PT ;  /* 0x800000090d007c10 */ /* 0x000fe200087fe4ff */
[----:B------:R-:W-:-:S04]  /*0610*/  IMAD.WIDE.U32 R10, R4, UR12, RZ ;  /* 0x0000000c040a7c25 */ /* 0x000fc8000f8e00ff */
[----:B------:R-:W-:Y:S01]  /*0620*/  IMAD R7, R0, UR12, RZ ;  /* 0x0000000c00077c24 */ /* 0x000fe2000f8e02ff */
[----:B--2---:R-:W-:Y:S01]  /*0630*/  LEA R8, P0, R10, UR14, 0x2 ;  /* 0x0000000e0a087c11 */ /* 0x004fe2000f8010ff */
[----:B------:R-:W-:Y:S02]  /*0640*/  IMAD R5, R4, UR13, R3 ;  /* 0x0000000d04057c24 */ /* 0x000fe4000f8e0203 */
[C---:B------:R-:W-:Y:S02]  /*0650*/  IMAD R9, R6.reuse, UR7, RZ ;  /* 0x0000000706097c24 */ /* 0x040fe4000f8e02ff */
[----:B------:R-:W-:-:S04]  /*0660*/  IMAD.WIDE.U32 R2, R6, UR12, RZ ;  /* 0x0000000c06027c25 */ /* 0x000fc8000f8e00ff */
[----:B------:R-:W-:Y:S01]  /*0670*/  IMAD R13, R6, UR13, R7 ;  /* 0x0000000d060d7c24 */ /* 0x000fe2000f8e0207 */
[----:B------:R-:W-:Y:S01]  /*0680*/  LEA R12, P1, R2, UR14, 0x2 ;  /* 0x0000000e020c7c11 */ /* 0x000fe2000f8210ff */
[----:B------:R-:W-:Y:S02]  /*0690*/  IMAD.IADD R5, R11, 0x1, R5 ;  /* 0x000000010b057824 */ /* 0x000fe400078e0205 */
[----:B------:R-:W-:-:S04]  /*06a0*/  IMAD.WIDE.U32 R6, R6, UR6, RZ ;  /* 0x0000000606067c25 */ /* 0x000fc8000f8e00ff */
[----:B------:R-:W-:Y:S01]  /*06b0*/  IMAD R11, R0, UR6, R9 ;  /* 0x00000006000b7c24 */ /* 0x000fe2000f8e0209 */
[----:B------:R-:W-:Y:S01]  /*06c0*/  LEA.HI.X R9, R10, UR15, R5, 0x2, P0 ;  /* 0x0000000f0a097c11 */ /* 0x000fe200080f1405 */
[----:B------:R-:W-:Y:S01]  /*06d0*/  IMAD.IADD R3, R3, 0x1, R13 ;  /* 0x0000000103037824 */ /* 0x000fe200078e020d */
[----:B---3--:R-:W-:Y:S01]  /*06e0*/  LEA R10, P0, R6, UR10, 0x2 ;  /* 0x0000000a060a7c11 */ /* 0x008fe2000f8010ff */
[----:B------:R-:W-:Y:S01]  /*06f0*/  IMAD.IADD R5, R7, 0x1, R11 ;  /* 0x0000000107057824 */ /* 0x000fe200078e020b */
[----:B------:R-:W0:Y:S01]  /*0700*/  LDCU.64 UR6, c[0x0][0x3b8] ;  /* 0x00007700ff0677ac */ /* 0x000e220008000a00 */
[----:B------:R-:W2:Y:S01]  /*0710*/  LDG.E R0, desc[UR4][R8.64] ;  /* 0x0000000408007981 */ /* 0x000ea2000c1e1900 */
[----:B------:R-:W-:Y:S02]  /*0720*/  LEA.HI.X R13, R2, UR15, R3, 0x2, P1 ;  /* 0x0000000f020d7c11 */ /* 0x000fe400088f1403 */
[----:B------:R-:W-:Y:S01]  /*0730*/  LEA.HI.X R11, R6, UR11, R5, 0x2, P0 ;  /* 0x0000000b060b7c11 */ /* 0x000fe200080f1405 */
[----:B------:R-:W3:Y:S04]  /*0740*/  LDG.E R2, desc[UR4][R8.64+0x4] ;  /* 0x0000040408027981 */ /* 0x000ee8000c1e1900 */
[----:B------:R-:W2:Y:S01]  /*0750*/  LDG.E R15, desc[UR4][R12.64] ;  /* 0x000000040c0f7981 */ /* 0x000ea2000c1e1900 */
[----:B------:R-:W-:-:S03]  /*0760*/  IMAD.WIDE R4, R4, 0x8, R10 ;  /* 0x0000000804047825 */ /* 0x000fc600078e020a */
[----:B------:R-:W3:Y:S04]  /*0770*/  LDG.E R17, desc[UR4][R12.64+0x4] ;  /* 0x000004040c117981 */ /* 0x000ee8000c1e1900 */
[----:B------:R-:W4:Y:S01]  /*0780*/  LDG.E R14, desc[UR4][R4.64] ;  /* 0x00000004040e7981 */ /* 0x000f22000c1e1900 */
[----:B0-----:R-:W0:Y:S02]  /*0790*/  I2F.F64.U64 R6, UR6 ;  /* 0x0000000600067d12 */ /* 0x001e240008301800 */
[----:B0-----:R-:W-:-:S06]  /*07a0*/  DADD R10, R6, 1 ;  /* 0x3ff00000060a7429 */ /* 0x001fcc0000000000 */
[----:B------:R-:W0:Y:S08]  /*07b0*/  F2F.F32.F64 R6, R10 ;  /* 0x0000000a00067310 */ /* 0x000e300000301000 */
[----:B------:R-:W4:Y:S08]  /*07c0*/  I2F.U64 R7, UR6 ;  /* 0x0000000600077d12 */ /* 0x000f300008301000 */
[----:B0-----:R-:W0:Y:S01]  /*07d0*/  MUFU.RCP R19, R6 ;  /* 0x0000000600137308 */ /* 0x001e220000001000 */
[----:B------:R-:W-:Y:S01]  /*07e0*/  BSSY.RECONVERGENT B0, `(.L_x_20) ;  /* 0x0000012000007945 */ /* 0x000fe20003800200 */
[----:B0-----:R-:W-:-:S04]  /*07f0*/  FFMA R16, -R6, R19, 1 ;  /* 0x3f80000006107423 */ /* 0x001fc80000000113 */
[----:B------:R-:W-:Y:S01]  /*0800*/  FFMA R16, R19, R16, R19 ;  /* 0x0000001013107223 */ /* 0x000fe20000000013 */
[----:B--2---:R-:W-:-:S04]  /*0810*/  FFMA R3, R0, R15, RZ ;  /* 0x0000000f00037223 */ /* 0x004fc800000000ff */
[----:B---3--:R-:W-:-:S04]  /*0820*/  FFMA R8, R2, R17, R3 ;  /* 0x0000001102087223 */ /* 0x008fc80000000003 */
[----:B----4-:R-:W-:-:S04]  /*0830*/  FFMA R3, R7, R14, R8 ;  /* 0x0000000e07037223 */ /* 0x010fc80000000008 */
[----:B------:R-:W0:Y:S01]  /*0840*/  FCHK P0, R3, R6 ;  /* 0x0000000603007302 */ /* 0x000e220000000000 */
[----:B------:R-:W-:Y:S01]  /*0850*/  FFMA R9, R3, R16, RZ ;  /* 0x0000001003097223 */ /* 0x000fe200000000ff */
[----:B------:R-:W-:-:S03]  /*0860*/  FFMA R15, R2, R15, RZ ;  /* 0x0000000f020f7223 */ /* 0x000fc600000000ff */
[----:B------:R-:W-:Y:S01]  /*0870*/  FFMA R8, -R6, R9, R3 ;  /* 0x0000000906087223 */ /* 0x000fe20000000103 */
[----:B------:R-:W-:-:S03]  /*0880*/  FFMA R2, -R0, R17, R15 ;  /* 0x0000001100027223 */ /* 0x000fc6000000010f */
[----:B------:R-:W-:Y:S01]  /*0890*/  FFMA R9, R16, R8, R9 ;  /* 0x0000000810097223 */ /* 0x000fe20000000009 */
[----:B0-----:R-:W-:Y:S06]  /*08a0*/  @!P0 BRA `(.L_x_21) ;  /* 0x0000000000148947 */ /* 0x001fec0003800000 */
[----:B------:R-:W-:Y:S01]  /*08b0*/  IMAD.MOV.U32 R0, RZ, RZ, R3 ;  /* 0x000000ffff007224 */ /* 0x000fe200078e0003 */
[----:B------:R-:W-:Y:S02]  /*08c0*/  MOV R3, R6 ;  /* 0x0000000600037202 */ /* 0x000fe40000000f00 */
[----:B------:R-:W-:-:S07]  /*08d0*/  MOV R8, 0x8f0 ;  /* 0x000008f000087802 */ /* 0x000fce0000000f00 */
[----:B------:R-:W-:Y:S05]  /*08e0*/  CALL.REL.NOINC `($__internal_1_$__cuda_sm3x_div_rn_noftz_f32_slowpath) ;  /* 0x0000000400207944 */ /* 0x000fea0003c00000 */
[----:B------:R-:W-:-:S07]  /*08f0*/  IMAD.MOV.U32 R9, RZ, RZ, R0 ;  /* 0x000000ffff097224 */ /* 0x000fce00078e0000 */
.L_x_21:
[----:B------:R-:W-:Y:S05]  /*0900*/  BSYNC.RECONVERGENT B0 ;  /* 0x0000000000007941 */ /* 0x000fea0003800200 */
.L_x_20:
[----:B------:R-:W2:Y:S01]  /*0910*/  LDG.E R0, desc[UR4][R4.64+0x4] ;  /* 0x0000040404007981 */ /* 0x000ea2000c1e1900 */
[----:B------:R-:W0:Y:S01]  /*0920*/  MUFU.RCP R3, R6 ;  /* 0x0000000600037308 */ /* 0x000e220000001000 */
[----:B------:R-:W-:Y:S02]  /*0930*/  BSSY.RECONVERGENT B0, `(.L_x_22) ;  /* 0x000000f000007945 */ /* 0x000fe40003800200 */
[----:B------:R1:W-:Y:S01]  /*0940*/  STG.E desc[UR4][R4.64], R9 ;  /* 0x0000000904007986 */ /* 0x0003e2000c101904 */
[----:B0-----:R-:W-:Y:S01]  /*0950*/  FFMA R8, -R6, R3, 1 ;  /* 0x3f80000006087423 */ /* 0x001fe20000000103 */
[----:B--2---:R-:W-:-:S03]  /*0960*/  FFMA R7, R7, R0, R2 ;  /* 0x0000000007077223 */ /* 0x004fc60000000002 */
[----:B------:R-:W-:Y:S01]  /*0970*/  FFMA R0, R3, R8, R3 ;  /* 0x0000000803007223 */ /* 0x000fe20000000003 */
[----:B------:R-:W0:Y:S03]  /*0980*/  FCHK P0, R7, R6 ;  /* 0x0000000607007302 */ /* 0x000e260000000000 */
[----:B------:R-:W-:-:S04]  /*0990*/  FFMA R3, R0, R7, RZ ;  /* 0x0000000700037223 */ /* 0x000fc800000000ff */
[----:B------:R-:W-:-:S04]  /*09a0*/  FFMA R2, -R6, R3, R7 ;  /* 0x0000000306027223 */ /* 0x000fc80000000107 */
[----:B------:R-:W-:Y:S01]  /*09b0*/  FFMA R3, R0, R2, R3 ;  /* 0x0000000200037223 */ /* 0x000fe20000000003 */
[----:B01----:R-:W-:Y:S06]  /*09c0*/  @!P0 BRA `(.L_x_23) ;  /* 0x0000000000148947 */ /* 0x003fec0003800000 */
[----:B------:R-:W-:Y:S01]  /*09d0*/  IMAD.MOV.U32 R0, RZ, RZ, R7 ;  /* 0x000000ffff007224 */ /* 0x000fe200078e0007 */
[----:B------:R-:W-:Y:S01]  /*09e0*/  MOV R8, 0xa10 ;  /* 0x00000a1000087802 */ /* 0x000fe20000000f00 */
[----:B------:R-:W-:-:S07]  /*09f0*/  IMAD.MOV.U32 R3, RZ, RZ, R6 ;  /* 0x000000ffff037224 */ /* 0x000fce00078e0006 */
[----:B------:R-:W-:Y:S05]  /*0a00*/  CALL.REL.NOINC `($__internal_1_$__cuda_sm3x_div_rn_noftz_f32_slowpath) ;  /* 0x0000000000d87944 */ /* 0x000fea0003c00000 */
[----:B------:R-:W-:-:S07]  /*0a10*/  IMAD.MOV.U32 R3, RZ, RZ, R0 ;  /* 0x000000ffff037224 */ /* 0x000fce00078e0000 */
.L_x_23:
[----:B------:R-:W-:Y:S05]  /*0a20*/  BSYNC.RECONVERGENT B0 ;  /* 0x0000000000007941 */ /* 0x000fea0003800200 */
.L_x_22:
[----:B------:R-:W-:Y:S01]  /*0a30*/  STG.E desc[UR4][R4.64+0x4], R3 ;  /* 0x0000040304007986 */ /* 0x000fe2000c101904 */
[----:B------:R-:W-:Y:S05]  /*0a40*/  EXIT ;  /* 0x000000000000794d */ /* 0x000fea0003800000 */
.L_x_19:
        /* <DEDUP_REMOVED lines=18> */
[----:B------:R-:W-:Y:S01]  /*0b70*/  IMAD R5, R4, UR13, R3 ;  /* 0x0000000d04057c24 */ /* 0x000fe2000f8e0203 */
[----:B--2---:R-:W-:Y:S01]  /*0b80*/  LEA R6, P0, R8, UR14, 0x2 ;  /* 0x0000000e08067c11 */ /* 0x004fe2000f8010ff */
[----:B------:R-:W-:Y:S02]  /*0b90*/  IMAD R11, R0, UR12, RZ ;  /* 0x0000000c000b7c24 */ /* 0x000fe4000f8e02ff */
[C---:B------:R-:W-:Y:S01]  /*0ba0*/  IMAD R7, R10.reuse, UR7, RZ ;  /* 0x000000070a077c24 */ /* 0x040fe2000f8e02ff */
[----:B------:R-:W-:Y:S01]  /*0bb0*/  IADD3 R5, PT, PT, R9, R5, RZ ;  /* 0x0000000509057210 */ /* 0x000fe20007ffe0ff */
[----:B------:R-:W-:-:S04]  /*0bc0*/  IMAD.WIDE.U32 R2, R10, UR12, RZ ;  /* 0x0000000c0a027c25 */ /* 0x000fc8000f8e00ff */
[----:B------:R-:W-:Y:S02]  /*0bd0*/  IMAD R13, R10, UR13, R11 ;  /* 0x0000000d0a0d7c24 */ /* 0x000fe4000f8e020b */
[----:B------:R-:W-:Y:S01]  /*0be0*/  IMAD R9, R0, UR6, R7 ;  /* 0x0000000600097c24 */ /* 0x000fe2000f8e0207 */
[----:B------:R-:W-:Y:S01]  /*0bf0*/  LEA.HI.X R7, R8, UR15, R5, 0x2, P0 ;  /* 0x0000000f08077c11 */ /* 0x000fe200080f1405 */
[----:B------:R-:W-:Y:S01]  /*0c00*/  IMAD.WIDE.U32 R10, R10, UR6, RZ ;  /* 0x000000060a0a7c25 */ /* 0x000fe2000f8e00ff */
[----:B------:R-:W-:-:S03]  /*0c10*/  LEA R8, P1, R2, UR14, 0x2 ;  /* 0x0000000e02087c11 */ /* 0x000fc6000f8210ff */
[----:B------:R-:W-:Y:S01]  /*0c20*/  IMAD.IADD R3, R3, 0x1, R13 ;  /* 0x0000000103037824 */ /* 0x000fe200078e020d */
[----:B---3--:R-:W-:Y:S01]  /*0c30*/  LEA R12, P0, R10, UR10, 0x2 ;  /* 0x0000000a0a0c7c11 */ /* 0x008fe2000f8010ff */
[----:B------:R-:W-:Y:S01]  /*0c40*/  IMAD.IADD R5, R11, 0x1, R9 ;  /* 0x000000010b057824 */ /* 0x000fe200078e0209 */
[----:B------:R-:W2:Y:S02]  /*0c50*/  LDG.E R0, desc[UR4][R6.64] ;  /* 0x0000000406007981 */ /* 0x000ea4000c1e1900 */
[----:B------:R-:W-:Y:S02]  /*0c60*/  LEA.HI.X R9, R2, UR15, R3, 0x2, P1 ;  /* 0x0000000f02097c11 */ /* 0x000fe400088f1403 */
[----:B------:R-:W-:Y:S01]  /*0c70*/  LEA.HI.X R13, R10, UR11, R5, 0x2, P0 ;  /* 0x0000000b0a0d7c11 */ /* 0x000fe200080f1405 */
[----:B------:R-:W3:Y:S04]  /*0c80*/  LDG.E R2, desc[UR4][R6.64+0x4] ;  /* 0x0000040406027981 */ /* 0x000ee8000c1e1900 */
[----:B------:R-:W2:Y:S01]  /*0c90*/  LDG.E R3, desc[UR4][R8.64] ;  /* 0x0000000408037981 */ /* 0x000ea2000c1e1900 */
[----:B------:R-:W-:-:S03]  /*0ca0*/  IMAD.WIDE R4, R4, 0x8, R12 ;  /* 0x0000000804047825 */ /* 0x000fc600078e020c */
[----:B------:R-:W4:Y:S04]  /*0cb0*/  LDG.E R11, desc[UR4][R8.64+0x4] ;  /* 0x00000404080b7981 */ /* 0x000f28000c1e1900 */
[----:B------:R-:W5:Y:S04]  /*0cc0*/  LDG.E R13, desc[UR4][R4.64] ;  /* 0x00000004040d7981 */ /* 0x000f68000c1e1900 */
[----:B------:R-:W5:Y:S01]  /*0cd0*/  LDG.E R12, desc[UR4][R4.64+0x4] ;  /* 0x00000404040c7981 */ /* 0x000f62000c1e1900 */
[-C--:B--2---:R-:W-:Y:S01]  /*0ce0*/  FFMA R10, R0, R3.reuse, RZ ;  /* 0x00000003000a7223 */ /* 0x084fe200000000ff */
[----:B---3--:R-:W-:-:S03]  /*0cf0*/  FFMA R3, R2, R3, RZ ;  /* 0x0000000302037223 */ /* 0x008fc600000000ff */
[-C--:B----4-:R-:W-:Y:S01]  /*0d00*/  FFMA R10, R2, R11.reuse, R10 ;  /* 0x0000000b020a7223 */ /* 0x090fe2000000000a */
[----:B------:R-:W-:-:S03]  /*0d10*/  FFMA R3, -R0, R11, R3 ;  /* 0x0000000b00037223 */ /* 0x000fc60000000103 */
[----:B-----5:R-:W-:Y:S01]  /*0d20*/  FADD R13, R10, R13 ;  /* 0x0000000d0a0d7221 */ /* 0x020fe20000000000 */
[----:B------:R-:W-:-:S04]  /*0d30*/  FADD R3, R3, R12 ;  /* 0x0000000c03037221 */ /* 0x000fc80000000000 */
[----:B------:R-:W-:Y:S04]  /*0d40*/  STG.E desc[UR4][R4.64], R13 ;  /* 0x0000000d04007986 */ /* 0x000fe8000c101904 */
[----:B------:R-:W-:Y:S01]  /*0d50*/  STG.E desc[UR4][R4.64+0x4], R3 ;  /* 0x0000040304007986 */ /* 0x000fe2000c101904 */
[----:B------:R-:W-:Y:S05]  /*0d60*/  EXIT ;  /* 0x000000000000794d */ /* 0x000fea0003800000 */
        .weak           $__internal_1_$__cuda_sm3x_div_rn_noftz_f32_slowpath
        .type           $__internal_1_$__cuda_sm3x_div_rn_noftz_f32_slowpath,@function
        .size           $__internal_1_$__cuda_sm3x_div_rn_noftz_f32_slowpath,(.L_x_1900 - $__internal_1_$__cuda_sm3x_div_rn_noftz_f32_slowpath)
$__internal_1_$__cuda_sm3x_div_rn_noftz_f32_slowpath:
[----:B------:R-:W-:Y:S01]  /*0d70*/  SHF.R.U32.HI R10, RZ, 0x17, R3 ;  /* 0x00000017ff0a7819 */ /* 0x000fe20000011603 */
[----:B------:R-:W-:Y:S01]  /*0d80*/  BSSY.RECONVERGENT B1, `(.L_x_24) ;  /* 0x0000062000017945 */ /* 0x000fe20003800200 */
[----:B------:R-:W-:Y:S02]  /*0d90*/  SHF.R.U32.HI R9, RZ, 0x17, R0 ;  /* 0x00000017ff097819 */ /* 0x000fe40000011600 */
[----:B------:R-:W-:Y:S02]  /*0da0*/  LOP3.LUT R14, R10, 0xff, RZ, 0xc0, !PT ;  /* 0x000000ff0a0e7812 */ /* 0x000fe400078ec0ff */
[----:B------:R-:W-:-:S03]  /*0db0*/  LOP3.LUT R12, R9, 0xff, RZ, 0xc0, !PT ;  /* 0x000000ff090c7812 */ /* 0x000fc600078ec0ff */
[----:B------:R-:W-:Y:S02]  /*0dc0*/  VIADD R11, R14, 0xffffffff ;  /* 0xffffffff0e0b7836 */ /* 0x000fe40000000000 */
[----:B------:R-:W-:-:S03]  /*0dd0*/  VIADD R10, R12, 0xffffffff ;  /* 0xffffffff0c0a7836 */ /* 0x000fc60000000000 */
[----:B------:R-:W-:-:S04]  /*0de0*/  ISETP.GT.U32.AND P0, PT, R11, 0xfd, PT ;  /* 0x000000fd0b00780c */ /* 0x000fc80003f04070 */
[----:B------:R-:W-:-:S13]  /*0df0*/  ISETP.GT.U32.OR P0, PT, R10, 0xfd, P0 ;  /* 0x000000fd0a00780c */ /* 0x000fda0000704470 */
[----:B------:R-:W-:Y:S01]  /*0e00*/  @!P0 MOV R9, RZ ;  /* 0x000000ff00098202 */ /* 0x000fe20000000f00 */
        /* <DEDUP_REMOVED lines=24> */
.L_x_25:
[----:B------:R-:W-:Y:S01]  /*0f90*/  LEA R10, R14, 0xc0800000, 0x17 ;  /* 0xc08000000e0a7811 */ /* 0x000fe200078eb8ff */
[----:B------:R-:W-:Y:S04]  /*0fa0*/  BSSY.RECONVERGENT B2, `(.L_x_30) ;  /* 0x0000036000027945 */ /* 0x000fe80003800200 */
[----:B------:R-:W-:Y:S01]  /*0fb0*/  IMAD.IADD R10, R3, 0x1, -R10 ;  /* 0x00000001030a7824 */ /* 0x000fe200078e0a0a */
[----:B------:R-:W-:-:S03]  /*0fc0*/  IADD3 R3, PT, PT, R12, -0x7f, RZ ;  /* 0xffffff810c037810 */ /* 0x000fc60007ffe0ff */
[----:B------:R0:W1:Y:S01]  /*0fd0*/  MUFU.RCP R11, R10 ;  /* 0x0000000a000b7308 */ /* 0x0000620000001000 */
[----:B------:R-:W-:Y:S01]  /*0fe0*/  FADD.FTZ R13, -R10, -RZ ;  /* 0x800000ff0a0d7221 */ /* 0x000fe20000010100 */
[C---:B------:R-:W-:Y:S01]  /*0ff0*/  IMAD R0, R3.reuse, -0x800000, R0 ;  /* 0xff80000003007824 */ /* 0x040fe200078e0200 */
[----:B0-----:R-:W-:-:S05]  /*1000*/  IADD3 R10, PT, PT, R3, 0x7f, -R14 ;  /* 0x0000007f030a7810 */ /* 0x001fca0007ffe80e */
[----:B------:R-:W-:Y:S02]  /*1010*/  IMAD.IADD R10, R10, 0x1, R9 ;  /* 0x000000010a0a7824 */ /* 0x000fe400078e0209 */
[----:B-1----:R-:W-:-:S04]  /*1020*/  FFMA R12, R11, R13, 1 ;  /* 0x3f8000000b0c7423 */ /* 0x002fc8000000000d */
[----:B------:R-:W-:-:S04]  /*1030*/  FFMA R16, R11, R12, R11 ;  /* 0x0000000c0b107223 */ /* 0x000fc8000000000b */
[----:B------:R-:W-:-:S04]  /*1040*/  FFMA R11, R0, R16, RZ ;  /* 0x00000010000b7223 */ /* 0x000fc800000000ff */
[----:B------:R-:W-:-:S04]  /*1050*/  FFMA R12, R13, R11, R0 ;  /* 0x0000000b0d0c7223 */ /* 0x000fc80000000000 */
[----:B------:R-:W-:-:S04]  /*1060*/  FFMA R11, R16, R12, R11 ;  /* 0x0000000c100b7223 */ /* 0x000fc8000000000b */
[----:B------:R-:W-:-:S04]  /*1070*/  FFMA R12, R13, R11, R0 ;  /* 0x0000000b0d0c7223 */ /* 0x000fc80000000000 */
        /* <DEDUP_REMOVED lines=15> */
[CCC-:B------:R-:W-:Y:S01]  /*1170*/  FFMA.RM R10, R16.reuse, R12.reuse, R11.reuse ;  /* 0x0000000c100a7223 */ /* 0x1c0fe2000000400b */
[C---:B------:R-:W-:Y:S02]  /*1180*/  ISETP.NE.AND P2, PT, R13.reuse, RZ, PT ;  /* 0x000000ff0d00720c */ /* 0x040fe40003f45270 */
[----:B------:R-:W-:Y:S02]  /*1190*/  ISETP.NE.AND P1, PT, R13, RZ, PT ;  /* 0x000000ff0d00720c */ /* 0x000fe40003f25270 */
[----:B------:R-:W-:Y:S01]  /*11a0*/  LOP3.LUT R9, R3, 0x7fffff, RZ, 0xc0, !PT ;  /* 0x007fffff03097812 */ /* 0x000fe200078ec0ff */
[----:B------:R-:W-:Y:S01]  /*11b0*/  FFMA.RP R3, R16, R12, R11 ;  /* 0x0000000c10037223 */ /* 0x000fe2000000800b */
[C---:B------:R-:W-:Y:S01]  /*11c0*/  VIADD R12, R13.reuse, 0x20 ;  /* 0x000000200d0c7836 */ /* 0x040fe20000000000 */
[----:B------:R-:W-:Y:S02]  /*11d0*/  IADD3 R11, PT, PT, -R13, RZ, RZ ;  /* 0x000000ff0d0b7210 */ /* 0x000fe40007ffe1ff */
        /* <DEDUP_REMOVED lines=14> */
.L_x_32:
[----:B------:R-:W-:-:S04]  /*12c0*/  LOP3.LUT R0, R0, 0x80000000, RZ, 0xc0, !PT ;  /* 0x8000000000007812 */ /* 0x000fc800078ec0ff */
[----:B------:R-:W-:Y:S01]  /*12d0*/  LOP3.LUT R0, R0, 0x7f800000, RZ, 0xfc, !PT ;  /* 0x7f80000000007812 */ /* 0x000fe200078efcff */
[----:B------:R-:W-:Y:S06]  /*12e0*/  BRA `(.L_x_33) ;  /* 0x0000000000047947 */ /* 0x000fec0003800000 */
.L_x_31:
[----:B------:R-:W-:-:S07]  /*12f0*/  IMAD R0, R10, 0x800000, R0 ;  /* 0x008000000a007824 */ /* 0x000fce00078e0200 */
.L_x_33:
[----:B------:R-:W-:Y:S05]  /*1300*/  BSYNC.RECONVERGENT B2 ;  /* 0x0000000000027941 */ /* 0x000fea0003800200 */
.L_x_30:
[----:B------:R-:W-:Y:S05]  /*1310*/  BRA `(.L_x_34) ;  /* 0x0000000000207947 */ /* 0x000fea0003800000 */
.L_x_29:
[----:B------:R-:W-:-:S04]  /*1320*/  LOP3.LUT R0, R3, 0x80000000, R0, 0x48, !PT ;  /* 0x8000000003007812 */ /* 0x000fc800078e4800 */
[----:B------:R-:W-:Y:S01]  /*1330*/  LOP3.LUT R0, R0, 0x7f800000, RZ, 0xfc, !PT ;  /* 0x7f80000000007812 */ /* 0x000fe200078efcff */
[----:B------:R-:W-:Y:S06]  /*1340*/  BRA `(.L_x_34) ;  /* 0x0000000000147947 */ /* 0x000fec0003800000 */
.L_x_28:
[----:B------:R-:W-:Y:S01]  /*1350*/  LOP3.LUT R0, R3, 0x80000000, R0, 0x48, !PT ;  /* 0x8000000003007812 */ /* 0x000fe200078e4800 */
[----:B------:R-:W-:Y:S06]  /*1360*/  BRA `(.L_x_34) ;  /* 0x00000000000c7947 */ /* 0x000fec0003800000 */
.L_x_27:
[----:B------:R-:W0:Y:S01]  /*1370*/  MUFU.RSQ R0, -QNAN ;  /* 0xffc0000000007908 */ /* 0x000e220000001400 */
[----:B------:R-:W-:Y:S05]  /*1380*/  BRA `(.L_x_34) ;  /* 0x0000000000047947 */ /* 0x000fea0003800000 */
.L_x_26:
[----:B------:R-:W-:-:S07]  /*1390*/  FADD.FTZ R0, R0, R3 ;  /* 0x0000000300007221 */ /* 0x000fce0000010000 */
.L_x_34:
[----:B------:R-:W-:Y:S05]  /*13a0*/  BSYNC.RECONVERGENT B1 ;  /* 0x0000000000017941 */ /* 0x000fea0003800200 */
.L_x_24:
[----:B------:R-:W-:-:S04]  /*13b0*/  IMAD.MOV.U32 R9, RZ, RZ, 0x0 ;  /* 0x00000000ff097424 */ /* 0x000fc800078e00ff */
[----:B0-----:R-:W-:Y:S05]  /*13c0*/  RET.REL.NODEC R8 `(_Z26MutualIntensExtract_KernelILin5ELb0ELb1ELb0ELi1EEvPfS0_S0_llllll) ;  /* 0xffffffec080c7950 */ /* 0x001fea0003c3ffff */
.L_x_35:
        /* <DEDUP_REMOVED lines=11> */
.L_x_1900:


//--------------------- .text._Z26MutualIntensExtract_KernelILin5ELb1ELb0ELb0ELi1EEvPfS0_S0_llllll --------------------------
	.section	.text._Z26MutualIntensExtract_KernelILin5ELb1ELb0ELb0ELi1EEvPfS0_S0_llllll,"ax",@progbits
	.align	128
        .global         _Z26MutualIntensExtract_KernelILin5ELb1ELb0ELb0ELi1EEvPfS0_S0_llllll
        .type           _Z26MutualIntensExtract_KernelILin5ELb1ELb0ELb0ELi1EEvPfS0_S0_llllll,@function
        .size           _Z26MutualIntensExtract_KernelILin5ELb1ELb0ELb0ELi1EEvPfS0_S0_llllll,(.L_x_1901 - _Z26MutualIntensExtract_KernelILin5ELb1ELb0ELb0ELi1EEvPfS0_S0_llllll)
        .other          _Z26MutualIntensExtract_KernelILin5ELb1ELb0ELb0ELi1EEvPfS0_S0_llllll,@"STO_CUDA_ENTRY STV_DEFAULT"
_Z26MutualIntensExtract_KernelILin5ELb1ELb0ELb0ELi1EEvPfS0_S0_llllll:
.text._Z26MutualIntensExtract_KernelILin5ELb1ELb0ELb0ELi1EEvPfS0_S0_llllll:
        /* <DEDUP_REMOVED lines=34> */
[C---:B------:R-:W-:Y:S02]  /*0220*/  @!P1 IADD3 R6, P0, PT, R3.reuse, UR8, RZ ;  /* 0x0000000803069c10 */ /* 0x040fe4000ff1e0ff */
[----:B------:R-:W-:Y:S02]  /*0230*/  @!P1 IADD3 R4, PT, PT, R4, R3, RZ ;  /* 0x0000000304049210 */ /* 0x000fe40007ffe0ff */
        /* <DEDUP_REMOVED lines=30> */
[----:B0-----:R-:W-:-:S03]  /*0420*/  LEA R10, P0, R8, UR8, 0x2 ;  /* 0x00000008080a7c11 */ /* 0x001fc6000f8010ff */
[----:B------:R-:W-:-:S05]  /*0430*/  IMAD.IADD R11, R9, 0x1, R11 ;  /* 0x00000001090b7824 */ /* 0x000fca00078e020b */
[----:B------:R-:W-:Y:S01]  /*0440*/  LEA.HI.X R11, R8, UR9, R11, 0x2, P0 ;  /* 0x00000009080b7c11 */ /* 0x000fe200080f140b */
[-C--:B--2---:R-:W-:Y:S01]  /*0450*/  FMUL R9, R5, R13.reuse ;  /* 0x0000000d05097220 */ /* 0x084fe20000400000 */
[----:B---3--:R-:W-:-:S03]  /*0460*/  FMUL R8, R0, R13 ;  /* 0x0000000d00087220 */ /* 0x008fc60000400000 */
[-C--:B----4-:R-:W-:Y:S01]  /*0470*/  FFMA R9, R0, R12.reuse, R9 ;  /* 0x0000000c00097223 */ /* 0x090fe20000000009 */
[----:B------:R-:W-:Y:S01]  /*0480*/  FFMA R8, R5, R12, -R8 ;  /* 0x0000000c05087223 */ /* 0x000fe20000000808 */
[----:B------:R-:W-:-:S04]  /*0490*/  IMAD.WIDE R4, R4, 0x8, R10 ;  /* 0x0000000804047825 */ /* 0x000fc800078e020a */
[----:B------:R-:W-:Y:S01]  /*04a0*/  FADD R9, RZ, R9 ;  /* 0x00000009ff097221 */ /* 0x000fe20000000000 */
[----:B------:R-:W-:-:S03]  /*04b0*/  FADD R3, RZ, R8 ;  /* 0x00000008ff037221 */ /* 0x000fc60000000000 */
[----:B------:R-:W-:Y:S02]  /*04c0*/  FADD R9, RZ, R9 ;  /* 0x00000009ff097221 */ /* 0x000fe40000000000 */
[----:B------:R-:W-:Y:S04]  /*04d0*/  STG.E desc[UR4][R4.64+0x4], R3 ;  /* 0x0000040304007986 */ /* 0x000fe8000c101904 */
[----:B------:R-:W-:Y:S01]  /*04e0*/  STG.E desc[UR4][R4.64], R9 ;  /* 0x0000000904007986 */ /* 0x000fe2000c101904 */
[----:B------:R-:W-:Y:S05]  /*04f0*/  EXIT ;  /* 0x000000000000794d */ /* 0x000fea0003800000 */
.L_x_36:
        /* <DEDUP_REMOVED lines=12> */
[----:B------:R-:W-:Y:S01]  /*05c0*/  @!P1 IADD3 R4, PT, PT, R4, R3, RZ ;  /* 0x0000000304049210 */ /* 0x000fe20007ffe0ff */
[----:B------:R-:W1:Y:S03]  /*05d0*/  LDCU.64 UR10, c[0x0][0x3b0] ;  /* 0x00007600ff0a77ac */ /* 0x000e660008000a00 */
[----:B------:R-:W-:Y:S01]  /*05e0*/  SHF.R.S32.HI R0, RZ, 0x1f, R4 ;  /* 0x0000001fff007819 */ /* 0x000fe20000011404 */
        /* <DEDUP_REMOVED lines=13> */
[----:B------:R-:W-:Y:S02]  /*06c0*/  IMAD.IADD R3, R13, 0x1, R7 ;  /* 0x000000010d037824 */ /* 0x000fe400078e0207 */
[----:B------:R-:W-:Y:S01]  /*06d0*/  IMAD R15, R6, UR7, RZ ;  /* 0x00000007060f7c24 */ /* 0x000fe2000f8e02ff */
[----:B------:R-:W-:Y:S01]  /*06e0*/  LEA.HI.X R11, R2, UR13, R5, 0x2, P0 ;  /* 0x0000000d020b7c11 */ /* 0x000fe200080f1405 */
[----:B------:R-:W-:Y:S01]  /*06f0*/  IMAD.WIDE.U32 R6, R6, UR6, RZ ;  /* 0x0000000606067c25 */ /* 0x000fe2000f8e00ff */
[----:B------:R-:W-:-:S03]  /*0700*/  LEA.HI.X R9, R12, UR13, R3, 0x2, P1 ;  /* 0x0000000d0c097c11 */ /* 0x000fc600088f1403 */
[----:B------:R-:W-:Y:S01]  /*0710*/  IMAD R5, R14, UR6, R15 ;  /* 0x000000060e057c24 */ /* 0x000fe2000f8e020f */
[----:B------:R-:W2:Y:S01]  /*0720*/  LDG.E R2, desc[UR4][R10.64+0x4] ;  /* 0x000004040a027981 */ /* 0x000ea2000c1e1900 */
[C---:B0-----:R-:W-:Y:S01]  /*0730*/  LEA R12, P0, R6.reuse, UR8, 0x2 ;  /* 0x00000008060c7c11 */ /* 0x041fe2000f8010ff */
[----:B------:R-:W0:Y:S01]  /*0740*/  LDCU.64 UR6, c[0x0][0x3b8] ;  /* 0x00007700ff0677ac */ /* 0x000e220008000a00 */
[----:B------:R-:W-:Y:S01]  /*0750*/  IMAD.IADD R5, R7, 0x1, R5 ;  /* 0x0000000107057824 */ /* 0x000fe200078e0205 */
[----:B------:R-:W2:Y:S04]  /*0760*/  LDG.E R3, desc[UR4][R8.64+0x4] ;  /* 0x0000040408037981 */ /* 0x000ea8000c1e1900 */
[----:B------:R-:W3:Y:S01]  /*0770*/  LDG.E R14, desc[UR4][R10.64] ;  /* 0x000000040a0e7981 */ /* 0x000ee2000c1e1900 */
[----:B------:R-:W-:-:S03]  /*0780*/  LEA.HI.X R13, R6, UR9, R5, 0x2, P0 ;  /* 0x00000009060d7c11 */ /* 0x000fc600080f1405 */
[----:B------:R1:W3:Y:S01]  /*0790*/  LDG.E R15, desc[UR4][R8.64] ;  /* 0x00000004080f7981 */ /* 0x0002e2000c1e1900 */
[----:B------:R-:W-:-:S05]  /*07a0*/  IMAD.WIDE R4, R4, 0x8, R12 ;  /* 0x0000000804047825 */ /* 0x000fca00078e020c */
[----:B------:R-:W4:Y:S01]  /*07b0*/  LDG.E R0, desc[UR4][R4.64] ;  /* 0x0000000404007981 */ /* 0x000f22000c1e1900 */
[----:B0-----:R-:W0:Y:S02]  /*07c0*/  I2F.F64.U64 R6, UR6 ;  /* 0x0000000600067d12 */ /* 0x001e240008301800 */
[----:B0-----:R-:W-:-:S06]  /*07d0*/  DADD R12, R6, 1 ;  /* 0x3ff00000060c7429 */ /* 0x001fcc0000000000 */
[----:B------:R-:W0:Y:S08]  /*07e0*/  F2F.F32.F64 R7, R12 ;  /* 0x0000000c00077310 */ /* 0x000e300000301000 */
[----:B------:R-:W4:Y:S08]  /*07f0*/  I2F.U64 R6, UR6 ;  /* 0x0000000600067d12 */ /* 0x000f300008301000 */
[----:B0-----:R-:W1:Y:S01]  /*0800*/  MUFU.RCP R16, R7 ;  /* 0x0000000700107308 */ /* 0x001e620000001000 */
[----:B------:R-:W-:Y:S01]  /*0810*/  BSSY.RECONVERGENT B0, `(.L_x_38) ;  /* 0x0000014000007945 */ /* 0x000fe20003800200 */
[----:B-1----:R-:W-:-:S04]  /*0820*/  FFMA R9, -R7, R16, 1 ;  /* 0x3f80000007097423 */ /* 0x002fc80000000110 */
[----:B------:R-:W-:Y:S01]  /*0830*/  FFMA R11, R16, R9, R16 ;  /* 0x00000009100b7223 */ /* 0x000fe20000000010 */
[----:B--2---:R-:W-:-:S04]  /*0840*/  FMUL R17, R2, R3 ;  /* 0x0000000302117220 */ /* 0x004fc80000400000 */
[----:B---3--:R-:W-:-:S04]  /*0850*/  FFMA R17, R14, R15, R17 ;  /* 0x0000000f0e117223 */ /* 0x008fc80000000011 */
[----:B------:R-:W-:-:S04]  /*0860*/  FADD R17, RZ, R17 ;  /* 0x00000011ff117221 */ /* 0x000fc80000000000 */
[----:B------:R-:W-:-:S04]  /*0870*/  FADD R17, RZ, R17 ;  /* 0x00000011ff117221 */ /* 0x000fc80000000000 */
[----:B----4-:R-:W-:-:S04]  /*0880*/  FFMA R0, R6, R0, R17 ;  /* 0x0000000006007223 */ /* 0x010fc80000000011 */
[----:B------:R-:W0:Y:S01]  /*0890*/  FCHK P0, R0, R7 ;  /* 0x0000000700007302 */ /* 0x000e220000000000 */
[----:B------:R-:W-:Y:S01]  /*08a0*/  FMUL R3, R14, R3 ;  /* 0x000000030e037220 */ /* 0x000fe20000400000 */
[----:B------:R-:W-:-:S03]  /*08b0*/  FFMA R8, R0, R11, RZ ;  /* 0x0000000b00087223 */ /* 0x000fc600000000ff */
[----:B------:R-:W-:Y:S01]  /*08c0*/  FFMA R3, R2, R15, -R3 ;  /* 0x0000000f02037223 */ /* 0x000fe20000000803 */
[----:B------:R-:W-:-:S03]  /*08d0*/  FFMA R2, -R7, R8, R0 ;  /* 0x0000000807027223 */ /* 0x000fc60000000100 */
[----:B------:R-:W-:Y:S01]  /*08e0*/  FADD R9, RZ, R3 ;  /* 0x00000003ff097221 */ /* 0x000fe20000000000 */
[----:B------:R-:W-:Y:S01]  /*08f0*/  FFMA R11, R11, R2, R8 ;  /* 0x000000020b0b7223 */ /* 0x000fe20000000008 */
[----:B0-----:R-:W-:Y:S06]  /*0900*/  @!P0 BRA `(.L_x_39) ;  /* 0x0000000000108947 */ /* 0x001fec0003800000 */
[----:B------:R-:W-:Y:S02]  /*0910*/  MOV R3, R7 ;  /* 0x0000000700037202 */ /* 0x000fe40000000f00 */
[----:B------:R-:W-:-:S07]  /*0920*/  MOV R2, 0x940 ;  /* 0x0000094000027802 */ /* 0x000fce0000000f00 */
[----:B------:R-:W-:Y:S05]  /*0930*/  CALL.REL.NOINC `($__internal_2_$__cuda_sm3x_div_rn_noftz_f32_slowpath) ;  /* 0x00000004002c7944 */ /* 0x000fea0003c00000 */
[----:B------:R-:W-:-:S07]  /*0940*/  IMAD.MOV.U32 R11, RZ, RZ, R0 ;  /* 0x000000ffff0b7224 */ /* 0x000fce00078e0000 */
.L_x_39:
[----:B------:R-:W-:Y:S05]  /*0950*/  BSYNC.RECONVERGENT B0 ;  /* 0x0000000000007941 */ /* 0x000fea0003800200 */
.L_x_38:
        /* <DEDUP_REMOVED lines=15> */
[----:B------:R-:W-:Y:S05]  /*0a50*/  CALL.REL.NOINC `($__internal_2_$__cuda_sm3x_div_rn_noftz_f32_slowpath) ;  /* 0x0000000000e47944 */ /* 0x000fea0003c00000 */
[----:B------:R-:W-:-:S07]  /*0a60*/  MOV R3, R0 ;  /* 0x0000000000037202 */ /* 0x000fce0000000f00 */
.L_x_41:
[----:B------:R-:W-:Y:S05]  /*0a70*/  BSYNC.RECONVERGENT B0 ;  /* 0x0000000000007941 */ /* 0x000fea0003800200 */
.L_x_40:
[----:B------:R-:W-:Y:S01]  /*0a80*/  STG.E desc[UR4][R4.64+0x4], R3 ;  /* 0x0000040304007986 */ /* 0x000fe2000c101904 */
[----:B------:R-:W-:Y:S05]  /*0a90*/  EXIT ;  /* 0x000000000000794d */ /* 0x000fea0003800000 */
.L_x_37:
        /* <DEDUP_REMOVED lines=13> */
[----:B0-----:R-:W-:-:S04]  /*0b70*/  IADD3 R8, P0, PT, R6, -UR8, RZ ;  /* 0x8000000806087c10 */ /* 0x001fc8000ff1e0ff */
[----:B------:R-:W-:Y:S01]  /*0b80*/  IADD3.X R7, PT, PT, R7, ~UR9, RZ, P0, !PT ;  /* 0x8000000907077c10 */ /* 0x000fe200087fe4ff */
[----:B------:R-:W0:Y:S01]  /*0b90*/  LDCU.64 UR8, c[0x0][0x390] ;  /* 0x00007200ff0877ac */ /* 0x000e220008000a00 */
[----:B-1----:R-:W-:Y:S02]  /*0ba0*/  IMAD R3, R0, UR10, RZ ;  /* 0x0000000a00037c24 */ /* 0x002fe4000f8e02ff */
        /* <DEDUP_REMOVED lines=8> */
[C---:B------:R-:W-:Y:S02]  /*0c30*/  IMAD R0, R8.reuse, UR7, RZ ;  /* 0x0000000708007c24 */ /* 0x040fe4000f8e02ff */
[----:B------:R-:W-:Y:S02]  /*0c40*/  IMAD.IADD R3, R13, 0x1, R15 ;  /* 0x000000010d037824 */ /* 0x000fe400078e020f */
[----:B------:R-:W-:-:S03]  /*0c50*/  IMAD.WIDE.U32 R8, R8, UR6, RZ ;  /* 0x0000000608087c25 */ /* 0x000fc6000f8e00ff */
[----:B------:R-:W-:Y:S01]  /*0c60*/  LEA.HI.X R3, R12, UR13, R3, 0x2, P1 ;  /* 0x0000000d0c037c11 */ /* 0x000fe200088f1403 */
[----:B------:R-:W-:Y:S01]  /*0c70*/  IMAD R11, R7, UR6, R0 ;  /* 0x00000006070b7c24 */ /* 0x000fe2000f8e0200 */
[----:B------:R-:W-:Y:S02]  /*0c80*/  LEA.HI.X R7, R10, UR13, R5, 0x2, P0 ;  /* 0x0000000d0a077c11 */ /* 0x000fe400080f1405 */
[----:B0-----:R-:W-:Y:S01]  /*0c90*/  LEA R10, P0, R8, UR8, 0x2 ;  /* 0x00000008080a7c11 */ /* 0x001fe2000f8010ff */
[----:B------:R-:W2:Y:S01]  /*0ca0*/  LDG.E R12, desc[UR4][R2.64+0x4] ;  /* 0x00000404020c7981 */ /* 0x000ea2000c1e1900 */
[----:B------:R-:W-:-:S03]  /*0cb0*/  IADD3 R5, PT, PT, R9, R11, RZ ;  /* 0x0000000b09057210 */ /* 0x000fc60007ffe0ff */
[----:B------:R-:W2:Y:S01]  /*0cc0*/  LDG.E R9, desc[UR4][R6.64+0x4] ;  /* 0x0000040406097981 */ /* 0x000ea2000c1e1900 */
[----:B------:R-:W-:-:S03]  /*0cd0*/  LEA.HI.X R11, R8, UR9, R5, 0x2, P0 ;  /* 0x00000009080b7c11 */ /* 0x000fc600080f1405 */
[----:B------:R-:W3:Y:S04]  /*0ce0*/  LDG.E R0, desc[UR4][R6.64] ;  /* 0x0000000406007981 */ /* 0x000ee8000c1e1900 */
[----:B------:R-:W4:Y:S01]  /*0cf0*/  LDG.E R8, desc[UR4][R2.64] ;  /* 0x0000000402087981 */ /* 0x000f22000c1e1900 */
[----:B------:R-:W-:-:S05]  /*0d00*/  IMAD.WIDE R4, R4, 0x8, R10 ;  /* 0x0000000804047825 */ /* 0x000fca00078e020a */
[----:B------:R-:W5:Y:S04]  /*0d10*/  LDG.E R13, desc[UR4][R4.64+0x4] ;  /* 0x00000404040d7981 */ /* 0x000f68000c1e1900 */
[----:B------:R-:W5:Y:S01]  /*0d20*/  LDG.E R10, desc[UR4][R4.64] ;  /* 0x00000004040a7981 */ /* 0x000f62000c1e1900 */
[-C--:B--2---:R-:W-:Y:S01]  /*0d30*/  FMUL R11, R9, R12.reuse ;  /* 0x0000000c090b7220 */ /* 0x084fe20000400000 */
[----:B---3--:R-:W-:-:S03]  /*0d40*/  FMUL R12, R0, R12 ;  /* 0x0000000c000c7220 */ /* 0x008fc60000400000 */
[-C--:B----4-:R-:W-:Y:S01]  /*0d50*/  FFMA R11, R0, R8.reuse, R11 ;  /* 0x00000008000b7223 */ /* 0x090fe2000000000b */
[----:B------:R-:W-:-:S03]  /*0d60*/  FFMA R12, R9, R8, -R12 ;  /* 0x00000008090c7223 */ /* 0x000fc6000000080c */
[----:B------:R-:W-:Y:S01]  /*0d70*/  FADD R11, RZ, R11 ;  /* 0x0000000bff0b7221 */ /* 0x000fe20000000000 */
[----:B------:R-:W-:-:S03]  /*0d80*/  FADD R12, RZ, R12 ;  /* 0x0000000cff0c7221 */ /* 0x000fc60000000000 */
[----:B------:R-:W-:Y:S01]  /*0d90*/  FADD R11, RZ, R11 ;  /* 0x0000000bff0b7221 */ /* 0x000fe20000000000 */
[----:B-----5:R-:W-:-:S03]  /*0da0*/  FADD R13, R12, R13 ;  /* 0x0000000d0c0d7221 */ /* 0x020fc60000000000 */
[----:B------:R-:W-:Y:S02]  /*0db0*/  FADD R11, R11, R10 ;  /* 0x0000000a0b0b7221 */ /* 0x000fe40000000000 */
[----:B------:R-:W-:Y:S04]  /*0dc0*/  STG.E desc[UR4][R4.64+0x4], R13 ;  /* 0x0000040d04007986 */ /* 0x000fe8000c101904 */
[----:B------:R-:W-:Y:S01]  /*0dd0*/  STG.E desc[UR4][R4.64], R11 ;  /* 0x0000000b04007986 */ /* 0x000fe2000c101904 */
[----:B------:R-:W-:Y:S05]  /*0de0*/  EXIT ;  /* 0x000000000000794d */ /* 0x000fea0003800000 */
        .weak           $__internal_2_$__cuda_sm3x_div_rn_noftz_f32_slowpath
        .type           $__internal_2_$__cuda_sm3x_div_rn_noftz_f32_slowpath,@function
        .size           $__internal_2_$__cuda_sm3x_div_rn_noftz_f32_slowpath,(.L_x_1901 - $__internal_2_$__cuda_sm3x_div_rn_noftz_f32_slowpath)
$__internal_2_$__cuda_sm3x_div_rn_noftz_f32_slowpath:
        /* <DEDUP_REMOVED lines=32> */
[----:B------:R-:W-:-:S03]  /*0ff0*/  @!P1 FFMA R3, R3, 1.84467440737095516160e+19, RZ ;  /* 0x5f80000003039823 */ /* 0x000fc600000000ff */
[----:B------:R-:W-:-:S07]  /*1000*/  @!P1 IADD3 R8, PT, PT, R8, 0x40, RZ ;  /* 0x0000004008089810 */ /* 0x000fce0007ffe0ff */
.L_x_43:
        /* <DEDUP_REMOVED lines=13> */
[----:B------:R-:W-:Y:S01]  /*10e0*/  FFMA R12, R13, R15, R0 ;  /* 0x0000000f0d0c7223 */ /* 0x000fe20000000000 */
[----:B------:R-:W-:-:S03]  /*10f0*/  IADD3 R11, PT, PT, R11, R8, RZ ;  /* 0x000000080b0b7210 */ /* 0x000fc60007ffe0ff */
        /* <DEDUP_REMOVED lines=15> */
[C---:B------:R-:W-:Y:S01]  /*11f0*/  IADD3 R11, PT, PT, R13.reuse, 0x20, RZ ;  /* 0x000000200d0b7810 */ /* 0x040fe20007ffe0ff */
[CCC-:B------:R-:W-:Y:S01]  /*1200*/  FFMA.RM R8, R16.reuse, R12.reuse, R15.reuse ;  /* 0x0000000c10087223 */ /* 0x1c0fe2000000400f */
[----:B------:R-:W-:Y:S02]  /*1210*/  ISETP.NE.AND P2, PT, R13, RZ, PT ;  /* 0x000000ff0d00720c */ /* 0x000fe40003f45270 */
[----:B------:R-:W-:Y:S01]  /*1220*/  LOP3.LUT R10, R3, 0x7fffff, RZ, 0xc0, !PT ;  /* 0x007fffff030a7812 */ /* 0x000fe200078ec0ff */
[----:B------:R-:W-:Y:S01]  /*1230*/  FFMA.RP R3, R16, R12, R15 ;  /* 0x0000000c10037223 */ /* 0x000fe2000000800f */
[----:B------:R-:W-:Y:S01]  /*1240*/  IMAD.MOV R12, RZ, RZ, -R13 ;  /* 0x000000ffff0c7224 */ /* 0x000fe200078e0a0d */
[----:B------:R-:W-:Y:S02]  /*1250*/  ISETP.NE.AND P1, PT, R13, RZ, PT ;  /* 0x000000ff0d00720c */ /* 0x000fe40003f25270 */
        /* <DEDUP_REMOVED lines=14> */
.L_x_50:
[----:B------:R-:W-:-:S04]  /*1340*/  LOP3.LUT R0, R0, 0x80000000, RZ, 0xc0, !PT ;  /* 0x8000000000007812 */ /* 0x000fc800078ec0ff */
[----:B------:R-:W-:Y:S01]  /*1350*/  LOP3.LUT R0, R0, 0x7f800000, RZ, 0xfc, !PT ;  /* 0x7f80000000007812 */ /* 0x000fe200078efcff */
[----:B------:R-:W-:Y:S06]  /*1360*/  BRA `(.L_x_51) ;  /* 0x0000000000047947 */ /* 0x000fec0003800000 */
.L_x_49:
[----:B------:R-:W-:-:S07]  /*1370*/  LEA R0, R11, R0, 0x17 ;  /* 0x000000000b007211 */ /* 0x000fce00078eb8ff */
.L_x_51:
[----:B------:R-:W-:Y:S05]  /*1380*/  BSYNC.RECONVERGENT B2 ;  /* 0x0000000000027941 */ /* 0x000fea0003800200 */
.L_x_48:
[----:B------:R-:W-:Y:S05]  /*1390*/  BRA `(.L_x_52) ;  /* 0x0000000000207947 */ /* 0x000fea0003800000 */
.L_x_47:
[----:B------:R-:W-:-:S04]  /*13a0*/  LOP3.LUT R0, R3, 0x80000000, R0, 0x48, !PT ;  /* 0x8000000003007812 */ /* 0x000fc800078e4800 */
[----:B------:R-:W-:Y:S01]  /*13b0*/  LOP3.LUT R0, R0, 0x7f800000, RZ, 0xfc, !PT ;  /* 0x7f80000000007812 */ /* 0x000fe200078efcff */
[----:B------:R-:W-:Y:S06]  /*13c0*/  BRA `(.L_x_52) ;  /* 0x0000000000147947 */ /* 0x000fec0003800000 */
.L_x_46:
[----:B------:R-:W-:Y:S01]  /*13d0*/  LOP3.LUT R0, R3, 0x80000000, R0, 0x48, !PT ;  /* 0x8000000003007812 */ /* 0x000fe200078e4800 */
[----:B------:R-:W-:Y:S06]  /*13e0*/  BRA `(.L_x_52) ;  /* 0x00000000000c7947 */ /* 0x000fec0003800000 */
.L_x_45:
[----:B------:R-:W0:Y:S01]  /*13f0*/  MUFU.RSQ R0, -QNAN ;  /* 0xffc0000000007908 */ /* 0x000e220000001400 */
[----:B------:R-:W-:Y:S05]  /*1400*/  BRA `(.L_x_52) ;  /* 0x0000000000047947 */ /* 0x000fea0003800000 */
.L_x_44:
[----:B------:R-:W-:-:S07]  /*1410*/  FADD.FTZ R0, R0, R3 ;  /* 0x0000000300007221 */ /* 0x000fce0000010000 */
.L_x_52:
[----:B------:R-:W-:Y:S05]  /*1420*/  BSYNC.RECONVERGENT B1 ;  /* 0x0000000000017941 */ /* 0x000fea0003800200 */
.L_x_42:
[----:B------:R-:W-:-:S04]  /*1430*/  IMAD.MOV.U32 R3, RZ, RZ, 0x0 ;  /* 0x00000000ff037424 */ /* 0x000fc800078e00ff */
[----:B0-----:R-:W-:Y:S05]  /*1440*/  RET.REL.NODEC R2 `(_Z26MutualIntensExtract_KernelILin5ELb1ELb0ELb0ELi1EEvPfS0_S0_llllll) ;  /* 0xffffffe802ec7950 */ /* 0x001fea0003c3ffff */
.L_x_53:
        /* <DEDUP_REMOVED lines=11> */
.L_x_1901:


//--------------------- .text._Z26MutualIntensExtract_KernelILin5ELb1ELb1ELb0ELi1EEvPfS0_S0_llllll --------------------------
	.section	.text._Z26MutualIntensExtract_KernelILin5ELb1ELb1ELb0ELi1EEvPfS0_S0_llllll,"ax",@progbits
	.align	128
        .global         _Z26MutualIntensExtract_KernelILin5ELb1ELb1ELb0ELi1EEvPfS0_S0_llllll
        .type           _Z26MutualIntensExtract_KernelILin5ELb1ELb1ELb0ELi1EEvPfS0_S0_llllll,@function
        .size           _Z26MutualIntensExtract_KernelILin5ELb1ELb1ELb0ELi1EEvPfS0_S0_llllll,(.L_x_1902 - _Z26MutualIntensExtract_KernelILin5ELb1ELb1ELb0ELi1EEvPfS0_S0_llllll)
        .other          _Z26MutualIntensExtract_KernelILin5ELb1ELb1ELb0ELi1EEvPfS0_S0_llllll,@"STO_CUDA_ENTRY STV_DEFAULT"
_Z26MutualIntensExtract_KernelILin5ELb1ELb1ELb0ELi1EEvPfS0_S0_llllll:
.text._Z26MutualIntensExtract_KernelILin5ELb1ELb1ELb0ELi1EEvPfS0_S0_llllll:
        /* <DEDUP_REMOVED lines=43> */
[----:B------:R-:W2:Y:S01]  /*02b0*/  LDCU.128 UR12, c[0x0][0x380] ;  /* 0x00007000ff0c77ac */ /* 0x000ea20008000c00 */
[----:B0-----:R-:W-:-:S04]  /*02c0*/  IADD3 R5, P0, PT, R5, -UR8, RZ ;  /* 0x8000000805057c10 */ /* 0x001fc8000ff1e0ff */
[----:B------:R-:W-:Y:S01]  /*02d0*/  IADD3.X R0, PT, PT, R6, ~UR9, RZ, P0, !PT ;  /* 0x8000000906007c10 */ /* 0x000fe200087fe4ff */
[----:B-1----:R-:W-:Y:S01]  /*02e0*/  IMAD R7, R2, UR10, RZ ;  /* 0x0000000a02077c24 */ /* 0x002fe2000f8e02ff */
[----:B------:R-:W0:Y:S01]  /*02f0*/  LDCU.64 UR8, c[0x0][0x390] ;  /* 0x00007200ff0877ac */ /* 0x000e220008000a00 */
[----:B------:R-:W-:-:S04]  /*0300*/  IMAD.WIDE.U32 R2, R4, UR10, RZ ;  /* 0x0000000a04027c25 */ /* 0x000fc8000f8e00ff */
[----:B------:R-:W-:Y:S02]  /*0310*/  IMAD R8, R0, UR10, RZ ;  /* 0x0000000a00087c24 */ /* 0x000fe4000f8e02ff */
[----:B------:R-:W-:Y:S02]  /*0320*/  IMAD R11, R4, UR11, R7 ;  /* 0x0000000b040b7c24 */ /* 0x000fe4000f8e0207 */
[----:B------:R-:W-:-:S04]  /*0330*/  IMAD.WIDE.U32 R6, R5, UR10, RZ ;  /* 0x0000000a05067c25 */ /* 0x000fc8000f8e00ff */
[----:B------:R-:W-:Y:S01]  /*0340*/  IMAD R9, R5, UR11, R8 ;  /* 0x0000000b05097c24 */ /* 0x000fe2000f8e0208 */
[----:B------:R-:W-:Y:S01]  /*0350*/  SHF.L.U32 R8, R6, 0x2, RZ ;  /* 0x0000000206087819 */ /* 0x000fe200000006ff */
[----:B------:R-:W-:Y:S02]  /*0360*/  IMAD.IADD R11, R3, 0x1, R11 ;  /* 0x00000001030b7824 */ /* 0x000fe400078e020b */
[----:B------:R-:W-:Y:S01]  /*0370*/  IMAD.SHL.U32 R3, R2, 0x4, RZ ;  /* 0x0000000402037824 */ /* 0x000fe200078e00ff */
[----:B--2---:R-:W-:Y:S01]  /*0380*/  IADD3 R14, P2, PT, R8, UR12, RZ ;  /* 0x0000000c080e7c10 */ /* 0x004fe2000ff5e0ff */
[----:B------:R-:W-:Y:S01]  /*0390*/  IMAD.IADD R9, R7, 0x1, R9 ;  /* 0x0000000107097824 */ /* 0x000fe200078e0209 */
[----:B------:R-:W-:Y:S02]  /*03a0*/  SHF.L.U64.HI R7, R2, 0x2, R11 ;  /* 0x0000000202077819 */ /* 0x000fe4000001020b */
[----:B------:R-:W-:Y:S02]  /*03b0*/  IADD3 R2, P0, PT, R3, UR12, RZ ;  /* 0x0000000c03027c10 */ /* 0x000fe4000ff1e0ff */
[----:B------:R-:W-:-:S02]  /*03c0*/  SHF.L.U64.HI R9, R6, 0x2, R9 ;  /* 0x0000000206097819 */ /* 0x000fc40000010209 */
[----:B------:R-:W-:Y:S02]  /*03d0*/  IADD3 R6, P1, PT, R3, UR14, RZ ;  /* 0x0000000e03067c10 */ /* 0x000fe4000ff3e0ff */
[----:B------:R-:W-:Y:S02]  /*03e0*/  IADD3.X R3, PT, PT, R7, UR13, RZ, P0, !PT ;  /* 0x0000000d07037c10 */ /* 0x000fe400087fe4ff */
[----:B------:R-:W-:Y:S02]  /*03f0*/  IADD3.X R15, PT, PT, R9, UR13, RZ, P2, !PT ;  /* 0x0000000d090f7c10 */ /* 0x000fe400097fe4ff */
[----:B------:R-:W-:Y:S01]  /*0400*/  IADD3 R8, P0, PT, R8, UR14, RZ ;  /* 0x0000000e08087c10 */ /* 0x000fe2000ff1e0ff */
[----:B------:R-:W2:Y:S01]  /*0410*/  LDG.E R13, desc[UR4][R2.64+0x4] ;  /* 0x00000404020d7981 */ /* 0x000ea2000c1e1900 */
[----:B------:R-:W-:-:S03]  /*0420*/  IADD3.X R7, PT, PT, R7, UR15, RZ, P1, !PT ;  /* 0x0000000f07077c10 */ /* 0x000fc60008ffe4ff */
[----:B------:R-:W2:Y:S01]  /*0430*/  LDG.E R18, desc[UR4][R14.64+0x4] ;  /* 0x000004040e127981 */ /* 0x000ea2000c1e1900 */
[----:B------:R-:W-:-:S03]  /*0440*/  IADD3.X R9, PT, PT, R9, UR15, RZ, P0, !PT ;  /* 0x0000000f09097c10 */ /* 0x000fc600087fe4ff */
[----:B------:R0:W3:Y:S04]  /*0450*/  LDG.E R16, desc[UR4][R2.64] ;  /* 0x0000000402107981 */ /* 0x0000e8000c1e1900 */
[----:B------:R-:W4:Y:S04]  /*0460*/  LDG.E R17, desc[UR4][R14.64] ;  /* 0x000000040e117981 */ /* 0x000f28000c1e1900 */
[----:B------:R-:W5:Y:S04]  /*0470*/  LDG.E R12, desc[UR4][R6.64] ;  /* 0x00000004060c7981 */ /* 0x000f68000c1e1900 */
[----:B------:R-:W5:Y:S04]  /*0480*/  LDG.E R20, desc[UR4][R8.64] ;  /* 0x0000000408147981 */ /* 0x000f68000c1e1900 */
[----:B------:R-:W5:Y:S04]  /*0490*/  LDG.E R19, desc[UR4][R6.64+0x4] ;  /* 0x0000040406137981 */ /* 0x000f68000c1e1900 */
[----:B------:R-:W5:Y:S01]  /*04a0*/  LDG.E R21, desc[UR4][R8.64+0x4] ;  /* 0x0000040408157981 */ /* 0x000f62000c1e1900 */
[----:B------:R-:W-:-:S02]  /*04b0*/  IMAD R23, R5, UR7, RZ ;  /* 0x0000000705177c24 */ /* 0x000fc4000f8e02ff */
[----:B------:R-:W-:-:S04]  /*04c0*/  IMAD.WIDE.U32 R10, R5, UR6, RZ ;  /* 0x00000006050a7c25 */ /* 0x000fc8000f8e00ff */
[----:B------:R-:W-:Y:S01]  /*04d0*/  IMAD R23, R0, UR6, R23 ;  /* 0x0000000600177c24 */ /* 0x000fe2000f8e0217 */
[----:B0-----:R-:W-:-:S03]  /*04e0*/  LEA R2, P0, R10, UR8, 0x2 ;  /* 0x000000080a027c11 */ /* 0x001fc6000f8010ff */
[----:B------:R-:W-:-:S05]  /*04f0*/  IMAD.IADD R3, R11, 0x1, R23 ;  /* 0x000000010b037824 */ /* 0x000fca00078e0217 */
[----:B------:R-:W-:-:S03]  /*0500*/  LEA.HI.X R3, R10, UR9, R3, 0x2, P0 ;  /* 0x000000090a037c11 */ /* 0x000fc600080f1403 */
[----:B------:R-:W-:-:S04]  /*0510*/  IMAD.WIDE R2, R4, 0x8, R2 ;  /* 0x0000000804027825 */ /* 0x000fc800078e0202 */
[-C--:B--2---:R-:W-:Y:S01]  /*0520*/  FMUL R5, R13, R18.reuse ;  /* 0x000000120d057220 */ /* 0x084fe20000400000 */
[----:B---3--:R-:W-:-:S03]  /*0530*/  FMUL R18, R16, R18 ;  /* 0x0000001210127220 */ /* 0x008fc60000400000 */
[-C--:B----4-:R-:W-:Y:S01]  /*0540*/  FFMA R5, R16, R17.reuse, R5 ;  /* 0x0000001110057223 */ /* 0x090fe20000000005 */
[----:B------:R-:W-:-:S03]  /*0550*/  FFMA R18, R13, R17, -R18 ;  /* 0x000000110d127223 */ /* 0x000fc60000000812 */
[-C--:B-----5:R-:W-:Y:S01]  /*0560*/  FFMA R0, R12, R20.reuse, R5 ;  /* 0x000000140c007223 */ /* 0x0a0fe20000000005 */
[----:B------:R-:W-:-:S03]  /*0570*/  FFMA R5, R19, R20, R18 ;  /* 0x0000001413057223 */ /* 0x000fc60000000012 */
[-C--:B------:R-:W-:Y:S01]  /*0580*/  FFMA R19, R19, R21.reuse, R0 ;  /* 0x0000001513137223 */ /* 0x080fe20000000000 */
[----:B------:R-:W-:-:S04]  /*0590*/  FFMA R5, -R12, R21, R5 ;  /* 0x000000150c057223 */ /* 0x000fc80000000105 */
[----:B------:R-:W-:Y:S04]  /*05a0*/  STG.E desc[UR4][R2.64], R19 ;  /* 0x0000001302007986 */ /* 0x000fe8000c101904 */
[----:B------:R-:W-:Y:S01]  /*05b0*/  STG.E desc[UR4][R2.64+0x4], R5 ;  /* 0x0000040502007986 */ /* 0x000fe2000c101904 */
[----:B------:R-:W-:Y:S05]  /*05c0*/  EXIT ;  /* 0x000000000000794d */ /* 0x000fea0003800000 */
.L_x_54:
        /* <DEDUP_REMOVED lines=15> */
[----:B------:R-:W2:Y:S01]  /*06c0*/  LDCU.128 UR12, c[0x0][0x380] ;  /* 0x00007000ff0c77ac */ /* 0x000ea20008000c00 */
[----:B0-----:R-:W-:-:S04]  /*06d0*/  IADD3 R8, P0, PT, R5, -UR8, RZ ;  /* 0x8000000805087c10 */ /* 0x001fc8000ff1e0ff */
[----:B------:R-:W-:Y:S01]  /*06e0*/  IADD3.X R5, PT, PT, R6, ~UR9, RZ, P0, !PT ;  /* 0x8000000906057c10 */ /* 0x000fe200087fe4ff */
[----:B-1----:R-:W-:Y:S01]  /*06f0*/  IMAD R3, R0, UR10, RZ ;  /* 0x0000000a00037c24 */ /* 0x002fe2000f8e02ff */
[----:B------:R-:W0:Y:S01]  /*0700*/  LDCU.64 UR8, c[0x0][0x390] ;  /* 0x00007200ff0877ac */ /* 0x000e220008000a00 */
[----:B------:R-:W-:Y:S02]  /*0710*/  IMAD R0, R8, UR7, RZ ;  /* 0x0000000708007c24 */ /* 0x000fe4000f8e02ff */
[----:B------:R-:W-:Y:S02]  /*0720*/  IMAD R11, R5, UR10, RZ ;  /* 0x0000000a050b7c24 */ /* 0x000fe4000f8e02ff */
[C---:B------:R-:W-:Y:S02]  /*0730*/  IMAD R9, R4.reuse, UR11, R3 ;  /* 0x0000000b04097c24 */ /* 0x040fe4000f8e0203 */
[----:B------:R-:W-:-:S04]  /*0740*/  IMAD.WIDE.U32 R6, R4, UR10, RZ ;  /* 0x0000000a04067c25 */ /* 0x000fc8000f8e00ff */
[----:B------:R-:W-:-:S04]  /*0750*/  IMAD.WIDE.U32 R2, R8, UR10, RZ ;  /* 0x0000000a08027c25 */ /* 0x000fc8000f8e00ff */
[----:B------:R-:W-:Y:S02]  /*0760*/  IMAD R13, R8, UR11, R11 ;  /* 0x0000000b080d7c24 */ /* 0x000fe4000f8e020b */
[----:B------:R-:W-:Y:S02]  /*0770*/  IMAD R11, R5, UR6, R0 ;  /* 0x00000006050b7c24 */ /* 0x000fe4000f8e0200 */
[----:B------:R-:W-:Y:S02]  /*0780*/  IMAD.IADD R7, R7, 0x1, R9 ;  /* 0x0000000107077824 */ /* 0x000fe400078e0209 */
[----:B------:R-:W-:Y:S02]  /*0790*/  IMAD.SHL.U32 R14, R6, 0x4, RZ ;  /* 0x00000004060e7824 */ /* 0x000fe400078e00ff */
[----:B------:R-:W-:Y:S01]  /*07a0*/  IMAD.IADD R5, R3, 0x1, R13 ;  /* 0x0000000103057824 */ /* 0x000fe200078e020d */
[----:B------:R-:W-:Y:S01]  /*07b0*/  SHF.L.U32 R3, R2, 0x2, RZ ;  /* 0x0000000202037819 */ /* 0x000fe200000006ff */
[----:B------:R-:W-:Y:S01]  /*07c0*/  IMAD.WIDE.U32 R8, R8, UR6, RZ ;  /* 0x0000000608087c25 */ /* 0x000fe2000f8e00ff */
[----:B------:R-:W-:Y:S01]  /*07d0*/  SHF.L.U64.HI R6, R6, 0x2, R7 ;  /* 0x0000000206067819 */ /* 0x000fe20000010207 */
[----:B------:R-:W1:Y:S01]  /*07e0*/  LDCU.64 UR6, c[0x0][0x3b8] ;  /* 0x00007700ff0677ac */ /* 0x000e620008000a00 */
[----:B------:R-:W-:-:S02]  /*07f0*/  SHF.L.U64.HI R0, R2, 0x2, R5 ;  /* 0x0000000202007819 */ /* 0x000fc40000010205 */
[C---:B--2---:R-:W-:Y:S02]  /*0800*/  IADD3 R16, P3, PT, R14.reuse, UR12, RZ ;  /* 0x0000000c0e107c10 */ /* 0x044fe4000ff7e0ff */
[C---:B------:R-:W-:Y:S02]  /*0810*/  IADD3 R18, P2, PT, R3.reuse, UR12, RZ ;  /* 0x0000000c03127c10 */ /* 0x040fe4000ff5e0ff */
[----:B------:R-:W-:Y:S02]  /*0820*/  IADD3 R14, P1, PT, R14, UR14, RZ ;  /* 0x0000000e0e0e7c10 */ /* 0x000fe4000ff3e0ff */
[----:B------:R-:W-:Y:S02]  /*0830*/  IADD3.X R17, PT, PT, R6, UR13, RZ, P3, !PT ;  /* 0x0000000d06117c10 */ /* 0x000fe40009ffe4ff */
[----:B------:R-:W-:Y:S02]  /*0840*/  IADD3.X R19, PT, PT, R0, UR13, RZ, P2, !PT ;  /* 0x0000000d00137c10 */ /* 0x000fe400097fe4ff */
[----:B------:R-:W-:Y:S01]  /*0850*/  IADD3 R2, P3, PT, R3, UR14, RZ ;  /* 0x0000000e03027c10 */ /* 0x000fe2000ff7e0ff */
[----:B------:R-:W-:Y:S01]  /*0860*/  IMAD.IADD R3, R9, 0x1, R11 ;  /* 0x0000000109037824 */ /* 0x000fe200078e020b */
[----:B0-----:R-:W-:Y:S01]  /*0870*/  LEA R12, P0, R8, UR8, 0x2 ;  /* 0x00000008080c7c11 */ /* 0x001fe2000f8010ff */
[----:B------:R-:W2:Y:S01]  /*0880*/  LDG.E R7, desc[UR4][R18.64+0x4] ;  /* 0x0000040412077981 */ /* 0x000ea2000c1e1900 */
[----:B------:R-:W-:-:S03]  /*0890*/  IADD3.X R15, PT, PT, R6, UR15, RZ, P1, !PT ;  /* 0x0000000f060f7c10 */ /* 0x000fc60008ffe4ff */
[----:B------:R-:W2:Y:S01]  /*08a0*/  LDG.E R6, desc[UR4][R16.64+0x4] ;  /* 0x0000040410067981 */ /* 0x000ea2000c1e1900 */
[----:B------:R-:W-:Y:S02]  /*08b0*/  LEA.HI.X R13, R8, UR9, R3, 0x2, P0 ;  /* 0x00000009080d7c11 */ /* 0x000fe400080f1403 */
[----:B------:R-:W-:Y:S01]  /*08c0*/  IADD3.X R3, PT, PT, R0, UR15, RZ, P3, !PT ;  /* 0x0000000f00037c10 */ /* 0x000fe20009ffe4ff */
[----:B------:R-:W3:Y:S04]  /*08d0*/  LDG.E R11, desc[UR4][R18.64] ;  /* 0x00000004120b7981 */ /* 0x000ee8000c1e1900 */
[----:B------:R-:W3:Y:S01]  /*08e0*/  LDG.E R0, desc[UR4][R16.64] ;  /* 0x0000000410007981 */ /* 0x000ee2000c1e1900 */
[----:B------:R-:W-:-:S03]  /*08f0*/  IMAD.WIDE R4, R4, 0x8, R12 ;  /* 0x0000000804047825 */ /* 0x000fc600078e020c */
[----:B------:R-:W4:Y:S04]  /*0900*/  LDG.E R8, desc[UR4][R14.64] ;  /* 0x000000040e087981 */ /* 0x000f28000c1e1900 */
[----:B------:R-:W4:Y:S04]  /*0910*/  LDG.E R9, desc[UR4][R2.64] ;  /* 0x0000000402097981 */ /* 0x000f28000c1e1900 */
[----:B------:R-:W5:Y:S04]  /*0920*/  LDG.E R12, desc[UR4][R14.64+0x4] ;  /* 0x000004040e0c7981 */ /* 0x000f68000c1e1900 */
[----:B------:R0:W5:Y:S04]  /*0930*/  LDG.E R13, desc[UR4][R2.64+0x4] ;  /* 0x00000404020d7981 */ /* 0x000168000c1e1900 */
[----:B------:R-:W5:Y:S01]  /*0940*/  LDG.E R22, desc[UR4][R4.64] ;  /* 0x0000000404167981 */ /* 0x000f62000c1e1900 */
[----:B-1----:R-:W1:Y:S02]  /*0950*/  I2F.F64.U64 R20, UR6 ;  /* 0x0000000600147d12 */ /* 0x002e640008301800 */
[----:B-1----:R-:W-:-:S06]  /*0960*/  DADD R20, R20, 1 ;  /* 0x3ff0000014147429 */ /* 0x002fcc0000000000 */
[----:B0-----:R-:W0:Y:S08]  /*0970*/  F2F.F32.F64 R3, R20 ;  /* 0x0000001400037310 */ /* 0x001e300000301000 */
[----:B------:R-:W1:Y:S08]  /*0980*/  I2F.U64 R10, UR6 ;  /* 0x00000006000a7d12 */ /* 0x000e700008301000 */
[----:B0-----:R-:W0:Y:S01]  /*0990*/  MUFU.RCP R16, R3 ;  /* 0x0000000300107308 */ /* 0x001e220000001000 */
[----:B------:R-:W-:Y:S01]  /*09a0*/  BSSY.RECONVERGENT B0, `(.L_x_56) ;  /* 0x0000014000007945 */ /* 0x000fe20003800200 */
[----:B0-----:R-:W-:-:S04]  /*09b0*/  FFMA R15, -R3, R16, 1 ;  /* 0x3f800000030f7423 */ /* 0x001fc80000000110 */
[----:B------:R-:W-:Y:S01]  /*09c0*/  FFMA R15, R16, R15, R16 ;  /* 0x0000000f100f7223 */ /* 0x000fe20000000010 */
[----:B--2---:R-:W-:-:S04]  /*09d0*/  FMUL R17, R6, R7 ;  /* 0x0000000706117220 */ /* 0x004fc80000400000 */
[C---:B---3--:R-:W-:Y:S01]  /*09e0*/  FFMA R17, R0.reuse, R11, R17 ;  /* 0x0000000b00117223 */ /* 0x048fe20000000011 */
[----:B------:R-:W-:-:S03]  /*09f0*/  FMUL R7, R0, R7 ;  /* 0x0000000700077220 */ /* 0x000fc60000400000 */
[----:B----4-:R-:W-:-:S04]  /*0a00*/  FFMA R17, R8, R9, R17 ;  /* 0x0000000908117223 */ /* 0x010fc80000000011 */
[----:B-----5:R-:W-:-:S04]  /*0a10*/  FFMA R17, R12, R13, R17 ;  /* 0x0000000d0c117223 */ /* 0x020fc80000000011 */
[----:B-1----:R-:W-:-:S04]  /*0a20*/  FFMA R0, R10, R22, R17 ;  /* 0x000000160a007223 */ /* 0x002fc80000000011 */
[----:B------:R-:W0:Y:S01]  /*0a30*/  FCHK P0, R0, R3 ;  /* 0x0000000300007302 */ /* 0x000e220000000000 */
[----:B------:R-:W-:Y:S01]  /*0a40*/  FFMA R7, R6, R11, -R7 ;  /* 0x0000000b06077223 */ /* 0x000fe20000000807 */
[----:B------:R-:W-:-:S03]  /*0a50*/  FFMA R2, R0, R15, RZ ;  /* 0x0000000f00027223 */ /* 0x000fc600000000ff */
[----:B------:R-:W-:Y:S01]  /*0a60*/  FFMA R7, R12, R9, R7 ;  /* 0x000000090c077223 */ /* 0x000fe20000000007 */
[----:B------:R-:W-:-:S03]  /*0a70*/  FFMA R6, -R3, R2, R0 ;  /* 0x0000000203067223 */ /* 0x000fc60000000100 */
[----:B------:R-:W-:Y:S01]  /*0a80*/  FFMA R13, -R8, R13, R7 ;  /* 0x0000000d080d7223 */ /* 0x000fe20000000107 */
[----:B------:R-:W-:Y:S01]  /*0a90*/  FFMA R15, R15, R6, R2 ;  /* 0x000000060f0f7223 */ /* 0x000fe20000000002 */
[----:B0-----:R-:W-:Y:S06]  /*0aa0*/  @!P0 BRA `(.L_x_57) ;  /* 0x00000000000c8947 */ /* 0x001fec0003800000 */
[----:B------:R-:W-:-:S07]  /*0ab0*/  MOV R2, 0xad0 ;  /* 0x00000ad000027802 */ /* 0x000fce0000000f00 */
[----:B------:R-:W-:Y:S05]  /*0ac0*/  CALL.REL.NOINC `($__internal_3_$__cuda_sm3x_div_rn_noftz_f32_slowpath) ;  /* 0x00000004005c7944 */ /* 0x000fea0003c00000 */
[----:B------:R-:W-:-:S07]  /*0ad0*/  IMAD.MOV.U32 R15, RZ, RZ, R0 ;  /* 0x000000ffff0f7224 */ /* 0x000fce00078e0000 */
.L_x_57:
[----:B------:R-:W-:Y:S05]  /*0ae0*/  BSYNC.RECONVERGENT B0 ;  /* 0x0000000000007941 */ /* 0x000fea0003800200 */
.L_x_56:
        /* <DEDUP_REMOVED lines=14> */
[----:B------:R-:W-:Y:S05]  /*0bd0*/  CALL.REL.NOINC `($__internal_3_$__cuda_sm3x_div_rn_noftz_f32_slowpath) ;  /* 0x0000000400187944 */ /* 0x000fea0003c00000 */
[----:B------:R-:W-:-:S07]  /*0be0*/  IMAD.MOV.U32 R7, RZ, RZ, R0 ;  /* 0x000000ffff077224 */ /* 0x000fce00078e0000 */
.L_x_59:
[----:B------:R-:W-:Y:S05]  /*0bf0*/  BSYNC.RECONVERGENT B0 ;  /* 0x0000000000007941 */ /* 0x000fea0003800200 */
.L_x_58:
[----:B------:R-:W-:Y:S01]  /*0c00*/  STG.E desc[UR4][R4.64+0x4], R7 ;  /* 0x0000040704007986 */ /* 0x000fe2000c101904 */
[----:B------:R-:W-:Y:S05]  /*0c10*/  EXIT ;  /* 0x000000000000794d */ /* 0x000fea0003800000 */
.L_x_55:
        /* <DEDUP_REMOVED lines=19> */
[----:B------:R-:W-:Y:S02]  /*0d50*/  IMAD R9, R4, UR11, R3 ;  /* 0x0000000b04097c24 */ /* 0x000fe4000f8e0203 */
[----:B------:R-:W-:-:S04]  /*0d60*/  IMAD.WIDE.U32 R2, R10, UR10, RZ ;  /* 0x0000000a0a027c25 */ /* 0x000fc8000f8e00ff */
[----:B------:R-:W-:Y:S02]  /*0d70*/  IMAD R11, R10, UR11, R11 ;  /* 0x0000000b0a0b7c24 */ /* 0x000fe4000f8e020b */
[----:B------:R-:W-:-:S04]  /*0d80*/  IMAD.WIDE.U32 R6, R4, UR10, RZ ;  /* 0x0000000a04067c25 */ /* 0x000fc8000f8e00ff */
[----:B------:R-:W-:Y:S01]  /*0d90*/  IMAD R17, R5, UR6, R0 ;  /* 0x0000000605117c24 */ /* 0x000fe2000f8e0200 */
[----:B------:R-:W-:Y:S01]  /*0da0*/  IADD3 R7, PT, PT, R7, R9, RZ ;  /* 0x0000000907077210 */ /* 0x000fe20007ffe0ff */
[----:B------:R-:W-:Y:S02]  /*0db0*/  IMAD.IADD R5, R3, 0x1, R11 ;  /* 0x0000000103057824 */ /* 0x000fe400078e020b */
[C---:B------:R-:W-:Y:S01]  /*0dc0*/  IMAD.SHL.U32 R8, R6.reuse, 0x4, RZ ;  /* 0x0000000406087824 */ /* 0x040fe200078e00ff */
[----:B------:R-:W-:Y:S01]  /*0dd0*/  SHF.L.U64.HI R7, R6, 0x2, R7 ;  /* 0x0000000206077819 */ /* 0x000fe20000010207 */
[C---:B------:R-:W-:Y:S01]  /*0de0*/  IMAD.SHL.U32 R3, R2.reuse, 0x4, RZ ;  /* 0x0000000402037824 */ /* 0x040fe200078e00ff */
[----:B------:R-:W-:Y:S01]  /*0df0*/  SHF.L.U64.HI R5, R2, 0x2, R5 ;  /* 0x0000000202057819 */ /* 0x000fe20000010205 */
[----:B------:R-:W-:Y:S01]  /*0e00*/  IMAD.WIDE.U32 R10, R10, UR6, RZ ;  /* 0x000000060a0a7c25 */ /* 0x000fe2000f8e00ff */
[----:B--2---:R-:W-:Y:S02]  /*0e10*/  IADD3 R12, P3, PT, R8, UR12, RZ ;  /* 0x0000000c080c7c10 */ /* 0x004fe4000ff7e0ff */
[----:B------:R-:W-:Y:S01]  /*0e20*/  IADD3 R14, P2, PT, R3, UR12, RZ ;  /* 0x0000000c030e7c10 */ /* 0x000fe2000ff5e0ff */
[----:B------:R-:W-:Y:S01]  /*0e30*/  IMAD.IADD R17, R11, 0x1, R17 ;  /* 0x000000010b117824 */ /* 0x000fe200078e0211 */
[----:B------:R-:W-:-:S02]  /*0e40*/  IADD3.X R13, PT, PT, R7, UR13, RZ, P3, !PT ;  /* 0x0000000d070d7c10 */ /* 0x000fc40009ffe4ff */
[----:B------:R-:W-:Y:S02]  /*0e50*/  IADD3.X R15, PT, PT, R5, UR13, RZ, P2, !PT ;  /* 0x0000000d050f7c10 */ /* 0x000fe400097fe4ff */
[----:B------:R-:W-:Y:S01]  /*0e60*/  IADD3 R8, P1, PT, R8, UR14, RZ ;  /* 0x0000000e08087c10 */ /* 0x000fe2000ff3e0ff */
[----:B------:R-:W2:Y:S01]  /*0e70*/  LDG.E R0, desc[UR4][R12.64+0x4] ;  /* 0x000004040c007981 */ /* 0x000ea2000c1e1900 */
[----:B0-----:R-:W-:Y:S02]  /*0e80*/  LEA R6, P0, R10, UR8, 0x2 ;  /* 0x000000080a067c11 */ /* 0x001fe4000f8010ff */
[----:B------:R-:W-:Y:S01]  /*0e90*/  IADD3 R2, P3, PT, R3, UR14, RZ ;  /* 0x0000000e03027c10 */ /* 0x000fe2000ff7e0ff */
[----:B------:R-:W2:Y:S01]  /*0ea0*/  LDG.E R16, desc[UR4][R14.64+0x4] ;  /* 0x000004040e107981 */ /* 0x000ea2000c1e1900 */
[----:B------:R-:W-:-:S03]  /*0eb0*/  IADD3.X R9, PT, PT, R7, UR15, RZ, P1, !PT ;  /* 0x0000000f07097c10 */ /* 0x000fc60008ffe4ff */
[----:B------:R2:W3:Y:S01]  /*0ec0*/  LDG.E R11, desc[UR4][R12.64] ;  /* 0x000000040c0b7981 */ /* 0x0004e2000c1e1900 */
[----:B------:R-:W-:Y:S02]  /*0ed0*/  LEA.HI.X R7, R10, UR9, R17, 0x2, P0 ;  /* 0x000000090a077c11 */ /* 0x000fe400080f1411 */
[----:B------:R-:W-:Y:S01]  /*0ee0*/  IADD3.X R3, PT, PT, R5, UR15, RZ, P3, !PT ;  /* 0x0000000f05037c10 */ /* 0x000fe20009ffe4ff */
[----:B------:R-:W4:Y:S04]  /*0ef0*/  LDG.E R10, desc[UR4][R14.64] ;  /* 0x000000040e0a7981 */ /* 0x000f28000c1e1900 */
[----:B------:R-:W5:Y:S01]  /*0f00*/  LDG.E R17, desc[UR4][R8.64] ;  /* 0x0000000408117981 */ /* 0x000f62000c1e1900 */
[----:B------:R-:W-:-:S03]  /*0f10*/  IMAD.WIDE R4, R4, 0x8, R6 ;  /* 0x0000000804047825 */ /* 0x000fc600078e0206 */
[----:B------:R-:W5:Y:S04]  /*0f20*/  LDG.E R19, desc[UR4][R2.64] ;  /* 0x0000000402137981 */ /* 0x000f68000c1e1900 */
[----:B------:R-:W5:Y:S04]  /*0f30*/  LDG.E R18, desc[UR4][R8.64+0x4] ;  /* 0x0000040408127981 */ /* 0x000f68000c1e1900 */
[----:B------:R-:W5:Y:S04]  /*0f40*/  LDG.E R6, desc[UR4][R2.64+0x4] ;  /* 0x0000040402067981 */ /* 0x000f68000c1e1900 */
[----:B------:R-:W5:Y:S04]  /*0f50*/  LDG.E R20, desc[UR4][R4.64] ;  /* 0x0000000404147981 */ /* 0x000f68000c1e1900 */
[----:B------:R-:W5:Y:S01]  /*0f60*/  LDG.E R22, desc[UR4][R4.64+0x4] ;  /* 0x0000040404167981 */ /* 0x000f62000c1e1900 */
[-C--:B--2---:R-:W-:Y:S01]  /*0f70*/  FMUL R12, R0, R16.reuse ;  /* 0x00000010000c7220 */ /* 0x084fe20000400000 */
[----:B---3--:R-:W-:-:S03]  /*0f80*/  FMUL R7, R11, R16 ;  /* 0x000000100b077220 */ /* 0x008fc60000400000 */
[-C--:B----4-:R-:W-:Y:S01]  /*0f90*/  FFMA R12, R11, R10.reuse, R12 ;  /* 0x0000000a0b0c7223 */ /* 0x090fe2000000000c */
[----:B------:R-:W-:-:S03]  /*0fa0*/  FFMA R11, R0, R10, -R7 ;  /* 0x0000000a000b7223 */ /* 0x000fc60000000807 */
[-C--:B-----5:R-:W-:Y:S01]  /*0fb0*/  FFMA R7, R17, R19.reuse, R12 ;  /* 0x0000001311077223 */ /* 0x0a0fe2000000000c */
[----:B------:R-:W-:-:S03]  /*0fc0*/  FFMA R11, R18, R19, R11 ;  /* 0x00000013120b7223 */ /* 0x000fc6000000000b */
[-C--:B------:R-:W-:Y:S01]  /*0fd0*/  FFMA R7, R18, R6.reuse, R7 ;  /* 0x0000000612077223 */ /* 0x080fe20000000007 */
[----:B------:R-:W-:-:S03]  /*0fe0*/  FFMA R11, -R17, R6, R11 ;  /* 0x00000006110b7223 */ /* 0x000fc6000000010b */
[----:B------:R-:W-:Y:S01]  /*0ff0*/  FADD R7, R7, R20 ;  /* 0x0000001407077221 */ /* 0x000fe20000000000 */
[----:B------:R-:W-:-:S04]  /*1000*/  FADD R11, R11, R22 ;  /* 0x000000160b0b7221 */ /* 0x000fc80000000000 */
[----:B------:R-:W-:Y:S04]  /*1010*/  STG.E desc[UR4][R4.64], R7 ;  /* 0x0000000704007986 */ /* 0x000fe8000c101904 */
[----:B------:R-:W-:Y:S01]  /*1020*/  STG.E desc[UR4][R4.64+0x4], R11 ;  /* 0x0000040b04007986 */ /* 0x000fe2000c101904 */
[----:B------:R-:W-:Y:S05]  /*1030*/  EXIT ;  /* 0x000000000000794d */ /* 0x000fea0003800000 */
        .weak           $__internal_3_$__cuda_sm3x_div_rn_noftz_f32_slowpath
        .type           $__internal_3_$__cuda_sm3x_div_rn_noftz_f32_slowpath,@function
        .size           $__internal_3_$__cuda_sm3x_div_rn_noftz_f32_slowpath,(.L_x_1902 - $__internal_3_$__cuda_sm3x_div_rn_noftz_f32_slowpath)
$__internal_3_$__cuda_sm3x_div_rn_noftz_f32_slowpath:
[--C-:B------:R-:W-:Y:S01]  /*1040*/  SHF.R.U32.HI R7, RZ, 0x17, R3.reuse ;  /* 0x00000017ff077819 */ /* 0x100fe20000011603 */
[----:B------:R-:W-:Y:S01]  /*1050*/  BSSY.RECONVERGENT B1, `(.L_x_60) ;  /* 0x0000063000017945 */ /* 0x000fe20003800200 */
[----:B------:R-:W-:Y:S02]  /*1060*/  SHF.R.U32.HI R6, RZ, 0x17, R0 ;  /* 0x00000017ff067819 */ /* 0x000fe40000011600 */
[----:B------:R-:W-:Y:S01]  /*1070*/  LOP3.LUT R14, R7, 0xff, RZ, 0xc0, !PT ;  /* 0x000000ff070e7812 */ /* 0x000fe200078ec0ff */
[----:B------:R-:W-:Y:S01]  /*1080*/  IMAD.MOV.U32 R7, RZ, RZ, R3 ;  /* 0x000000ffff077224 */ /* 0x000fe200078e0003 */
[----:B------:R-:W-:-:S03]  /*1090*/  LOP3.LUT R12, R6, 0xff, RZ, 0xc0, !PT ;  /* 0x000000ff060c7812 */ /* 0x000fc600078ec0ff */
[----:B------:R-:W-:Y:S01]  /*10a0*/  VIADD R9, R14, 0xffffffff ;  /* 0xffffffff0e097836 */ /* 0x000fe20000000000 */
[----:B------:R-:W-:-:S04]  /*10b0*/  IADD3 R8, PT, PT, R12, -0x1, RZ ;  /* 0xffffffff0c087810 */ /* 0x000fc80007ffe0ff */
        /* <DEDUP_REMOVED lines=27> */
.L_x_61:
[----:B------:R-:W-:Y:S01]  /*1270*/  LEA R8, R14, 0xc0800000, 0x17 ;  /* 0xc08000000e087811 */ /* 0x000fe200078eb8ff */
[----:B------:R-:W-:Y:S03]  /*1280*/  BSSY.RECONVERGENT B2, `(.L_x_66) ;  /* 0x0000036000027945 */ /* 0x000fe60003800200 */
[----:B------:R-:W-:Y:S01]  /*1290*/  IADD3 R8, PT, PT, -R8, R7, RZ ;  /* 0x0000000708087210 */ /* 0x000fe20007ffe1ff */
[----:B------:R-:W-:-:S03]  /*12a0*/  VIADD R7, R12, 0xffffff81 ;  /* 0xffffff810c077836 */ /* 0x000fc60000000000 */
        /* <DEDUP_REMOVED lines=27> */
[-CC-:B------:R-:W-:Y:S01]  /*1460*/  FFMA.RM R7, R16, R12.reuse, R15.reuse ;  /* 0x0000000c10077223 */ /* 0x180fe2000000400f */
[C---:B------:R-:W-:Y:S02]  /*1470*/  ISETP.NE.AND P2, PT, R11.reuse, RZ, PT ;  /* 0x000000ff0b00720c */ /* 0x040fe40003f45270 */
[----:B------:R-:W-:Y:S01]  /*1480*/  LOP3.LUT R8, R6, 0x7fffff, RZ, 0xc0, !PT ;  /* 0x007fffff06087812 */ /* 0x000fe200078ec0ff */
[----:B------:R-:W-:Y:S01]  /*1490*/  FFMA.RP R6, R16, R12, R15 ;  /* 0x0000000c10067223 */ /* 0x000fe2000000800f */
[----:B------:R-:W-:Y:S02]  /*14a0*/  ISETP.NE.AND P1, PT, R11, RZ, PT ;  /* 0x000000ff0b00720c */ /* 0x000fe40003f25270 */
[----:B------:R-:W-:-:S02]  /*14b0*/  LOP3.LUT R8, R8, 0x800000, RZ, 0xfc, !PT ;  /* 0x0080000008087812 */ /* 0x000fc400078efcff */
[----:B------:R-:W-:Y:S02]  /*14c0*/  IADD3 R11, PT, PT, -R11, RZ, RZ ;  /* 0x000000ff0b0b7210 */ /* 0x000fe40007ffe1ff */
[----:B------:R-:W-:Y:S02]  /*14d0*/  SHF.L.U32 R9, R8, R9, RZ ;  /* 0x0000000908097219 */ /* 0x000fe400000006ff */
[----:B------:R-:W-:Y:S02]  /*14e0*/  FSETP.NEU.FTZ.AND P0, PT, R6, R7, PT ;  /* 0x000000070600720b */ /* 0x000fe40003f1d000 */
[----:B------:R-:W-:Y:S02]  /*14f0*/  SEL R7, R11, RZ, P2 ;  /* 0x000000ff0b077207 */ /* 0x000fe40001000000 */
[----:B------:R-:W-:Y:S02]  /*1500*/  ISETP.NE.AND P1, PT, R9, RZ, P1 ;  /* 0x000000ff0900720c */ /* 0x000fe40000f25270 */
[----:B------:R-:W-:-:S02]  /*1510*/  SHF.R.U32.HI R7, RZ, R7, R8 ;  /* 0x00000007ff077219 */ /* 0x000fc40000011608 */
[----:B------:R-:W-:Y:S02]  /*1520*/  PLOP3.LUT P0, PT, P0, P1, PT, 0xf8, 0x8f ;  /* 0x00000000008f781c */ /* 0x000fe40000703f70 */
[----:B------:R-:W-:Y:S02]  /*1530*/  SHF.R.U32.HI R9, RZ, 0x1, R7 ;  /* 0x00000001ff097819 */ /* 0x000fe40000011607 */
[----:B------:R-:W-:-:S04]  /*1540*/  SEL R6, RZ, 0x1, !P0 ;  /* 0x00000001ff067807 */ /* 0x000fc80004000000 */
[----:B------:R-:W-:-:S04]  /*1550*/  LOP3.LUT R6, R6, 0x1, R9, 0xf8, !PT ;  /* 0x0000000106067812 */ /* 0x000fc800078ef809 */
[----:B------:R-:W-:-:S05]  /*1560*/  LOP3.LUT R6, R6, R7, RZ, 0xc0, !PT ;  /* 0x0000000706067212 */ /* 0x000fca00078ec0ff */
[----:B------:R-:W-:-:S05]  /*1570*/  IMAD.IADD R9, R9, 0x1, R6 ;  /* 0x0000000109097824 */ /* 0x000fca00078e0206 */
[----:B------:R-:W-:Y:S01]  /*1580*/  LOP3.LUT R0, R9, R0, RZ, 0xfc, !PT ;  /* 0x0000000009007212 */ /* 0x000fe200078efcff */
[----:B------:R-:W-:Y:S06]  /*1590*/  BRA `(.L_x_69) ;  /* 0x0000000000107947 */ /* 0x000fec0003800000 */
.L_x_68:
[----:B------:R-:W-:-:S04]  /*15a0*/  LOP3.LUT R0, R0, 0x80000000, RZ, 0xc0, !PT ;  /* 0x8000000000007812 */ /* 0x000fc800078ec0ff */
[----:B------:R-:W-:Y:S01]  /*15b0*/  LOP3.LUT R0, R0, 0x7f800000, RZ, 0xfc, !PT ;  /* 0x7f80000000007812 */ /* 0x000fe200078efcff */
[----:B------:R-:W-:Y:S06]  /*15c0*/  BRA `(.L_x_69) ;  /* 0x0000000000047947 */ /* 0x000fec0003800000 */
.L_x_67:
[----:B------:R-:W-:-:S07]  /*15d0*/  IMAD R0, R9, 0x800000, R0 ;  /* 0x0080000009007824 */ /* 0x000fce00078e0200 */
.L_x_69:
[----:B------:R-:W-:Y:S05]  /*15e0*/  BSYNC.RECONVERGENT B2 ;  /* 0x0000000000027941 */ /* 0x000fea0003800200 */
.L_x_66:
[----:B------:R-:W-:Y:S05]  /*15f0*/  BRA `(.L_x_70) ;  /* 0x0000000000207947 */ /* 0x000fea0003800000 */
.L_x_65:
[----:B------:R-:W-:-:S04]  /*1600*/  LOP3.LUT R0, R7, 0x80000000, R0, 0x48, !PT ;  /* 0x8000000007007812 */ /* 0x000fc800078e4800 */
[----:B------:R-:W-:Y:S01]  /*1610*/  LOP3.LUT R0, R0, 0x7f800000, RZ, 0xfc, !PT ;  /* 0x7f80000000007812 */ /* 0x000fe200078efcff */
[----:B------:R-:W-:Y:S06]  /*1620*/  BRA `(.L_x_70) ;  /* 0x0000000000147947 */ /* 0x000fec0003800000 */
.L_x_64:
[----:B------:R-:W-:Y:S01]  /*1630*/  LOP3.LUT R0, R7, 0x80000000, R0, 0x48, !PT ;  /* 0x8000000007007812 */ /* 0x000fe200078e4800 */
[----:B------:R-:W-:Y:S06]  /*1640*/  BRA `(.L_x_70) ;  /* 0x00000000000c7947 */ /* 0x000fec0003800000 */
.L_x_63:
[----:B------:R-:W0:Y:S01]  /*1650*/  MUFU.RSQ R0, -QNAN ;  /* 0xffc0000000007908 */ /* 0x000e220000001400 */
[----:B------:R-:W-:Y:S05]  /*1660*/  BRA `(.L_x_70) ;  /* 0x0000000000047947 */ /* 0x000fea0003800000 */
.L_x_62:
[----:B------:R-:W-:-:S07]  /*1670*/  FADD.FTZ R0, R0, R3 ;  /* 0x0000000300007221 */ /* 0x000fce0000010000 */
.L_x_70:
[----:B------:R-:W-:Y:S05]  /*1680*/  BSYNC.RECONVERGENT B1 ;  /* 0x0000000000017941 */ /* 0x000fea0003800200 */
.L_x_60:
[----:B------:R-:W-:Y:S02]  /*1690*/  IMAD.MOV.U32 R6, RZ, RZ, R2 ;  /* 0x000000ffff067224 */ /* 0x000fe400078e0002 */
[----:B------:R-:W-:-:S04]  /*16a0*/  IMAD.MOV.U32 R7, RZ, RZ, 0x0 ;  /* 0x00000000ff077424 */ /* 0x000fc800078e00ff */
[----:B0-----:R-:W-:Y:S05]  /*16b0*/  RET.REL.NODEC R6 `(_Z26MutualIntensExtract_KernelILin5ELb1ELb1ELb0ELi1EEvPfS0_S0_llllll) ;  /* 0xffffffe806507950 */ /* 0x001fea0003c3ffff */
.L_x_71:
        /* <DEDUP_REMOVED lines=12> */
.L_x_1902:


//--------------------- .text._Z26MutualIntensExtract_KernelILin4ELb0ELb0ELb0ELi1EEvPfS0_S0_llllll --------------------------
	.section	.text._Z26MutualIntensExtract_KernelILin4ELb0ELb0ELb0ELi1EEvPfS0_S0_llllll,"ax",@progbits
	.align	128
        .global         _Z26MutualIntensExtract_KernelILin4ELb0ELb0ELb0ELi1EEvPfS0_S0_llllll
        .type           _Z26MutualIntensExtract_KernelILin4ELb0ELb0ELb0ELi1EEvPfS0_S0_llllll,@function
        .size           _Z26MutualIntensExtract_KernelILin4ELb0ELb0ELb0ELi1EEvPfS0_S0_llllll,(.L_x_1903 - _Z26MutualIntensExtract_KernelILin4ELb0ELb0ELb0ELi1EEvPfS0_S0_llllll)
        .other          _Z26MutualIntensExtract_KernelILin4ELb0ELb0ELb0ELi1EEvPfS0_S0_llllll,@"STO_CUDA_ENTRY STV_DEFAULT"
_Z26MutualIntensExtract_KernelILin4ELb0ELb0ELb0ELi1EEvPfS0_S0_llllll:
.text._Z26MutualIntensExtract_KernelILin4ELb0ELb0ELb0ELi1EEvPfS0_S0_llllll:
        /* <DEDUP_REMOVED lines=54> */
.L_x_72:
        /* <DEDUP_REMOVED lines=40> */
[----:B------:R-:W-:Y:S05]  /*05e0*/  CALL.REL.NOINC `($__internal_4_$__cuda_sm3x_div_rn_noftz_f32_slowpath) ;  /* 0x0000000000c07944 */ /* 0x000fea0003c00000 */
[----:B------:R-:W-:-:S07]  /*05f0*/  IMAD.MOV.U32 R9, RZ, RZ, R2 ;  /* 0x000000ffff097224 */ /* 0x000fce00078e0002 */
.L_x_75:
[----:B------:R-:W-:Y:S05]  /*0600*/  BSYNC.RECONVERGENT B0 ;  /* 0x0000000000007941 */ /* 0x000fea0003800200 */
.L_x_74:
        /* <DEDUP_REMOVED lines=14> */
[----:B------:R-:W-:Y:S05]  /*06f0*/  CALL.REL.NOINC `($__internal_4_$__cuda_sm3x_div_rn_noftz_f32_slowpath) ;  /* 0x00000000007c7944 */ /* 0x000fea0003c00000 */
[----:B------:R-:W-:-:S07]  /*0700*/  IMAD.MOV.U32 R7, RZ, RZ, R2 ;  /* 0x000000ffff077224 */ /* 0x000fce00078e0002 */
.L_x_77:
[----:B------:R-:W-:Y:S05]  /*0710*/  BSYNC.RECONVERGENT B0 ;  /* 0x0000000000007941 */ /* 0x000fea0003800200 */
.L_x_76:
[----:B------:R-:W-:Y:S01]  /*0720*/  STG.E desc[UR4][R4.64+0x4], R7 ;  /* 0x0000040704007986 */ /* 0x000fe2000c101904 */
[----:B------:R-:W-:Y:S05]  /*0730*/  EXIT ;  /* 0x000000000000794d */ /* 0x000fea0003800000 */
.L_x_73:
        /* <DEDUP_REMOVED lines=27> */
        .weak           $__internal_4_$__cuda_sm3x_div_rn_noftz_f32_slowpath
        .type           $__internal_4_$__cuda_sm3x_div_rn_noftz_f32_slowpath,@function
        .size           $__internal_4_$__cuda_sm3x_div_rn_noftz_f32_slowpath,(.L_x_1903 - $__internal_4_$__cuda_sm3x_div_rn_noftz_f32_slowpath)
$__internal_4_$__cuda_sm3x_div_rn_noftz_f32_slowpath:
        /* <DEDUP_REMOVED lines=35> */
.L_x_79:
        /* <DEDUP_REMOVED lines=51> */
.L_x_86:
[----:B------:R-:W-:-:S04]  /*0e50*/  LOP3.LUT R2, R2, 0x80000000, RZ, 0xc0, !PT ;  /* 0x8000000002027812 */ /* 0x000fc800078ec0ff */
[----:B------:R-:W-:Y:S01]  /*0e60*/  LOP3.LUT R2, R2, 0x7f800000, RZ, 0xfc, !PT ;  /* 0x7f80000002027812 */ /* 0x000fe200078efcff */
[----:B------:R-:W-:Y:S06]  /*0e70*/  BRA `(.L_x_87) ;  /* 0x0000000000047947 */ /* 0x000fec0003800000 */
.L_x_85:
[----:B------:R-:W-:-:S07]  /*0e80*/  IMAD R2, R9, 0x800000, R2 ;  /* 0x0080000009027824 */ /* 0x000fce00078e0202 */
.L_x_87:
[----:B------:R-:W-:Y:S05]  /*0e90*/  BSYNC.RECONVERGENT B2 ;  /* 0x0000000000027941 */ /* 0x000fea0003800200 */
.L_x_84:
[----:B------:R-:W-:Y:S05]  /*0ea0*/  BRA `(.L_x_88) ;  /* 0x0000000000207947 */ /* 0x000fea0003800000 */
.L_x_83:
[----:B------:R-:W-:-:S04]  /*0eb0*/  LOP3.LUT R2, R7, 0x80000000, R2, 0x48, !PT ;  /* 0x8000000007027812 */ /* 0x000fc800078e4802 */
[----:B------:R-:W-:Y:S01]  /*0ec0*/  LOP3.LUT R2, R2, 0x7f800000, RZ, 0xfc, !PT ;  /* 0x7f80000002027812 */ /* 0x000fe200078efcff */
[----:B------:R-:W-:Y:S06]  /*0ed0*/  BRA `(.L_x_88) ;  /* 0x0000000000147947 */ /* 0x000fec0003800000 */
.L_x_82:
[----:B------:R-:W-:Y:S01]  /*0ee0*/  LOP3.LUT R2, R7, 0x80000000, R2, 0x48, !PT ;  /* 0x8000000007027812 */ /* 0x000fe200078e4802 */
[----:B------:R-:W-:Y:S06]  /*0ef0*/  BRA `(.L_x_88) ;  /* 0x00000000000c7947 */ /* 0x000fec0003800000 */
.L_x_81:
[----:B------:R-:W0:Y:S01]  /*0f00*/  MUFU.RSQ R2, -QNAN ;  /* 0xffc0000000027908 */ /* 0x000e220000001400 */
[----:B------:R-:W-:Y:S05]  /*0f10*/  BRA `(.L_x_88) ;  /* 0x0000000000047947 */ /* 0x000fea0003800000 */
.L_x_80:
[----:B------:R-:W-:-:S07]  /*0f20*/  FADD.FTZ R2, R2, R3 ;  /* 0x0000000302027221 */ /* 0x000fce0000010000 */
.L_x_88:
[----:B------:R-:W-:Y:S05]  /*0f30*/  BSYNC.RECONVERGENT B1 ;  /* 0x0000000000017941 */ /* 0x000fea0003800200 */
.L_x_78:
[----:B------:R-:W-:-:S04]  /*0f40*/  IMAD.MOV.U32 R7, RZ, RZ, 0x0 ;  /* 0x00000000ff077424 */ /* 0x000fc800078e00ff */
[----:B0-----:R-:W-:Y:S05]  /*0f50*/  RET.REL.NODEC R6 `(_Z26MutualIntensExtract_KernelILin4ELb0ELb0ELb0ELi1EEvPfS0_S0_llllll) ;  /* 0xfffffff006287950 */ /* 0x001fea0003c3ffff */
.L_x_89:
        /* <DEDUP_REMOVED lines=10> */
.L_x_1903:


//--------------------- .text._Z26MutualIntensExtract_KernelILin4ELb0ELb1ELb0ELi1EEvPfS0_S0_llllll --------------------------
	.section	.text._Z26MutualIntensExtract_KernelILin4ELb0ELb1ELb0ELi1EEvPfS0_S0_llllll,"ax",@progbits
	.align	128
        .global         _Z26MutualIntensExtract_KernelILin4ELb0ELb1ELb0ELi1EEvPfS0_S0_llllll
        .type           _Z26MutualIntensExtract_KernelILin4ELb0ELb1ELb0ELi1EEvPfS0_S0_llllll,@function
        .size           _Z26MutualIntensExtract_KernelILin4ELb0ELb1ELb0ELi1EEvPfS0_S0_llllll,(.L_x_1904 - _Z26MutualIntensExtract_KernelILin4ELb0ELb1ELb0ELi1EEvPfS0_S0_llllll)
        .other          _Z26MutualIntensExtract_KernelILin4ELb0ELb1ELb0ELi1EEvPfS0_S0_llllll,@"STO_CUDA_ENTRY STV_DEFAULT"
_Z26MutualIntensExtract_KernelILin4ELb0ELb1ELb0ELi1EEvPfS0_S0_llllll:
.text._Z26MutualIntensExtract_KernelILin4ELb0ELb1ELb0ELi1EEvPfS0_S0_llllll:
        /* <DEDUP_REMOVED lines=51> */
[----:B------:R-:W-:-:S04]  /*0330*/  IMAD.WIDE.U32 R8, R4, UR10, RZ ;  /* 0x0000000a04087c25 */ /* 0x000fc8000f8e00ff */
[----:B------:R-:W-:Y:S01]  /*0340*/  IMAD R7, R14, UR11, R5 ;  /* 0x0000000b0e077c24 */ /* 0x000fe2000f8e0205 */
[----:B------:R-:W-:Y:S01]  /*0350*/  LEA R2, P0, R8, UR12, 0x2 ;  /* 0x0000000c08027c11 */ /* 0x000fe2000f8010ff */
[----:B------:R-:W-:Y:S02]  /*0360*/  IMAD R5, R4, UR11, R3 ;  /* 0x0000000b04057c24 */ /* 0x000fe4000f8e0203 */
[----:B------:R-:W-:Y:S02]  /*0370*/  IMAD.IADD R3, R11, 0x1, R7 ;  /* 0x000000010b037824 */ /* 0x000fe400078e0207 */
[----:B------:R-:W-:-:S03]  /*0380*/  IMAD.IADD R5, R9, 0x1, R5 ;  /* 0x0000000109057824 */ /* 0x000fc600078e0205 */
[----:B------:R-:W-:Y:S02]  /*0390*/  LEA.HI.X R7, R10, UR13, R3, 0x2, P1 ;  /* 0x0000000d0a077c11 */ /* 0x000fe400088f1403 */
[----:B------:R-:W-:-:S03]  /*03a0*/  LEA.HI.X R3, R8, UR13, R5, 0x2, P0 ;  /* 0x0000000d08037c11 */ /* 0x000fc600080f1405 */
[----:B------:R-:W2:Y:S04]  /*03b0*/  LDG.E R0, desc[UR4][R6.64+0x4] ;  /* 0x0000040406007981 */ /* 0x000ea8000c1e1900 */
[----:B------:R-:W3:Y:S04]  /*03c0*/  LDG.E R13, desc[UR4][R2.64+0x4] ;  /* 0x00000404020d7981 */ /* 0x000ee8000c1e1900 */
[----:B------:R-:W4:Y:S04]  /*03d0*/  LDG.E R5, desc[UR4][R2.64] ;  /* 0x0000000402057981 */ /* 0x000f28000c1e1900 */
[----:B------:R1:W5:Y:S01]  /*03e0*/  LDG.E R12, desc[UR4][R6.64] ;  /* 0x00000004060c7981 */ /* 0x000362000c1e1900 */
[----:B------:R-:W-:-:S02]  /*03f0*/  IMAD R10, R14, UR7, RZ ;  /* 0x000000070e0a7c24 */ /* 0x000fc4000f8e02ff */
[----:B------:R-:W-:-:S04]  /*0400*/  IMAD.WIDE.U32 R8, R14, UR6, RZ ;  /* 0x000000060e087c25 */ /* 0x000fc8000f8e00ff */
[----:B------:R-:W-:Y:S01]  /*0410*/  IMAD R15, R15, UR6, R10 ;  /* 0x000000060f0f7c24 */ /* 0x000fe2000f8e020a */
[----:B0-----:R-:W-:-:S03]  /*0420*/  LEA R10, P0, R8, UR8, 0x2 ;  /* 0x00000008080a7c11 */ /* 0x001fc6000f8010ff */
[----:B------:R-:W-:-:S05]  /*0430*/  IMAD.IADD R9, R9, 0x1, R15 ;  /* 0x0000000109097824 */ /* 0x000fca00078e020f */
[----:B------:R-:W-:Y:S01]  /*0440*/  LEA.HI.X R11, R8, UR9, R9, 0x2, P0 ;  /* 0x00000009080b7c11 */ /* 0x000fe200080f1409 */
[----:B--2---:R-:W-:-:S04]  /*0450*/  FMUL R0, RZ, R0 ;  /* 0x00000000ff007220 */ /* 0x004fc80000400000 */
[-CC-:B---3--:R-:W-:Y:S01]  /*0460*/  FFMA R8, RZ, R13.reuse, R0.reuse ;  /* 0x0000000dff087223 */ /* 0x188fe20000000000 */
[----:B------:R-:W-:-:S03]  /*0470*/  FFMA R0, -RZ, R13, R0 ;  /* 0x0000000dff007223 */ /* 0x000fc60000000100 */
[-C--:B----4-:R-:W-:Y:S01]  /*0480*/  FFMA R3, -RZ, R5.reuse, R8 ;  /* 0x00000005ff037223 */ /* 0x090fe20000000108 */
[----:B-1----:R-:W-:Y:S01]  /*0490*/  FFMA R7, -RZ, R5, R0 ;  /* 0x00000005ff077223 */ /* 0x002fe20000000100 */
[----:B------:R-:W-:-:S04]  /*04a0*/  IMAD.WIDE R4, R4, 0x8, R10 ;  /* 0x0000000804047825 */ /* 0x000fc800078e020a */
[-C--:B-----5:R-:W-:Y:S01]  /*04b0*/  FFMA R3, -RZ, R12.reuse, R3 ;  /* 0x0000000cff037223 */ /* 0x0a0fe20000000103 */
[----:B------:R-:W-:-:S04]  /*04c0*/  FFMA R7, RZ, R12, R7 ;  /* 0x0000000cff077223 */ /* 0x000fc80000000007 */
[----:B------:R-:W-:Y:S04]  /*04d0*/  STG.E desc[UR4][R4.64], R3 ;  /* 0x0000000304007986 */ /* 0x000fe8000c101904 */
[----:B------:R-:W-:Y:S01]  /*04e0*/  STG.E desc[UR4][R4.64+0x4], R7 ;  /* 0x0000040704007986 */ /* 0x000fe2000c101904 */
[----:B------:R-:W-:Y:S05]  /*04f0*/  EXIT ;  /* 0x000000000000794d */ /* 0x000fea0003800000 */
.L_x_90:
        /* <DEDUP_REMOVED lines=28> */
[----:B------:R-:W-:Y:S02]  /*06c0*/  IMAD R0, R2, UR7, RZ ;  /* 0x0000000702007c24 */ /* 0x000fe4000f8e02ff */
[----:B------:R-:W-:Y:S01]  /*06d0*/  IMAD.IADD R7, R13, 0x1, R9 ;  /* 0x000000010d077824 */ /* 0x000fe200078e0209 */
[----:B------:R-:W-:Y:S01]  /*06e0*/  LEA.HI.X R9, R6, UR13, R5, 0x2, P1 ;  /* 0x0000000d06097c11 */ /* 0x000fe200088f1405 */
[----:B------:R-:W-:-:S04]  /*06f0*/  IMAD.WIDE.U32 R2, R2, UR6, RZ ;  /* 0x0000000602027c25 */ /* 0x000fc8000f8e00ff */
[----:B------:R-:W-:Y:S01]  /*0700*/  IMAD R5, R11, UR6, R0 ;  /* 0x000000060b057c24 */ /* 0x000fe2000f8e0200 */
[----:B------:R-:W-:Y:S01]  /*0710*/  LEA.HI.X R11, R12, UR13, R7, 0x2, P0 ;  /* 0x0000000d0c0b7c11 */ /* 0x000fe200080f1407 */
[----:B------:R-:W2:Y:S01]  /*0720*/  LDG.E R0, desc[UR4][R8.64+0x4] ;  /* 0x0000040408007981 */ /* 0x000ea2000c1e1900 */
[C---:B0-----:R-:W-:Y:S01]  /*0730*/  LEA R6, P0, R2.reuse, UR8, 0x2 ;  /* 0x0000000802067c11 */ /* 0x041fe2000f8010ff */
[----:B------:R-:W-:Y:S01]  /*0740*/  IMAD.IADD R5, R3, 0x1, R5 ;  /* 0x0000000103057824 */ /* 0x000fe200078e0205 */
[----:B------:R-:W0:Y:S01]  /*0750*/  LDCU.64 UR6, c[0x0][0x3b8] ;  /* 0x00007700ff0677ac */ /* 0x000e220008000a00 */
[----:B------:R-:W3:Y:S03]  /*0760*/  LDG.E R3, desc[UR4][R10.64+0x4] ;  /* 0x000004040a037981 */ /* 0x000ee6000c1e1900 */
[----:B------:R-:W-:Y:S01]  /*0770*/  LEA.HI.X R7, R2, UR9, R5, 0x2, P0 ;  /* 0x0000000902077c11 */ /* 0x000fe200080f1405 */
[----:B------:R3:W4:Y:S02]  /*0780*/  LDG.E R14, desc[UR4][R10.64] ;  /* 0x000000040a0e7981 */ /* 0x000724000c1e1900 */
[----:B------:R-:W-:-:S02]  /*0790*/  IMAD.WIDE R4, R4, 0x8, R6 ;  /* 0x0000000804047825 */ /* 0x000fc400078e0206 */
[----:B------:R-:W5:Y:S04]  /*07a0*/  LDG.E R15, desc[UR4][R8.64] ;  /* 0x00000004080f7981 */ /* 0x000f68000c1e1900 */
[----:B------:R-:W5:Y:S01]  /*07b0*/  LDG.E R16, desc[UR4][R4.64] ;  /* 0x0000000404107981 */ /* 0x000f62000c1e1900 */
[----:B0-----:R-:W0:Y:S02]  /*07c0*/  I2F.F64.U64 R6, UR6 ;  /* 0x0000000600067d12 */ /* 0x001e240008301800 */
[----:B0-----:R-:W-:-:S06]  /*07d0*/  DADD R12, R6, 1 ;  /* 0x3ff00000060c7429 */ /* 0x001fcc0000000000 */
[----:B------:R-:W0:Y:S08]  /*07e0*/  F2F.F32.F64 R7, R12 ;  /* 0x0000000c00077310 */ /* 0x000e300000301000 */
[----:B------:R-:W1:Y:S08]  /*07f0*/  I2F.U64 R6, UR6 ;  /* 0x0000000600067d12 */ /* 0x000e700008301000 */
[----:B0-----:R-:W0:Y:S01]  /*0800*/  MUFU.RCP R18, R7 ;  /* 0x0000000700127308 */ /* 0x001e220000001000 */
[----:B------:R-:W-:Y:S01]  /*0810*/  BSSY.RECONVERGENT B0, `(.L_x_92) ;  /* 0x0000015000007945 */ /* 0x000fe20003800200 */
[----:B--2---:R-:W-:-:S04]  /*0820*/  FMUL R0, RZ, R0 ;  /* 0x00000000ff007220 */ /* 0x004fc80000400000 */
[----:B---3--:R-:W-:-:S04]  /*0830*/  FFMA R11, RZ, R3, R0 ;  /* 0x00000003ff0b7223 */ /* 0x008fc80000000000 */
[----:B----4-:R-:W-:-:S04]  /*0840*/  FFMA R2, -RZ, R14, R11 ;  /* 0x0000000eff027223 */ /* 0x010fc8000000010b */
[----:B-----5:R-:W-:-:S04]  /*0850*/  FFMA R9, -RZ, R15, R2 ;  /* 0x0000000fff097223 */ /* 0x020fc80000000102 */
[----:B-1----:R-:W-:Y:S01]  /*0860*/  FFMA R2, R6, R16, R9 ;  /* 0x0000001006027223 */ /* 0x002fe20000000009 */
[----:B0-----:R-:W-:-:S03]  /*0870*/  FFMA R11, -R7, R18, 1 ;  /* 0x3f800000070b7423 */ /* 0x001fc60000000112 */
[----:B------:R-:W0:Y:S01]  /*0880*/  FCHK P0, R2, R7 ;  /* 0x0000000702007302 */ /* 0x000e220000000000 */
[----:B------:R-:W-:Y:S01]  /*0890*/  FFMA R11, R18, R11, R18 ;  /* 0x0000000b120b7223 */ /* 0x000fe20000000012 */
[----:B------:R-:W-:-:S03]  /*08a0*/  FFMA R3, -RZ, R3, R0 ;  /* 0x00000003ff037223 */ /* 0x000fc60000000100 */
[----:B------:R-:W-:Y:S01]  /*08b0*/  FFMA R0, R2, R11, RZ ;  /* 0x0000000b02007223 */ /* 0x000fe200000000ff */
[----:B------:R-:W-:-:S03]  /*08c0*/  FFMA R14, -RZ, R14, R3 ;  /* 0x0000000eff0e7223 */ /* 0x000fc60000000103 */
[----:B------:R-:W-:Y:S01]  /*08d0*/  FFMA R3, -R7, R0, R2 ;  /* 0x0000000007037223 */ /* 0x000fe20000000102 */
[----:B------:R-:W-:-:S03]  /*08e0*/  FFMA R9, RZ, R15, R14 ;  /* 0x0000000fff097223 */ /* 0x000fc6000000000e */
[----:B------:R-:W-:Y:S01]  /*08f0*/  FFMA R3, R11, R3, R0 ;  /* 0x000000030b037223 */ /* 0x000fe20000000000 */
[----:B0-----:R-:W-:Y:S06]  /*0900*/  @!P0 BRA `(.L_x_93) ;  /* 0x0000000000148947 */ /* 0x001fec0003800000 */
[----:B------:R-:W-:Y:S01]  /*0910*/  MOV R0, R2 ;  /* 0x0000000200007202 */ /* 0x000fe20000000f00 */
[----:B------:R-:W-:Y:S01]  /*0920*/  IMAD.MOV.U32 R3, RZ, RZ, R7 ;  /* 0x000000ffff037224 */ /* 0x000fe200078e0007 */
[----:B------:R-:W-:-:S07]  /*0930*/  MOV R2, 0x950 ;  /* 0x0000095000027802 */ /* 0x000fce0000000f00 */
[----:B------:R-:W-:Y:S05]  /*0940*/  CALL.REL.NOINC `($__internal_5_$__cuda_sm3x_div_rn_noftz_f32_slowpath) ;  /* 0x00000004002c7944 */ /* 0x000fea0003c00000 */
[----:B------:R-:W-:-:S07]  /*0950*/  IMAD.MOV.U32 R3, RZ, RZ, R0 ;  /* 0x000000ffff037224 */ /* 0x000fce00078e0000 */
.L_x_93:
[----:B------:R-:W-:Y:S05]  /*0960*/  BSYNC.RECONVERGENT B0 ;  /* 0x0000000000007941 */ /* 0x000fea0003800200 */
.L_x_92:
        /* <DEDUP_REMOVED lines=12> */
[----:B------:R-:W-:Y:S01]  /*0a30*/  MOV R0, R6 ;  /* 0x0000000600007202 */ /* 0x000fe20000000f00 */
[----:B------:R-:W-:Y:S01]  /*0a40*/  IMAD.MOV.U32 R3, RZ, RZ, R7 ;  /* 0x000000ffff037224 */ /* 0x000fe200078e0007 */
[----:B------:R-:W-:-:S07]  /*0a50*/  MOV R2, 0xa70 ;  /* 0x00000a7000027802 */ /* 0x000fce0000000f00 */
[----:B------:R-:W-:Y:S05]  /*0a60*/  CALL.REL.NOINC `($__internal_5_$__cuda_sm3x_div_rn_noftz_f32_slowpath) ;  /* 0x0000000000e47944 */ /* 0x000fea0003c00000 */
[----:B------:R-:W-:-:S07]  /*0a70*/  IMAD.MOV.U32 R9, RZ, RZ, R0 ;  /* 0x000000ffff097224 */ /* 0x000fce00078e0000 */
.L_x_95:
[----:B------:R-:W-:Y:S05]  /*0a80*/  BSYNC.RECONVERGENT B0 ;  /* 0x0000000000007941 */ /* 0x000fea0003800200 */
.L_x_94:
[----:B------:R-:W-:Y:S01]  /*0a90*/  STG.E desc[UR4][R4.64+0x4], R9 ;  /* 0x0000040904007986 */ /* 0x000fe2000c101904 */
[----:B------:R-:W-:Y:S05]  /*0aa0*/  EXIT ;  /* 0x000000000000794d */ /* 0x000fea0003800000 */
.L_x_91:
        /* <DEDUP_REMOVED lines=32> */
[C---:B0-----:R-:W-:Y:S02]  /*0cb0*/  LEA R10, P0, R8.reuse, UR8, 0x2 ;  /* 0x00000008080a7c11 */ /* 0x041fe4000f8010ff */
[----:B------:R-:W-:Y:S02]  /*0cc0*/  IADD3 R5, PT, PT, R9, R11, RZ ;  /* 0x0000000b09057210 */ /* 0x000fe40007ffe0ff */
[----:B------:R-:W3:Y:S02]  /*0cd0*/  LDG.E R9, desc[UR4][R6.64+0x4] ;  /* 0x0000040406097981 */ /* 0x000ee4000c1e1900 */
[----:B------:R-:W-:Y:S02]  /*0ce0*/  LEA.HI.X R11, R8, UR9, R5, 0x2, P0 ;  /* 0x00000009080b7c11 */ /* 0x000fe400080f1405 */
[----:B------:R-:W4:Y:S01]  /*0cf0*/  LDG.E R8, desc[UR4][R6.64] ;  /* 0x0000000406087981 */ /* 0x000f22000c1e1900 */
[----:B------:R-:W-:-:S03]  /*0d00*/  IMAD.WIDE R4, R4, 0x8, R10 ;  /* 0x0000000804047825 */ /* 0x000fc600078e020a */
[----:B------:R-:W5:Y:S04]  /*0d10*/  LDG.E R10, desc[UR4][R2.64] ;  /* 0x00000004020a7981 */ /* 0x000f68000c1e1900 */
[----:B------:R-:W5:Y:S04]  /*0d20*/  LDG.E R12, desc[UR4][R4.64] ;  /* 0x00000004040c7981 */ /* 0x000f68000c1e1900 */
[----:B------:R-:W5:Y:S01]  /*0d30*/  LDG.E R14, desc[UR4][R4.64+0x4] ;  /* 0x00000404040e7981 */ /* 0x000f62000c1e1900 */
[----:B--2---:R-:W-:-:S04]  /*0d40*/  FMUL R0, RZ, R0 ;  /* 0x00000000ff007220 */ /* 0x004fc80000400000 */
[-CC-:B---3--:R-:W-:Y:S01]  /*0d50*/  FFMA R11, RZ, R9.reuse, R0.reuse ;  /* 0x00000009ff0b7223 */ /* 0x188fe20000000000 */
[----:B------:R-:W-:-:S03]  /*0d60*/  FFMA R9, -RZ, R9, R0 ;  /* 0x00000009ff097223 */ /* 0x000fc60000000100 */
[-C--:B----4-:R-:W-:Y:S01]  /*0d70*/  FFMA R11, -RZ, R8.reuse, R11 ;  /* 0x00000008ff0b7223 */ /* 0x090fe2000000010b */
[----:B------:R-:W-:-:S03]  /*0d80*/  FFMA R9, -RZ, R8, R9 ;  /* 0x00000008ff097223 */ /* 0x000fc60000000109 */
[-C--:B-----5:R-:W-:Y:S01]  /*0d90*/  FFMA R11, -RZ, R10.reuse, R11 ;  /* 0x0000000aff0b7223 */ /* 0x0a0fe2000000010b */
[----:B------:R-:W-:-:S03]  /*0da0*/  FFMA R9, RZ, R10, R9 ;  /* 0x0000000aff097223 */ /* 0x000fc60000000009 */
[----:B------:R-:W-:Y:S01]  /*0db0*/  FADD R11, R11, R12 ;  /* 0x0000000c0b0b7221 */ /* 0x000fe20000000000 */
[----:B------:R-:W-:-:S04]  /*0dc0*/  FADD R9, R9, R14 ;  /* 0x0000000e09097221 */ /* 0x000fc80000000000 */
[----:B------:R-:W-:Y:S04]  /*0dd0*/  STG.E desc[UR4][R4.64], R11 ;  /* 0x0000000b04007986 */ /* 0x000fe8000c101904 */
[----:B------:R-:W-:Y:S01]  /*0de0*/  STG.E desc[UR4][R4.64+0x4], R9 ;  /* 0x0000040904007986 */ /* 0x000fe2000c101904 */
[----:B------:R-:W-:Y:S05]  /*0df0*/  EXIT ;  /* 0x000000000000794d */ /* 0x000fea0003800000 */
        .weak           $__internal_5_$__cuda_sm3x_div_rn_noftz_f32_slowpath
        .type           $__internal_5_$__cuda_sm3x_div_rn_noftz_f32_slowpath,@function
        .size           $__internal_5_$__cuda_sm3x_div_rn_noftz_f32_slowpath,(.L_x_1904 - $__internal_5_$__cuda_sm3x_div_rn_noftz_f32_slowpath)
$__internal_5_$__cuda_sm3x_div_rn_noftz_f32_slowpath:
        /* <DEDUP_REMOVED lines=34> */
.L_x_97:
        /* <DEDUP_REMOVED lines=51> */
.L_x_104:
[----:B------:R-:W-:-:S04]  /*1350*/  LOP3.LUT R0, R0, 0x80000000, RZ, 0xc0, !PT ;  /* 0x8000000000007812 */ /* 0x000fc800078ec0ff */
[----:B------:R-:W-:Y:S01]  /*1360*/  LOP3.LUT R0, R0, 0x7f800000, RZ, 0xfc, !PT ;  /* 0x7f80000000007812 */ /* 0x000fe200078efcff */
[----:B------:R-:W-:Y:S06]  /*1370*/  BRA `(.L_x_105) ;  /* 0x0000000000047947 */ /* 0x000fec0003800000 */
.L_x_103:
[----:B------:R-:W-:-:S07]  /*1380*/  LEA R0, R11, R0, 0x17 ;  /* 0x000000000b007211 */ /* 0x000fce00078eb8ff */
.L_x_105:
[----:B------:R-:W-:Y:S05]  /*1390*/  BSYNC.RECONVERGENT B2 ;  /* 0x0000000000027941 */ /* 0x000fea0003800200 */
.L_x_102:
[----:B------:R-:W-:Y:S05]  /*13a0*/  BRA `(.L_x_106) ;  /* 0x0000000000207947 */ /* 0x000fea0003800000 */
.L_x_101:
[----:B------:R-:W-:-:S04]  /*13b0*/  LOP3.LUT R0, R3, 0x80000000, R0, 0x48, !PT ;  /* 0x8000000003007812 */ /* 0x000fc800078e4800 */
[----:B------:R-:W-:Y:S01]  /*13c0*/  LOP3.LUT R0, R0, 0x7f800000, RZ, 0xfc, !PT ;  /* 0x7f80000000007812 */ /* 0x000fe200078efcff */
[----:B------:R-:W-:Y:S06]  /*13d0*/  BRA `(.L_x_106) ;  /* 0x0000000000147947 */ /* 0x000fec0003800000 */
.L_x_100:
[----:B------:R-:W-:Y:S01]  /*13e0*/  LOP3.LUT R0, R3, 0x80000000, R0, 0x48, !PT ;  /* 0x8000000003007812 */ /* 0x000fe200078e4800 */
[----:B------:R-:W-:Y:S06]  /*13f0*/  BRA `(.L_x_106) ;  /* 0x00000000000c7947 */ /* 0x000fec0003800000 */
.L_x_99:
[----:B------:R-:W0:Y:S01]  /*1400*/  MUFU.RSQ R0, -QNAN ;  /* 0xffc0000000007908 */ /* 0x000e220000001400 */
[----:B------:R-:W-:Y:S05]  /*1410*/  BRA `(.L_x_106) ;  /* 0x0000000000047947 */ /* 0x000fea0003800000 */
.L_x_98:
[----:B------:R-:W-:-:S07]  /*1420*/  FADD.FTZ R0, R0, R3 ;  /* 0x0000000300007221 */ /* 0x000fce0000010000 */
.L_x_106:
[----:B------:R-:W-:Y:S05]  /*1430*/  BSYNC.RECONVERGENT B1 ;  /* 0x0000000000017941 */ /* 0x000fea0003800200 */
.L_x_96:
[----:B------:R-:W-:-:S04]  /*1440*/  IMAD.MOV.U32 R3, RZ, RZ, 0x0 ;  /* 0x00000000ff037424 */ /* 0x000fc800078e00ff */
[----:B0-----:R-:W-:Y:S05]  /*1450*/  RET.REL.NODEC R2 `(_Z26MutualIntensExtract_KernelILin4ELb0ELb1ELb0ELi1EEvPfS0_S0_llllll) ;  /* 0xffffffe802e87950 */ /* 0x001fea0003c3ffff */
.L_x_107:
        /* <DEDUP_REMOVED lines=10> */
.L_x_1904:


//--------------------- .text._Z26MutualIntensExtract_KernelILin4ELb1ELb0ELb0ELi1EEvPfS0_S0_llllll --------------------------
	.section	.text._Z26MutualIntensExtract_KernelILin4ELb1ELb0ELb0ELi1EEvPfS0_S0_llllll,"ax",@progbits
	.align	128
        .global         _Z26MutualIntensExtract_KernelILin4ELb1ELb0ELb0ELi1EEvPfS0_S0_llllll
        .type           _Z26MutualIntensExtract_KernelILin4ELb1ELb0ELb0ELi1EEvPfS0_S0_llllll,@function
        .size           _Z26MutualIntensExtract_KernelILin4ELb1ELb0ELb0ELi1EEvPfS0_S0_llllll,(.L_x_1905 - _Z26MutualIntensExtract_KernelILin4ELb1ELb0ELb0ELi1EEvPfS0_S0_llllll)
        .other          _Z26MutualIntensExtract_KernelILin4ELb1ELb0ELb0ELi1EEvPfS0_S0_llllll,@"STO_CUDA_ENTRY STV_DEFAULT"
_Z26MutualIntensExtract_KernelILin4ELb1ELb0ELb0ELi1EEvPfS0_S0_llllll:
.text._Z26MutualIntensExtract_KernelILin4ELb1ELb0ELb0ELi1EEvPfS0_S0_llllll:
        /* <DEDUP_REMOVED lines=52> */
[----:B------:R-:W-:Y:S02]  /*0340*/  IMAD R9, R14, UR11, R3 ;  /* 0x0000000b0e097c24 */ /* 0x000fe4000f8e0203 */
[----:B------:R-:W-:-:S04]  /*0350*/  IMAD.WIDE.U32 R2, R4, UR10, RZ ;  /* 0x0000000a04027c25 */ /* 0x000fc8000f8e00ff */
[----:B------:R-:W-:Y:S01]  /*0360*/  IMAD.IADD R5, R11, 0x1, R9 ;  /* 0x000000010b057824 */ /* 0x000fe200078e0209 */
[----:B------:R-:W-:Y:S01]  /*0370*/  LEA R6, P0, R2, UR12, 0x2 ;  /* 0x0000000c02067c11 */ /* 0x000fe2000f8010ff */
[----:B------:R-:W-:-:S03]  /*0380*/  IMAD.IADD R3, R3, 0x1, R7 ;  /* 0x0000000103037824 */ /* 0x000fc600078e0207 */
[----:B------:R-:W-:Y:S02]  /*0390*/  LEA.HI.X R9, R10, UR13, R5, 0x2, P1 ;  /* 0x0000000d0a097c11 */ /* 0x000fe400088f1405 */
[----:B------:R-:W-:-:S03]  /*03a0*/  LEA.HI.X R7, R2, UR13, R3, 0x2, P0 ;  /* 0x0000000d02077c11 */ /* 0x000fc600080f1403 */
[----:B------:R-:W2:Y:S04]  /*03b0*/  LDG.E R0, desc[UR4][R8.64] ;  /* 0x0000000408007981 */ /* 0x000ea8000c1e1900 */
[----:B------:R-:W3:Y:S04]  /*03c0*/  LDG.E R13, desc[UR4][R8.64+0x4] ;  /* 0x00000404080d7981 */ /* 0x000ee8000c1e1900 */
[----:B------:R-:W4:Y:S04]  /*03d0*/  LDG.E R5, desc[UR4][R6.64] ;  /* 0x0000000406057981 */ /* 0x000f28000c1e1900 */
[----:B------:R-:W5:Y:S01]  /*03e0*/  LDG.E R12, desc[UR4][R6.64+0x4] ;  /* 0x00000404060c7981 */ /* 0x000f62000c1e1900 */
[----:B------:R-:W-:-:S02]  /*03f0*/  IMAD R2, R14, UR7, RZ ;  /* 0x000000070e027c24 */ /* 0x000fc4000f8e02ff */
[----:B------:R-:W-:-:S04]  /*0400*/  IMAD.WIDE.U32 R10, R14, UR6, RZ ;  /* 0x000000060e0a7c25 */ /* 0x000fc8000f8e00ff */
[----:B------:R-:W-:Y:S01]  /*0410*/  IMAD R3, R15, UR6, R2 ;  /* 0x000000060f037c24 */ /* 0x000fe2000f8e0202 */
[----:B0-----:R-:W-:-:S04]  /*0420*/  LEA R2, P0, R10, UR8, 0x2 ;  /* 0x000000080a027c11 */ /* 0x001fc8000f8010ff */
[----:B------:R-:W-:-:S04]  /*0430*/  IADD3 R3, PT, PT, R11, R3, RZ ;  /* 0x000000030b037210 */ /* 0x000fc80007ffe0ff */
[----:B------:R-:W-:-:S03]  /*0440*/  LEA.HI.X R3, R10, UR9, R3, 0x2, P0 ;  /* 0x000000090a037c11 */ /* 0x000fc600080f1403 */
[----:B------:R-:W-:-:S04]  /*0450*/  IMAD.WIDE R2, R4, 0x8, R2 ;  /* 0x0000000804027825 */ /* 0x000fc800078e0202 */
[----:B--2---:R-:W-:Y:S01]  /*0460*/  FMUL R0, RZ, R0 ;  /* 0x00000000ff007220 */ /* 0x004fe20000400000 */
[----:B---3--:R-:W-:-:S03]  /*0470*/  FMUL R11, RZ, R13 ;  /* 0x0000000dff0b7220 */ /* 0x008fc60000400000 */
[----:B----4-:R-:W-:Y:S01]  /*0480*/  FFMA R8, RZ, R5, R0 ;  /* 0x00000005ff087223 */ /* 0x010fe20000000000 */
[----:B-----5:R-:W-:-:S03]  /*0490*/  FFMA R11, RZ, R12, -R11 ;  /* 0x0000000cff0b7223 */ /* 0x020fc6000000080b */
[----:B------:R-:W-:Y:S01]  /*04a0*/  FFMA R13, -RZ, R13, R8 ;  /* 0x0000000dff0d7223 */ /* 0x000fe20000000108 */
[----:B------:R-:W-:-:S03]  /*04b0*/  FADD R0, -R0, R11 ;  /* 0x0000000b00007221 */ /* 0x000fc60000000100 */
[----:B------:R-:W-:Y:S01]  /*04c0*/  FFMA R13, -RZ, R12, R13 ;  /* 0x0000000cff0d7223 */ /* 0x000fe2000000010d */
[----:B------:R-:W-:-:S04]  /*04d0*/  FFMA R5, RZ, R5, R0 ;  /* 0x00000005ff057223 */ /* 0x000fc80000000000 */
[----:B------:R-:W-:Y:S04]  /*04e0*/  STG.E desc[UR4][R2.64], R13 ;  /* 0x0000000d02007986 */ /* 0x000fe8000c101904 */
[----:B------:R-:W-:Y:S01]  /*04f0*/  STG.E desc[UR4][R2.64+0x4], R5 ;  /* 0x0000040502007986 */ /* 0x000fe2000c101904 */
[----:B------:R-:W-:Y:S05]  /*0500*/  EXIT ;  /* 0x000000000000794d */ /* 0x000fea0003800000 */
.L_x_108:
        /* <DEDUP_REMOVED lines=28> */
[C---:B------:R-:W-:Y:S01]  /*06d0*/  IMAD R15, R6.reuse, UR7, RZ ;  /* 0x00000007060f7c24 */ /* 0x040fe2000f8e02ff */
[----:B------:R-:W-:Y:S01]  /*06e0*/  IADD3 R5, PT, PT, R13, R5, RZ ;  /* 0x000000050d057210 */ /* 0x000fe20007ffe0ff */
[----:B------:R-:W-:Y:S01]  /*06f0*/  IMAD.WIDE.U32 R6, R6, UR6, RZ ;  /* 0x0000000606067c25 */ /* 0x000fe2000f8e00ff */
[----:B------:R-:W-:Y:S02]  /*0700*/  LEA.HI.X R11, R8, UR13, R3, 0x2, P1 ;  /* 0x0000000d080b7c11 */ /* 0x000fe400088f1403 */
[----:B------:R-:W-:Y:S01]  /*0710*/  LEA.HI.X R3, R12, UR13, R5, 0x2, P0 ;  /* 0x0000000d0c037c11 */ /* 0x000fe200080f1405 */
[----:B------:R-:W-:Y:S01]  /*0720*/  IMAD R15, R14, UR6, R15 ;  /* 0x000000060e0f7c24 */ /* 0x000fe2000f8e020f */
[----:B0-----:R-:W-:Y:S01]  /*0730*/  LEA R8, P0, R6, UR8, 0x2 ;  /* 0x0000000806087c11 */ /* 0x001fe2000f8010ff */
[----:B------:R-:W2:Y:S01]  /*0740*/  LDG.E R0, desc[UR4][R10.64] ;  /* 0x000000040a007981 */ /* 0x000ea2000c1e1900 */
[----:B------:R-:W0:Y:S01]  /*0750*/  LDCU.64 UR6, c[0x0][0x3b8] ;  /* 0x00007700ff0677ac */ /* 0x000e220008000a00 */
[----:B------:R-:W-:-:S02]  /*0760*/  IMAD.IADD R5, R7, 0x1, R15 ;  /* 0x0000000107057824 */ /* 0x000fc400078e020f */
[----:B------:R-:W3:Y:S03]  /*0770*/  LDG.E R7, desc[UR4][R2.64] ;  /* 0x0000000402077981 */ /* 0x000ee6000c1e1900 */
[----:B------:R-:W-:Y:S01]  /*0780*/  LEA.HI.X R9, R6, UR9, R5, 0x2, P0 ;  /* 0x0000000906097c11 */ /* 0x000fe200080f1405 */
[----:B------:R-:W4:Y:S02]  /*0790*/  LDG.E R14, desc[UR4][R10.64+0x4] ;  /* 0x000004040a0e7981 */ /* 0x000f24000c1e1900 */
[----:B------:R-:W-:Y:S02]  /*07a0*/  IMAD.WIDE R4, R4, 0x8, R8 ;  /* 0x0000000804047825 */ /* 0x000fe400078e0208 */
[----:B------:R1:W5:Y:S04]  /*07b0*/  LDG.E R15, desc[UR4][R2.64+0x4] ;  /* 0x00000404020f7981 */ /* 0x000368000c1e1900 */
[----:B------:R-:W5:Y:S01]  /*07c0*/  LDG.E R16, desc[UR4][R4.64] ;  /* 0x0000000404107981 */ /* 0x000f62000c1e1900 */
[----:B------:R-:W-:Y:S01]  /*07d0*/  BSSY.RECONVERGENT B0, `(.L_x_110) ;  /* 0x000001b000007945 */ /* 0x000fe20003800200 */
[----:B0-----:R-:W0:Y:S02]  /*07e0*/  I2F.F64.U64 R8, UR6 ;  /* 0x0000000600087d12 */ /* 0x001e240008301800 */
[----:B0-----:R-:W-:-:S06]  /*07f0*/  DADD R12, R8, 1 ;  /* 0x3ff00000080c7429 */ /* 0x001fcc0000000000 */
[----:B------:R-:W-:Y:S08]  /*0800*/  I2F.U64 R8, UR6 ;  /* 0x0000000600087d12 */ /* 0x000ff00008301000 */
[----:B------:R-:W0:Y:S08]  /*0810*/  F2F.F32.F64 R6, R12 ;  /* 0x0000000c00067310 */ /* 0x000e300000301000 */
[----:B0-----:R-:W0:Y:S01]  /*0820*/  MUFU.RCP R17, R6 ;  /* 0x0000000600117308 */ /* 0x001e220000001000 */
[----:B--2---:R-:W-:-:S04]  /*0830*/  FMUL R0, RZ, R0 ;  /* 0x00000000ff007220 */ /* 0x004fc80000400000 */
[----:B---3--:R-:W-:-:S04]  /*0840*/  FFMA R9, RZ, R7, R0 ;  /* 0x00000007ff097223 */ /* 0x008fc80000000000 */
[-C--:B----4-:R-:W-:Y:S01]  /*0850*/  FFMA R10, -RZ, R14.reuse, R9 ;  /* 0x0000000eff0a7223 */ /* 0x090fe20000000109 */
[----:B-1----:R-:W-:-:S03]  /*0860*/  FMUL R2, RZ, R14 ;  /* 0x0000000eff027220 */ /* 0x002fc60000400000 */
[----:B-----5:R-:W-:Y:S01]  /*0870*/  FFMA R3, -RZ, R15, R10 ;  /* 0x0000000fff037223 */ /* 0x020fe2000000010a */
[----:B0-----:R-:W-:Y:S01]  /*0880*/  FFMA R10, -R6, R17, 1 ;  /* 0x3f800000060a7423 */ /* 0x001fe20000000111 */
[----:B------:R-:W-:Y:S02]  /*0890*/  FFMA R15, RZ, R15, -R2 ;  /* 0x0000000fff0f7223 */ /* 0x000fe40000000802 */
[----:B------:R-:W-:Y:S01]  /*08a0*/  FFMA R3, R8, R16, R3 ;  /* 0x0000001008037223 */ /* 0x000fe20000000003 */
[----:B------:R-:W-:Y:S01]  /*08b0*/  FFMA R10, R17, R10, R17 ;  /* 0x0000000a110a7223 */ /* 0x000fe20000000011 */
[----:B------:R-:W-:Y:S02]  /*08c0*/  FADD R0, -R0, R15 ;  /* 0x0000000f00007221 */ /* 0x000fe40000000100 */
[----:B------:R-:W0:Y:S01]  /*08d0*/  FCHK P0, R3, R6 ;  /* 0x0000000603007302 */ /* 0x000e220000000000 */
[----:B------:R-:W-:Y:S01]  /*08e0*/  FFMA R9, R3, R10, RZ ;  /* 0x0000000a03097223 */ /* 0x000fe200000000ff */
[----:B------:R-:W-:-:S03]  /*08f0*/  FFMA R7, RZ, R7, R0 ;  /* 0x00000007ff077223 */ /* 0x000fc60000000000 */
[----:B------:R-:W-:-:S04]  /*0900*/  FFMA R2, -R6, R9, R3 ;  /* 0x0000000906027223 */ /* 0x000fc80000000103 */
[----:B------:R-:W-:Y:S01]  /*0910*/  FFMA R9, R10, R2, R9 ;  /* 0x000000020a097223 */ /* 0x000fe20000000009 */
[----:B0-----:R-:W-:Y:S06]  /*0920*/  @!P0 BRA `(.L_x_111) ;  /* 0x0000000000148947 */ /* 0x001fec0003800000 */
[----:B------:R-:W-:Y:S01]  /*0930*/  IMAD.MOV.U32 R0, RZ, RZ, R3 ;  /* 0x000000ffff007224 */ /* 0x000fe200078e0003 */
[----:B------:R-:W-:Y:S02]  /*0940*/  MOV R3, R6 ;  /* 0x0000000600037202 */ /* 0x000fe40000000f00 */
[----:B------:R-:W-:-:S07]  /*0950*/  MOV R2, 0x970 ;  /* 0x0000097000027802 */ /* 0x000fce0000000f00 */
[----:B------:R-:W-:Y:S05]  /*0960*/  CALL.REL.NOINC `($__internal_6_$__cuda_sm3x_div_rn_noftz_f32_slowpath) ;  /* 0x0000000400307944 */ /* 0x000fea0003c00000 */
[----:B------:R-:W-:-:S07]  /*0970*/  IMAD.MOV.U32 R9, RZ, RZ, R0 ;  /* 0x000000ffff097224 */ /* 0x000fce00078e0000 */
.L_x_111:
[----:B------:R-:W-:Y:S05]  /*0980*/  BSYNC.RECONVERGENT B0 ;  /* 0x0000000000007941 */ /* 0x000fea0003800200 */
.L_x_110:
        /* <DEDUP_REMOVED lines=13> */
[----:B------:R-:W-:Y:S02]  /*0a60*/  MOV R3, R6 ;  /* 0x0000000600037202 */ /* 0x000fe40000000f00 */
[----:B------:R-:W-:-:S07]  /*0a70*/  MOV R2, 0xa90 ;  /* 0x00000a9000027802 */ /* 0x000fce0000000f00 */
[----:B------:R-:W-:Y:S05]  /*0a80*/  CALL.REL.NOINC `($__internal_6_$__cuda_sm3x_div_rn_noftz_f32_slowpath) ;  /* 0x0000000000e87944 */ /* 0x000fea0003c00000 */
[----:B------:R-:W-:-:S07]  /*0a90*/  IMAD.MOV.U32 R3, RZ, RZ, R0 ;  /* 0x000000ffff037224 */ /* 0x000fce00078e0000 */
.L_x_113:
[----:B------:R-:W-:Y:S05]  /*0aa0*/  BSYNC.RECONVERGENT B0 ;  /* 0x0000000000007941 */ /* 0x000fea0003800200 */
.L_x_112:
[----:B------:R-:W-:Y:S01]  /*0ab0*/  STG.E desc[UR4][R4.64+0x4], R3 ;  /* 0x0000040304007986 */ /* 0x000fe2000c101904 */
[----:B------:R-:W-:Y:S05]  /*0ac0*/  EXIT ;  /* 0x000000000000794d */ /* 0x000fea0003800000 */
.L_x_109:
        /* <DEDUP_REMOVED lines=24> */
[C---:B------:R-:W-:Y:S01]  /*0c50*/  IMAD R0, R6.reuse, UR7, RZ ;  /* 0x0000000706007c24 */ /* 0x040fe2000f8e02ff */
[----:B------:R-:W-:Y:S01]  /*0c60*/  IADD3 R3, PT, PT, R13, R15, RZ ;  /* 0x0000000f0d037210 */ /* 0x000fe20007ffe0ff */
[----:B------:R-:W-:Y:S02]  /*0c70*/  IMAD.IADD R5, R11, 0x1, R5 ;  /* 0x000000010b057824 */ /* 0x000fe400078e0205 */
[----:B------:R-:W-:-:S04]  /*0c80*/  IMAD.WIDE.U32 R6, R6, UR6, RZ ;  /* 0x0000000606067c25 */ /* 0x000fc8000f8e00ff */
[----:B------:R-:W-:Y:S01]  /*0c90*/  IMAD R11, R9, UR6, R0 ;  /* 0x00000006090b7c24 */ /* 0x000fe2000f8e0200 */
[----:B------:R-:W-:Y:S02]  /*0ca0*/  LEA.HI.X R9, R12, UR13, R3, 0x2, P1 ;  /* 0x0000000d0c097c11 */ /* 0x000fe400088f1403 */
[----:B------:R-:W-:Y:S01]  /*0cb0*/  LEA.HI.X R3, R10, UR13, R5, 0x2, P0 ;  /* 0x0000000d0a037c11 */ /* 0x000fe200080f1405 */
[----:B------:R-:W-:Y:S01]  /*0cc0*/  IMAD.IADD R5, R7, 0x1, R11 ;  /* 0x0000000107057824 */ /* 0x000fe200078e020b */
[C---:B0-----:R-:W-:Y:S01]  /*0cd0*/  LEA R10, P0, R6.reuse, UR8, 0x2 ;  /* 0x00000008060a7c11 */ /* 0x041fe2000f8010ff */
[----:B------:R-:W2:Y:S04]  /*0ce0*/  LDG.E R0, desc[UR4][R8.64] ;  /* 0x0000000408007981 */ /* 0x000ea8000c1e1900 */
[----:B------:R-:W3:Y:S01]  /*0cf0*/  LDG.E R12, desc[UR4][R8.64+0x4] ;  /* 0x00000404080c7981 */ /* 0x000ee2000c1e1900 */
[----:B------:R-:W-:-:S03]  /*0d00*/  LEA.HI.X R11, R6, UR9, R5, 0x2, P0 ;  /* 0x00000009060b7c11 */ /* 0x000fc600080f1405 */
[----:B------:R-:W4:Y:S04]  /*0d10*/  LDG.E R7, desc[UR4][R2.64] ;  /* 0x0000000402077981 */ /* 0x000f28000c1e1900 */
[----:B------:R-:W5:Y:S01]  /*0d20*/  LDG.E R6, desc[UR4][R2.64+0x4] ;  /* 0x0000040402067981 */ /* 0x000f62000c1e1900 */
[----:B------:R-:W-:-:S05]  /*0d30*/  IMAD.WIDE R4, R4, 0x8, R10 ;  /* 0x0000000804047825 */ /* 0x000fca00078e020a */
[----:B------:R-:W5:Y:S04]  /*0d40*/  LDG.E R10, desc[UR4][R4.64] ;  /* 0x00000004040a7981 */ /* 0x000f68000c1e1900 */
[----:B------:R-:W5:Y:S01]  /*0d50*/  LDG.E R15, desc[UR4][R4.64+0x4] ;  /* 0x00000404040f7981 */ /* 0x000f62000c1e1900 */
[----:B--2---:R-:W-:Y:S01]  /*0d60*/  FMUL R0, RZ, R0 ;  /* 0x00000000ff007220 */ /* 0x004fe20000400000 */
[----:B---3--:R-:W-:-:S03]  /*0d70*/  FMUL R13, RZ, R12 ;  /* 0x0000000cff0d7220 */ /* 0x008fc60000400000 */
[----:B----4-:R-:W-:Y:S01]  /*0d80*/  FFMA R11, RZ, R7, R0 ;  /* 0x00000007ff0b7223 */ /* 0x010fe20000000000 */
[----:B-----5:R-:W-:-:S03]  /*0d90*/  FFMA R13, RZ, R6, -R13 ;  /* 0x00000006ff0d7223 */ /* 0x020fc6000000080d */
[----:B------:R-:W-:Y:S01]  /*0da0*/  FFMA R11, -RZ, R12, R11 ;  /* 0x0000000cff0b7223 */ /* 0x000fe2000000010b */
[----:B------:R-:W-:-:S03]  /*0db0*/  FADD R0, -R0, R13 ;  /* 0x0000000d00007221 */ /* 0x000fc60000000100 */
[----:B------:R-:W-:Y:S01]  /*0dc0*/  FFMA R11, -RZ, R6, R11 ;  /* 0x00000006ff0b7223 */ /* 0x000fe2000000010b */
[----:B------:R-:W-:-:S03]  /*0dd0*/  FFMA R0, RZ, R7, R0 ;  /* 0x00000007ff007223 */ /* 0x000fc60000000000 */
[----:B------:R-:W-:Y:S01]  /*0de0*/  FADD R11, R11, R10 ;  /* 0x0000000a0b0b7221 */ /* 0x000fe20000000000 */
[----:B------:R-:W-:-:S04]  /*0df0*/  FADD R15, R0, R15 ;  /* 0x0000000f000f7221 */ /* 0x000fc80000000000 */
[----:B------:R-:W-:Y:S04]  /*0e00*/  STG.E desc[UR4][R4.64], R11 ;  /* 0x0000000b04007986 */ /* 0x000fe8000c101904 */
[----:B------:R-:W-:Y:S01]  /*0e10*/  STG.E desc[UR4][R4.64+0x4], R15 ;  /* 0x0000040f04007986 */ /* 0x000fe2000c101904 */
[----:B------:R-:W-:Y:S05]  /*0e20*/  EXIT ;  /* 0x000000000000794d */ /* 0x000fea0003800000 */
        .weak           $__internal_6_$__cuda_sm3x_div_rn_noftz_f32_slowpath
        .type           $__internal_6_$__cuda_sm3x_div_rn_noftz_f32_slowpath,@function
        .size           $__internal_6_$__cuda_sm3x_div_rn_noftz_f32_slowpath,(.L_x_1905 - $__internal_6_$__cuda_sm3x_div_rn_noftz_f32_slowpath)
$__internal_6_$__cuda_sm3x_div_rn_noftz_f32_slowpath:
[----:B------:R-:W-:Y:S01]  /*0e30*/  SHF.R.U32.HI R10, RZ, 0x17, R3 ;  /* 0x00000017ff0a7819 */ /* 0x000fe20000011603 */
[----:B------:R-:W-:Y:S01]  /*0e40*/  BSSY.RECONVERGENT B1, `(.L_x_114) ;  /* 0x0000062000017945 */ /* 0x000fe20003800200 */
[----:B------:R-:W-:Y:S02]  /*0e50*/  SHF.R.U32.HI R9, RZ, 0x17, R0 ;  /* 0x00000017ff097819 */ /* 0x000fe40000011600 */
[----:B------:R-:W-:Y:S02]  /*0e60*/  LOP3.LUT R14, R10, 0xff, RZ, 0xc0, !PT ;  /* 0x000000ff0a0e7812 */ /* 0x000fe400078ec0ff */
[----:B------:R-:W-:Y:S02]  /*0e70*/  LOP3.LUT R12, R9, 0xff, RZ, 0xc0, !PT ;  /* 0x000000ff090c7812 */ /* 0x000fe400078ec0ff */
[----:B------:R-:W-:-:S03]  /*0e80*/  IADD3 R11, PT, PT, R14, -0x1, RZ ;  /* 0xffffffff0e0b7810 */ /* 0x000fc60007ffe0ff */
[----:B------:R-:W-:Y:S01]  /*0e90*/  VIADD R10, R12, 0xffffffff ;  /* 0xffffffff0c0a7836 */ /* 0x000fe20000000000 */
        /* <DEDUP_REMOVED lines=22> */
[----:B------:R-:W-:Y:S01]  /*1000*/  @P0 MOV R9, RZ ;  /* 0x000000ff00090202 */ /* 0x000fe20000000f00 */
[----:B------:R-:W-:Y:S02]  /*1010*/  @!P0 IMAD.MOV.U32 R9, RZ, RZ, -0x40 ;  /* 0xffffffc0ff098424 */ /* 0x000fe400078e00ff */
[----:B------:R-:W-:Y:S01]  /*1020*/  @!P0 FFMA R0, R0, 1.84467440737095516160e+19, RZ ;  /* 0x5f80000000008823 */ /* 0x000fe200000000ff */
[----:B------:R-:W-:Y:S01]  /*1030*/  @!P1 FFMA R3, R3, 1.84467440737095516160e+19, RZ ;  /* 0x5f80000003039823 */ /* 0x000fe200000000ff */
[----:B------:R-:W-:-:S07]  /*1040*/  @!P1 VIADD R9, R9, 0x40 ;  /* 0x0000004009099836 */ /* 0x000fce0000000000 */
.L_x_115:
[----:B------:R-:W-:Y:S01]  /*1050*/  LEA R10, R14, 0xc0800000, 0x17 ;  /* 0xc08000000e0a7811 */ /* 0x000fe200078eb8ff */
[----:B------:R-:W-:Y:S03]  /*1060*/  BSSY.RECONVERGENT B2, `(.L_x_120) ;  /* 0x0000036000027945 */ /* 0x000fe60003800200 */
[----:B------:R-:W-:Y:S01]  /*1070*/  IADD3 R10, PT, PT, -R10, R3, RZ ;  /* 0x000000030a0a7210 */ /* 0x000fe20007ffe1ff */
[----:B------:R-:W-:-:S03]  /*1080*/  VIADD R3, R12, 0xffffff81 ;  /* 0xffffff810c037836 */ /* 0x000fc60000000000 */
        /* <DEDUP_REMOVED lines=13> */
[----:B------:R-:W-:-:S04]  /*1160*/  LOP3.LUT R3, R3, 0xff, RZ, 0xc0, !PT ;  /* 0x000000ff03037812 */ /* 0x000fc800078ec0ff */
[----:B------:R-:W-:-:S05]  /*1170*/  IADD3 R13, PT, PT, R3, R10, RZ ;  /* 0x0000000a030d7210 */ /* 0x000fca0007ffe0ff */
        /* <DEDUP_REMOVED lines=32> */
.L_x_122:
[----:B------:R-:W-:-:S04]  /*1380*/  LOP3.LUT R0, R0, 0x80000000, RZ, 0xc0, !PT ;  /* 0x8000000000007812 */ /* 0x000fc800078ec0ff */
[----:B------:R-:W-:Y:S01]  /*1390*/  LOP3.LUT R0, R0, 0x7f800000, RZ, 0xfc, !PT ;  /* 0x7f80000000007812 */ /* 0x000fe200078efcff */
[----:B------:R-:W-:Y:S06]  /*13a0*/  BRA `(.L_x_123) ;  /* 0x0000000000047947 */ /* 0x000fec0003800000 */
.L_x_121:
[----:B------:R-:W-:-:S07]  /*13b0*/  IMAD R0, R10, 0x800000, R0 ;  /* 0x008000000a007824 */ /* 0x000fce00078e0200 */
.L_x_123:
[----:B------:R-:W-:Y:S05]  /*13c0*/  BSYNC.RECONVERGENT B2 ;  /* 0x0000000000027941 */ /* 0x000fea0003800200 */
.L_x_120:
[----:B------:R-:W-:Y:S05]  /*13d0*/  BRA `(.L_x_124) ;  /* 0x0000000000207947 */ /* 0x000fea0003800000 */
.L_x_119:
[----:B------:R-:W-:-:S04]  /*13e0*/  LOP3.LUT R0, R3, 0x80000000, R0, 0x48, !PT ;  /* 0x8000000003007812 */ /* 0x000fc800078e4800 */
[----:B------:R-:W-:Y:S01]  /*13f0*/  LOP3.LUT R0, R0, 0x7f800000, RZ, 0xfc, !PT ;  /* 0x7f80000000007812 */ /* 0x000fe200078efcff */
[----:B------:R-:W-:Y:S06]  /*1400*/  BRA `(.L_x_124) ;  /* 0x0000000000147947 */ /* 0x000fec0003800000 */
.L_x_118:
[----:B------:R-:W-:Y:S01]  /*1410*/  LOP3.LUT R0, R3, 0x80000000, R0, 0x48, !PT ;  /* 0x8000000003007812 */ /* 0x000fe200078e4800 */
[----:B------:R-:W-:Y:S06]  /*1420*/  BRA `(.L_x_124) ;  /* 0x00000000000c7947 */ /* 0x000fec0003800000 */
.L_x_117:
[----:B------:R-:W0:Y:S01]  /*1430*/  MUFU.RSQ R0, -QNAN ;  /* 0xffc0000000007908 */ /* 0x000e220000001400 */
[----:B------:R-:W-:Y:S05]  /*1440*/  BRA `(.L_x_124) ;  /* 0x0000000000047947 */ /* 0x000fea0003800000 */
.L_x_116:
[----:B------:R-:W-:-:S07]  /*1450*/  FADD.FTZ R0, R0, R3 ;  /* 0x0000000300007221 */ /* 0x000fce0000010000 */
.L_x_124:
[----:B------:R-:W-:Y:S05]  /*1460*/  BSYNC.RECONVERGENT B1 ;  /* 0x0000000000017941 */ /* 0x000fea0003800200 */
.L_x_114:
[----:B------:R-:W-:-:S04]  /*1470*/  HFMA2 R3, -RZ, RZ, 0, 0 ;  /* 0x00000000ff037431 */ /* 0x000fc800000001ff */
[----:B0-----:R-:W-:Y:S05]  /*1480*/  RET.REL.NODEC R2 `(_Z26MutualIntensExtract_KernelILin4ELb1ELb0ELb0ELi1EEvPfS0_S0_llllll) ;  /* 0xffffffe802dc7950 */ /* 0x001fea0003c3ffff */
.L_x_125:
        /* <DEDUP_REMOVED lines=15> */
.L_x_1905:


//--------------------- .text._Z26MutualIntensExtract_KernelILin4ELb1ELb1ELb0ELi1EEvPfS0_S0_llllll --------------------------
	.section	.text._Z26MutualIntensExtract_KernelILin4ELb1ELb1ELb0ELi1EEvPfS0_S0_llllll,"ax",@progbits
	.align	128
        .global         _Z26MutualIntensExtract_KernelILin4ELb1ELb1ELb0ELi1EEvPfS0_S0_llllll
        .type           _Z26MutualIntensExtract_KernelILin4ELb1ELb1ELb0ELi1EEvPfS0_S0_llllll,@function
        .size           _Z26MutualIntensExtract_KernelILin4ELb1ELb1ELb0ELi1EEvPfS0_S0_llllll,(.L_x_1906 - _Z26MutualIntensExtract_KernelILin4ELb1ELb1ELb0ELi1EEvPfS0_S0_llllll)
        .other          _Z26MutualIntensExtract_KernelILin4ELb1ELb1ELb0ELi1EEvPfS0_S0_llllll,@"STO_CUDA_ENTRY STV_DEFAULT"
_Z26MutualIntensExtract_KernelILin4ELb1ELb1ELb0ELi1EEvPfS0_S0_llllll:
.text._Z26MutualIntensExtract_KernelILin4ELb1ELb1ELb0ELi1EEvPfS0_S0_llllll:
        /* <DEDUP_REMOVED lines=52> */
[----:B------:R-:W-:Y:S02]  /*0340*/  IMAD R13, R3, UR11, R0 ;  /* 0x0000000b030d7c24 */ /* 0x000fe4000f8e0200 */
[----:B------:R-:W-:Y:S02]  /*0350*/  IMAD.IADD R11, R7, 0x1, R5 ;  /* 0x00000001070b7824 */ /* 0x000fe400078e0205 */
[----:B------:R-:W-:Y:S01]  /*0360*/  IMAD.IADD R5, R9, 0x1, R13 ;  /* 0x0000000109057824 */ /* 0x000fe200078e020d */
[----:B------:R-:W-:Y:S01]  /*0370*/  SHF.L.U32 R9, R8, 0x2, RZ ;  /* 0x0000000208097819 */ /* 0x000fe200000006ff */
[C---:B------:R-:W-:Y:S01]  /*0380*/  IMAD.SHL.U32 R7, R6.reuse, 0x4, RZ ;  /* 0x0000000406077824 */ /* 0x040fe200078e00ff */
[----:B------:R-:W-:Y:S02]  /*0390*/  SHF.L.U64.HI R12, R6, 0x2, R11 ;  /* 0x00000002060c7819 */ /* 0x000fe4000001020b */
[----:B------:R-:W-:Y:S02]  /*03a0*/  SHF.L.U64.HI R0, R8, 0x2, R5 ;  /* 0x0000000208007819 */ /* 0x000fe40000010205 */
[----:B--2---:R-:W-:-:S02]  /*03b0*/  IADD3 R10, P0, PT, R7, UR12, RZ ;  /* 0x0000000c070a7c10 */ /* 0x004fc4000ff1e0ff */
[----:B------:R-:W-:Y:S02]  /*03c0*/  IADD3 R6, P1, PT, R7, UR14, RZ ;  /* 0x0000000e07067c10 */ /* 0x000fe4000ff3e0ff */
[C---:B------:R-:W-:Y:S02]  /*03d0*/  IADD3 R16, P2, PT, R9.reuse, UR12, RZ ;  /* 0x0000000c09107c10 */ /* 0x040fe4000ff5e0ff */
[----:B------:R-:W-:Y:S02]  /*03e0*/  IADD3 R8, P3, PT, R9, UR14, RZ ;  /* 0x0000000e09087c10 */ /* 0x000fe4000ff7e0ff */
[C---:B------:R-:W-:Y:S02]  /*03f0*/  IADD3.X R11, PT, PT, R12.reuse, UR13, RZ, P0, !PT ;  /* 0x0000000d0c0b7c10 */ /* 0x040fe400087fe4ff */
[----:B------:R-:W-:Y:S02]  /*0400*/  IADD3.X R7, PT, PT, R12, UR15, RZ, P1, !PT ;  /* 0x0000000f0c077c10 */ /* 0x000fe40008ffe4ff */
[C---:B------:R-:W-:Y:S01]  /*0410*/  IADD3.X R17, PT, PT, R0.reuse, UR13, RZ, P2, !PT ;  /* 0x0000000d00117c10 */ /* 0x040fe200097fe4ff */
[----:B------:R-:W2:Y:S01]  /*0420*/  LDG.E R5, desc[UR4][R10.64+0x4] ;  /* 0x000004040a057981 */ /* 0x000ea2000c1e1900 */
[----:B------:R-:W-:-:S03]  /*0430*/  IADD3.X R9, PT, PT, R0, UR15, RZ, P3, !PT ;  /* 0x0000000f00097c10 */ /* 0x000fc60009ffe4ff */
[----:B------:R-:W3:Y:S04]  /*0440*/  LDG.E R0, desc[UR4][R10.64] ;  /* 0x000000040a007981 */ /* 0x000ee8000c1e1900 */
[----:B------:R-:W4:Y:S04]  /*0450*/  LDG.E R19, desc[UR4][R6.64+0x4] ;  /* 0x0000040406137981 */ /* 0x000f28000c1e1900 */
[----:B------:R-:W3:Y:S04]  /*0460*/  LDG.E R21, desc[UR4][R8.64+0x4] ;  /* 0x0000040408157981 */ /* 0x000ee8000c1e1900 */
[----:B------:R-:W4:Y:S04]  /*0470*/  LDG.E R14, desc[UR4][R16.64+0x4] ;  /* 0x00000404100e7981 */ /* 0x000f28000c1e1900 */
[----:B------:R4:W5:Y:S04]  /*0480*/  LDG.E R15, desc[UR4][R16.64] ;  /* 0x00000004100f7981 */ /* 0x000968000c1e1900 */
[----:B------:R-:W2:Y:S04]  /*0490*/  LDG.E R18, desc[UR4][R6.64] ;  /* 0x0000000406127981 */ /* 0x000ea8000c1e1900 */
[----:B------:R-:W2:Y:S01]  /*04a0*/  LDG.E R20, desc[UR4][R8.64] ;  /* 0x0000000408147981 */ /* 0x000ea2000c1e1900 */
[----:B------:R-:W-:-:S02]  /*04b0*/  IMAD R23, R3, UR7, RZ ;  /* 0x0000000703177c24 */ /* 0x000fc4000f8e02ff */
[----:B------:R-:W-:-:S04]  /*04c0*/  IMAD.WIDE.U32 R12, R3, UR6, RZ ;  /* 0x00000006030c7c25 */ /* 0x000fc8000f8e00ff */
[----:B------:R-:W-:Y:S01]  /*04d0*/  IMAD R3, R2, UR6, R23 ;  /* 0x0000000602037c24 */ /* 0x000fe2000f8e0217 */
[----:B0-----:R-:W-:-:S03]  /*04e0*/  LEA R2, P0, R12, UR8, 0x2 ;  /* 0x000000080c027c11 */ /* 0x001fc6000f8010ff */
[----:B------:R-:W-:-:S05]  /*04f0*/  IMAD.IADD R3, R13, 0x1, R3 ;  /* 0x000000010d037824 */ /* 0x000fca00078e0203 */
[----:B------:R-:W-:-:S03]  /*0500*/  LEA.HI.X R3, R12, UR9, R3, 0x2, P0 ;  /* 0x000000090c037c11 */ /* 0x000fc600080f1403 */
[----:B------:R-:W-:-:S04]  /*0510*/  IMAD.WIDE R2, R4, 0x8, R2 ;  /* 0x0000000804027825 */ /* 0x000fc800078e0202 */
[----:B---3--:R-:W-:Y:S01]  /*0520*/  FMUL R22, R0, R21 ;  /* 0x0000001500167220 */ /* 0x008fe20000400000 */
[----:B----4-:R-:W-:-:S03]  /*0530*/  FMUL R16, R14, R19 ;  /* 0x000000130e107220 */ /* 0x010fc60000400000 */
[----:B-----5:R-:W-:Y:S01]  /*0540*/  FFMA R19, R15, R19, R22 ;  /* 0x000000130f137223 */ /* 0x020fe20000000016 */
[----:B--2---:R-:W-:-:S03]  /*0550*/  FFMA R16, R5, R21, -R16 ;  /* 0x0000001505107223 */ /* 0x004fc60000000810 */
[-C--:B------:R-:W-:Y:S01]  /*0560*/  FFMA R14, -R14, R18.reuse, R19 ;  /* 0x000000120e0e7223 */ /* 0x080fe20000000113 */
[----:B------:R-:W-:-:S03]  /*0570*/  FFMA R15, -R15, R18, R16 ;  /* 0x000000120f0f7223 */ /* 0x000fc60000000110 */
[-C--:B------:R-:W-:Y:S01]  /*0580*/  FFMA R5, -R5, R20.reuse, R14 ;  /* 0x0000001405057223 */ /* 0x080fe2000000010e */
[----:B------:R-:W-:-:S04]  /*0590*/  FFMA R15, R0, R20, R15 ;  /* 0x00000014000f7223 */ /* 0x000fc8000000000f */
[----:B------:R-:W-:Y:S04]  /*05a0*/  STG.E desc[UR4][R2.64], R5 ;  /* 0x0000000502007986 */ /* 0x000fe8000c101904 */
[----:B------:R-:W-:Y:S01]  /*05b0*/  STG.E desc[UR4][R2.64+0x4], R15 ;  /* 0x0000040f02007986 */ /* 0x000fe2000c101904 */
[----:B------:R-:W-:Y:S05]  /*05c0*/  EXIT ;  /* 0x000000000000794d */ /* 0x000fea0003800000 */
.L_x_126:
        /* <DEDUP_REMOVED lines=27> */
[----:B------:R-:W-:Y:S02]  /*0780*/  IMAD R0, R8, UR7, RZ ;  /* 0x0000000708007c24 */ /* 0x000fe4000f8e02ff */
[----:B------:R-:W-:Y:S01]  /*0790*/  IMAD.IADD R3, R3, 0x1, R11 ;  /* 0x0000000103037824 */ /* 0x000fe200078e020b */
[C---:B------:R-:W-:Y:S01]  /*07a0*/  SHF.L.U64.HI R5, R6.reuse, 0x2, R5 ;  /* 0x0000000206057819 */ /* 0x040fe20000010205 */
[----:B------:R-:W-:Y:S02]  /*07b0*/  IMAD.SHL.U32 R16, R6, 0x4, RZ ;  /* 0x0000000406107824 */ /* 0x000fe400078e00ff */
[----:B------:R-:W-:Y:S01]  /*07c0*/  IMAD R9, R9, UR6, R0 ;  /* 0x0000000609097c24 */ /* 0x000fe2000f8e0200 */
[----:B------:R-:W-:Y:S01]  /*07d0*/  SHF.L.U64.HI R0, R2, 0x2, R3 ;  /* 0x0000000202007819 */ /* 0x000fe20000010203 */
[----:B------:R-:W-:Y:S01]  /*07e0*/  IMAD.WIDE.U32 R6, R8, UR6, RZ ;  /* 0x0000000608067c25 */ /* 0x000fe2000f8e00ff */
[----:B--2---:R-:W-:Y:S01]  /*07f0*/  IADD3 R14, P1, PT, R16, UR12, RZ ;  /* 0x0000000c100e7c10 */ /* 0x004fe2000ff3e0ff */
[----:B------:R-:W1:Y:S01]  /*0800*/  LDCU.64 UR6, c[0x0][0x3b8] ;  /* 0x00007700ff0677ac */ /* 0x000e620008000a00 */
[----:B------:R-:W-:Y:S01]  /*0810*/  IADD3 R2, P4, PT, R18, UR14, RZ ;  /* 0x0000000e12027c10 */ /* 0x000fe2000ff9e0ff */
[----:B------:R-:W-:Y:S01]  /*0820*/  IMAD.IADD R3, R7, 0x1, R9 ;  /* 0x0000000107037824 */ /* 0x000fe200078e0209 */
[----:B0-----:R-:W-:-:S02]  /*0830*/  LEA R12, P0, R6, UR8, 0x2 ;  /* 0x00000008060c7c11 */ /* 0x001fc4000f8010ff */
[----:B------:R-:W-:Y:S02]  /*0840*/  IADD3 R16, P2, PT, R16, UR14, RZ ;  /* 0x0000000e10107c10 */ /* 0x000fe4000ff5e0ff */
[----:B------:R-:W-:Y:S02]  /*0850*/  LEA.HI.X R13, R6, UR9, R3, 0x2, P0 ;  /* 0x00000009060d7c11 */ /* 0x000fe400080f1403 */
[----:B------:R-:W-:Y:S02]  /*0860*/  IADD3 R18, P3, PT, R18, UR12, RZ ;  /* 0x0000000c12127c10 */ /* 0x000fe4000ff7e0ff */
[C---:B------:R-:W-:Y:S02]  /*0870*/  IADD3.X R15, PT, PT, R5.reuse, UR13, RZ, P1, !PT ;  /* 0x0000000d050f7c10 */ /* 0x040fe40008ffe4ff */
[C---:B------:R-:W-:Y:S02]  /*0880*/  IADD3.X R3, PT, PT, R0.reuse, UR15, RZ, P4, !PT ;  /* 0x0000000f00037c10 */ /* 0x040fe4000a7fe4ff */
[----:B------:R-:W-:Y:S01]  /*0890*/  IADD3.X R17, PT, PT, R5, UR15, RZ, P2, !PT ;  /* 0x0000000f05117c10 */ /* 0x000fe200097fe4ff */
[----:B------:R-:W2:Y:S01]  /*08a0*/  LDG.E R6, desc[UR4][R14.64] ;  /* 0x000000040e067981 */ /* 0x000ea2000c1e1900 */
[----:B------:R-:W-:-:S03]  /*08b0*/  IADD3.X R19, PT, PT, R0, UR13, RZ, P3, !PT ;  /* 0x0000000d00137c10 */ /* 0x000fc60009ffe4ff */
[----:B------:R-:W2:Y:S04]  /*08c0*/  LDG.E R9, desc[UR4][R2.64+0x4] ;  /* 0x0000040402097981 */ /* 0x000ea8000c1e1900 */
        /* <DEDUP_REMOVED lines=17> */
[----:B---3--:R-:W-:-:S04]  /*09e0*/  FFMA R16, R7, R0, R16 ;  /* 0x0000000007107223 */ /* 0x008fc80000000010 */
[C---:B----4-:R-:W-:Y:S01]  /*09f0*/  FFMA R15, -R11.reuse, R8, R16 ;  /* 0x000000080b0f7223 */ /* 0x050fe20000000110 */
[----:B------:R-:W-:-:S03]  /*0a00*/  FMUL R11, R11, R0 ;  /* 0x000000000b0b7220 */ /* 0x000fc60000400000 */
[----:B-----5:R-:W-:-:S04]  /*0a10*/  FFMA R15, -R12, R13, R15 ;  /* 0x0000000d0c0f7223 */ /* 0x020fc8000000010f */
[----:B-1----:R-:W-:-:S04]  /*0a20*/  FFMA R0, R10, R22, R15 ;  /* 0x000000160a007223 */ /* 0x002fc8000000000f */
[----:B------:R-:W0:Y:S01]  /*0a30*/  FCHK P0, R0, R3 ;  /* 0x0000000300007302 */ /* 0x000e220000000000 */
[----:B------:R-:W-:Y:S01]  /*0a40*/  FFMA R12, R12, R9, -R11 ;  /* 0x000000090c0c7223 */ /* 0x000fe2000000080b */
[----:B------:R-:W-:-:S03]  /*0a50*/  FFMA R2, R0, R17, RZ ;  /* 0x0000001100027223 */ /* 0x000fc600000000ff */
[----:B------:R-:W-:Y:S01]  /*0a60*/  FFMA R7, -R7, R8, R12 ;  /* 0x0000000807077223 */ /* 0x000fe2000000010c */
[----:B------:R-:W-:-:S03]  /*0a70*/  FFMA R8, -R3, R2, R0 ;  /* 0x0000000203087223 */ /* 0x000fc60000000100 */
[----:B------:R-:W-:Y:S01]  /*0a80*/  FFMA R13, R6, R13, R7 ;  /* 0x0000000d060d7223 */ /* 0x000fe20000000007 */
[----:B------:R-:W-:Y:S01]  /*0a90*/  FFMA R17, R17, R8, R2 ;  /* 0x0000000811117223 */ /* 0x000fe20000000002 */
[----:B0-----:R-:W-:Y:S06]  /*0aa0*/  @!P0 BRA `(.L_x_129) ;  /* 0x00000000000c8947 */ /* 0x001fec0003800000 */
[----:B------:R-:W-:-:S07]  /*0ab0*/  MOV R2, 0xad0 ;  /* 0x00000ad000027802 */ /* 0x000fce0000000f00 */
[----:B------:R-:W-:Y:S05]  /*0ac0*/  CALL.REL.NOINC `($__internal_7_$__cuda_sm3x_div_rn_noftz_f32_slowpath) ;  /* 0x00000004005c7944 */ /* 0x000fea0003c00000 */
[----:B------:R-:W-:-:S07]  /*0ad0*/  IMAD.MOV.U32 R17, RZ, RZ, R0 ;  /* 0x000000ffff117224 */ /* 0x000fce00078e0000 */
.L_x_129:
[----:B------:R-:W-:Y:S05]  /*0ae0*/  BSYNC.RECONVERGENT B0 ;  /* 0x0000000000007941 */ /* 0x000fea0003800200 */
.L_x_128:
        /* <DEDUP_REMOVED lines=14> */
[----:B------:R-:W-:Y:S05]  /*0bd0*/  CALL.REL.NOINC `($__internal_7_$__cuda_sm3x_div_rn_noftz_f32_slowpath) ;  /* 0x0000000400187944 */ /* 0x000fea0003c00000 */
[----:B------:R-:W-:-:S07]  /*0be0*/  IMAD.MOV.U32 R7, RZ, RZ, R0 ;  /* 0x000000ffff077224 */ /* 0x000fce00078e0000 */
.L_x_131:
[----:B------:R-:W-:Y:S05]  /*0bf0*/  BSYNC.RECONVERGENT B0 ;  /* 0x0000000000007941 */ /* 0x000fea0003800200 */
.L_x_130:
[----:B------:R-:W-:Y:S01]  /*0c00*/  STG.E desc[UR4][R4.64+0x4], R7 ;  /* 0x0000040704007986 */ /* 0x000fe2000c101904 */
[----:B------:R-:W-:Y:S05]  /*0c10*/  EXIT ;  /* 0x000000000000794d */ /* 0x000fea0003800000 */
.L_x_127:
        /* <DEDUP_REMOVED lines=20> */
[C---:B------:R-:W-:Y:S02]  /*0d60*/  IMAD R0, R10.reuse, UR7, RZ ;  /* 0x000000070a007c24 */ /* 0x040fe4000f8e02ff */
[----:B------:R-:W-:Y:S01]  /*0d70*/  IMAD.WIDE.U32 R2, R10, UR10, RZ ;  /* 0x0000000a0a027c25 */ /* 0x000fe2000f8e00ff */
[----:B------:R-:W-:-:S03]  /*0d80*/  IADD3 R13, PT, PT, R7, R13, RZ ;  /* 0x0000000d070d7210 */ /* 0x000fc60007ffe0ff */
[----:B------:R-:W-:Y:S01]  /*0d90*/  IMAD R9, R10, UR11, R9 ;  /* 0x0000000b0a097c24 */ /* 0x000fe2000f8e0209 */
[C---:B------:R-:W-:Y:S01]  /*0da0*/  SHF.L.U64.HI R13, R6.reuse, 0x2, R13 ;  /* 0x00000002060d7819 */ /* 0x040fe2000001020d */
[----:B------:R-:W-:Y:S02]  /*0db0*/  IMAD R15, R5, UR6, R0 ;  /* 0x00000006050f7c24 */ /* 0x000fe4000f8e0200 */
[----:B------:R-:W-:Y:S02]  /*0dc0*/  IMAD.IADD R5, R3, 0x1, R9 ;  /* 0x0000000103057824 */ /* 0x000fe400078e0209 */
[----:B------:R-:W-:Y:S02]  /*0dd0*/  IMAD.SHL.U32 R7, R6, 0x4, RZ ;  /* 0x0000000406077824 */ /* 0x000fe400078e00ff */
[C---:B------:R-:W-:Y:S01]  /*0de0*/  IMAD.SHL.U32 R3, R2.reuse, 0x4, RZ ;  /* 0x0000000402037824 */ /* 0x040fe200078e00ff */
[----:B------:R-:W-:Y:S01]  /*0df0*/  SHF.L.U64.HI R0, R2, 0x2, R5 ;  /* 0x0000000202007819 */ /* 0x000fe20000010205 */
[----:B------:R-:W-:Y:S01]  /*0e00*/  IMAD.WIDE.U32 R10, R10, UR6, RZ ;  /* 0x000000060a0a7c25 */ /* 0x000fe2000f8e00ff */
[----:B--2---:R-:W-:-:S02]  /*0e10*/  IADD3 R8, P0, PT, R7, UR12, RZ ;  /* 0x0000000c07087c10 */ /* 0x004fc4000ff1e0ff */
[----:B------:R-:W-:Y:S01]  /*0e20*/  IADD3 R6, P1, PT, R7, UR14, RZ ;  /* 0x0000000e07067c10 */ /* 0x000fe2000ff3e0ff */
[----:B------:R-:W-:Y:S01]  /*0e30*/  IMAD.IADD R5, R11, 0x1, R15 ;  /* 0x000000010b057824 */ /* 0x000fe200078e020f */
[C---:B------:R-:W-:Y:S02]  /*0e40*/  IADD3 R12, P2, PT, R3.reuse, UR12, RZ ;  /* 0x0000000c030c7c10 */ /* 0x040fe4000ff5e0ff */
[----:B------:R-:W-:Y:S02]  /*0e50*/  IADD3 R2, P3, PT, R3, UR14, RZ ;  /* 0x0000000e03027c10 */ /* 0x000fe4000ff7e0ff */
[C---:B------:R-:W-:Y:S02]  /*0e60*/  IADD3.X R9, PT, PT, R13.reuse, UR13, RZ, P0, !PT ;  /* 0x0000000d0d097c10 */ /* 0x040fe400087fe4ff */
[----:B------:R-:W-:Y:S02]  /*0e70*/  IADD3.X R7, PT, PT, R13, UR15, RZ, P1, !PT ;  /* 0x0000000f0d077c10 */ /* 0x000fe40008ffe4ff */
[----:B------:R-:W-:-:S02]  /*0e80*/  IADD3.X R13, PT, PT, R0, UR13, RZ, P2, !PT ;  /* 0x0000000d000d7c10 */ /* 0x000fc400097fe4ff */
[----:B------:R-:W-:Y:S01]  /*0e90*/  IADD3.X R3, PT, PT, R0, UR15, RZ, P3, !PT ;  /* 0x0000000f00037c10 */ /* 0x000fe20009ffe4ff */
[----:B------:R-:W2:Y:S01]  /*0ea0*/  LDG.E R18, desc[UR4][R6.64+0x4] ;  /* 0x0000040406127981 */ /* 0x000ea2000c1e1900 */
[----:B0-----:R-:W-:-:S03]  /*0eb0*/  LEA R14, P0, R10, UR8, 0x2 ;  /* 0x000000080a0e7c11 */ /* 0x001fc6000f8010ff */
[----:B------:R-:W3:Y:S01]  /*0ec0*/  LDG.E R0, desc[UR4][R8.64] ;  /* 0x0000000408007981 */ /* 0x000ee2000c1e1900 */
[----:B------:R-:W-:-:S03]  /*0ed0*/  LEA.HI.X R15, R10, UR9, R5, 0x2, P0 ;  /* 0x000000090a0f7c11 */ /* 0x000fc600080f1405 */
[----:B------:R-:W3:Y:S04]  /*0ee0*/  LDG.E R19, desc[UR4][R2.64+0x4] ;  /* 0x0000040402137981 */ /* 0x000ee8000c1e1900 */
[----:B------:R-:W2:Y:S04]  /*0ef0*/  LDG.E R11, desc[UR4][R12.64+0x4] ;  /* 0x000004040c0b7981 */ /* 0x000ea8000c1e1900 */
[----:B------:R-:W4:Y:S04]  /*0f00*/  LDG.E R16, desc[UR4][R12.64] ;  /* 0x000000040c107981 */ /* 0x000f28000c1e1900 */
[----:B------:R-:W5:Y:S01]  /*0f10*/  LDG.E R10, desc[UR4][R8.64+0x4] ;  /* 0x00000404080a7981 */ /* 0x000f62000c1e1900 */
[----:B------:R-:W-:-:S03]  /*0f20*/  IMAD.WIDE R4, R4, 0x8, R14 ;  /* 0x0000000804047825 */ /* 0x000fc600078e020e */
[----:B------:R-:W5:Y:S04]  /*0f30*/  LDG.E R17, desc[UR4][R6.64] ;  /* 0x0000000406117981 */ /* 0x000f68000c1e1900 */
[----:B------:R-:W5:Y:S04]  /*0f40*/  LDG.E R15, desc[UR4][R2.64] ;  /* 0x00000004020f7981 */ /* 0x000f68000c1e1900 */
[----:B------:R-:W5:Y:S04]  /*0f50*/  LDG.E R25, desc[UR4][R4.64] ;  /* 0x0000000404197981 */ /* 0x000f68000c1e1900 */
[----:B------:R-:W5:Y:S01]  /*0f60*/  LDG.E R14, desc[UR4][R4.64+0x4] ;  /* 0x00000404040e7981 */ /* 0x000f62000c1e1900 */
[----:B---3--:R-:W-:Y:S01]  /*0f70*/  FMUL R21, R0, R19 ;  /* 0x0000001300157220 */ /* 0x008fe20000400000 */
[----:B--2---:R-:W-:-:S03]  /*0f80*/  FMUL R23, R11, R18 ;  /* 0x000000120b177220 */ /* 0x004fc60000400000 */
[----:B----4-:R-:W-:Y:S01]  /*0f90*/  FFMA R18, R16, R18, R21 ;  /* 0x0000001210127223 */ /* 0x010fe20000000015 */
[----:B-----5:R-:W-:-:S03]  /*0fa0*/  FFMA R23, R10, R19, -R23 ;  /* 0x000000130a177223 */ /* 0x020fc60000000817 */
[-C--:B------:R-:W-:Y:S01]  /*0fb0*/  FFMA R18, -R11, R17.reuse, R18 ;  /* 0x000000110b127223 */ /* 0x080fe20000000112 */
[----:B------:R-:W-:-:S03]  /*0fc0*/  FFMA R23, -R16, R17, R23 ;  /* 0x0000001110177223 */ /* 0x000fc60000000117 */
[-C--:B------:R-:W-:Y:S01]  /*0fd0*/  FFMA R18, -R10, R15.reuse, R18 ;  /* 0x0000000f0a127223 */ /* 0x080fe20000000112 */
[----:B------:R-:W-:-:S03]  /*0fe0*/  FFMA R23, R0, R15, R23 ;  /* 0x0000000f00177223 */ /* 0x000fc60000000017 */
[----:B------:R-:W-:Y:S01]  /*0ff0*/  FADD R25, R18, R25 ;  /* 0x0000001912197221 */ /* 0x000fe20000000000 */
[----:B------:R-:W-:-:S04]  /*1000*/  FADD R23, R23, R14 ;  /* 0x0000000e17177221 */ /* 0x000fc80000000000 */
[----:B------:R-:W-:Y:S04]  /*1010*/  STG.E desc[UR4][R4.64], R25 ;  /* 0x0000001904007986 */ /* 0x000fe8000c101904 */
[----:B------:R-:W-:Y:S01]  /*1020*/  STG.E desc[UR4][R4.64+0x4], R23 ;  /* 0x0000041704007986 */ /* 0x000fe2000c101904 */
[----:B------:R-:W-:Y:S05]  /*1030*/  EXIT ;  /* 0x000000000000794d */ /* 0x000fea0003800000 */
        .weak           $__internal_7_$__cuda_sm3x_div_rn_noftz_f32_slowpath
        .type           $__internal_7_$__cuda_sm3x_div_rn_noftz_f32_slowpath,@function
        .size           $__internal_7_$__cuda_sm3x_div_rn_noftz_f32_slowpath,(.L_x_1906 - $__internal_7_$__cuda_sm3x_div_rn_noftz_f32_slowpath)
$__internal_7_$__cuda_sm3x_div_rn_noftz_f32_slowpath:
        /* <DEDUP_REMOVED lines=35> */
.L_x_133:
        /* <DEDUP_REMOVED lines=51> */
.L_x_140:
[----:B------:R-:W-:-:S04]  /*15a0*/  LOP3.LUT R0, R0, 0x80000000, RZ, 0xc0, !PT ;  /* 0x8000000000007812 */ /* 0x000fc800078ec0ff */
[----:B------:R-:W-:Y:S01]  /*15b0*/  LOP3.LUT R0, R0, 0x7f800000, RZ, 0xfc, !PT ;  /* 0x7f80000000007812 */ /* 0x000fe200078efcff */
[----:B------:R-:W-:Y:S06]  /*15c0*/  BRA `(.L_x_141) ;  /* 0x0000000000047947 */ /* 0x000fec0003800000 */
.L_x_139:
[----:B------:R-:W-:-:S07]  /*15d0*/  IMAD R0, R9, 0x800000, R0 ;  /* 0x0080000009007824 */ /* 0x000fce00078e0200 */
.L_x_141:
[----:B------:R-:W-:Y:S05]  /*15e0*/  BSYNC.RECONVERGENT B2 ;  /* 0x0000000000027941 */ /* 0x000fea0003800200 */
.L_x_138:
[----:B------:R-:W-:Y:S05]  /*15f0*/  BRA `(.L_x_142) ;  /* 0x0000000000207947 */ /* 0x000fea0003800000 */
.L_x_137:
[----:B------:R-:W-:-:S04]  /*1600*/  LOP3.LUT R0, R7, 0x80000000, R0, 0x48, !PT ;  /* 0x8000000007007812 */ /* 0x000fc800078e4800 */
[----:B------:R-:W-:Y:S01]  /*1610*/  LOP3.LUT R0, R0, 0x7f800000, RZ, 0xfc, !PT ;  /* 0x7f80000000007812 */ /* 0x000fe200078efcff */
[----:B------:R-:W-:Y:S06]  /*1620*/  BRA `(.L_x_142) ;  /* 0x0000000000147947 */ /* 0x000fec0003800000 */
.L_x_136:
[----:B------:R-:W-:Y:S01]  /*1630*/  LOP3.LUT R0, R7, 0x80000000, R0, 0x48, !PT ;  /* 0x8000000007007812 */ /* 0x000fe200078e4800 */
[----:B------:R-:W-:Y:S06]  /*1640*/  BRA `(.L_x_142) ;  /* 0x00000000000c7947 */ /* 0x000fec0003800000 */
.L_x_135:
[----:B------:R-:W0:Y:S01]  /*1650*/  MUFU.RSQ R0, -QNAN ;  /* 0xffc0000000007908 */ /* 0x000e220000001400 */
[----:B------:R-:W-:Y:S05]  /*1660*/  BRA `(.L_x_142) ;  /* 0x0000000000047947 */ /* 0x000fea0003800000 */
.L_x_134:
[----:B------:R-:W-:-:S07]  /*1670*/  FADD.FTZ R0, R0, R3 ;  /* 0x0000000300007221 */ /* 0x000fce0000010000 */
.L_x_142:
[----:B------:R-:W-:Y:S05]  /*1680*/  BSYNC.RECONVERGENT B1 ;  /* 0x0000000000017941 */ /* 0x000fea0003800200 */
.L_x_132:
[----:B------:R-:W-:Y:S02]  /*1690*/  IMAD.MOV.U32 R6, RZ, RZ, R2 ;  /* 0x000000ffff067224 */ /* 0x000fe400078e0002 */
[----:B------:R-:W-:-:S04]  /*16a0*/  IMAD.MOV.U32 R7, RZ, RZ, 0x0 ;  /* 0x00000000ff077424 */ /* 0x000fc800078e00ff */
[----:B0-----:R-:W-:Y:S05]  /*16b0*/  RET.REL.NODEC R6 `(_Z26MutualIntensExtract_KernelILin4ELb1ELb1ELb0ELi1EEvPfS0_S0_llllll) ;  /* 0xffffffe806507950 */ /* 0x001fea0003c3ffff */
.L_x_143:
        /* <DEDUP_REMOVED lines=12> */
.L_x_1906:


//--------------------- .text._Z26MutualIntensExtract_KernelILin3ELb0ELb0ELb0ELi1EEvPfS0_S0_llllll --------------------------
	.section	.text._Z26MutualIntensExtract_KernelILin3ELb0ELb0ELb0ELi1EEvPfS0_S0_llllll,"ax",@progbits
	.align	128
        .global         _Z26MutualIntensExtract_KernelILin3ELb0ELb0ELb0ELi1EEvPfS0_S0_llllll
        .type           _Z26MutualIntensExtract_KernelILin3ELb0ELb0ELb0ELi1EEvPfS0_S0_llllll,@function
        .size           _Z26MutualIntensExtract_KernelILin3ELb0ELb0ELb0ELi1EEvPfS0_S0_llllll,(.L_x_1907 - _Z26MutualIntensExtract_KernelILin3ELb0ELb0ELb0ELi1EEvPfS0_S0_llllll)
        .other          _Z26MutualIntensExtract_KernelILin3ELb0ELb0ELb0ELi1EEvPfS0_S0_llllll,@"STO_CUDA_ENTRY STV_DEFAULT"
_Z26MutualIntensExtract_KernelILin3ELb0ELb0ELb0ELi1EEvPfS0_S0_llllll:
.text._Z26MutualIntensExtract_KernelILin3ELb0ELb0ELb0ELi1EEvPfS0_S0_llllll:
        /* <DEDUP_REMOVED lines=54> */
.L_x_144:
        /* <DEDUP_REMOVED lines=40> */
[----:B------:R-:W-:Y:S05]  /*05e0*/  CALL.REL.NOINC `($__internal_8_$__cuda_sm3x_div_rn_noftz_f32_slowpath) ;  /* 0x0000000000c07944 */ /* 0x000fea0003c00000 */
[----:B------:R-:W-:-:S07]  /*05f0*/  IMAD.MOV.U32 R9, RZ, RZ, R2 ;  /* 0x000000ffff097224 */ /* 0x000fce00078e0002 */
.L_x_147:
[----:B------:R-:W-:Y:S05]  /*0600*/  BSYNC.RECONVERGENT B0 ;  /* 0x0000000000007941 */ /* 0x000fea0003800200 */
.L_x_146:
        /* <DEDUP_REMOVED lines=14> */
[----:B------:R-:W-:Y:S05]  /*06f0*/  CALL.REL.NOINC `($__internal_8_$__cuda_sm3x_div_rn_noftz_f32_slowpath) ;  /* 0x00000000007c7944 */ /* 0x000fea0003c00000 */
[----:B------:R-:W-:-:S07]  /*0700*/  IMAD.MOV.U32 R7, RZ, RZ, R2 ;  /* 0x000000ffff077224 */ /* 0x000fce00078e0002 */
.L_x_149:
[----:B------:R-:W-:Y:S05]  /*0710*/  BSYNC.RECONVERGENT B0 ;  /* 0x0000000000007941 */ /* 0x000fea0003800200 */
.L_x_148:
[----:B------:R-:W-:Y:S01]  /*0720*/  STG.E desc[UR4][R4.64+0x4], R7 ;  /* 0x0000040704007986 */ /* 0x000fe2000c101904 */
[----:B------:R-:W-:Y:S05]  /*0730*/  EXIT ;  /* 0x000000000000794d */ /* 0x000fea0003800000 */
.L_x_145:
        /* <DEDUP_REMOVED lines=27> */
        .weak           $__internal_8_$__cuda_sm3x_div_rn_noftz_f32_slowpath
        .type           $__internal_8_$__cuda_sm3x_div_rn_noftz_f32_slowpath,@function
        .size           $__internal_8_$__cuda_sm3x_div_rn_noftz_f32_slowpath,(.L_x_1907 - $__internal_8_$__cuda_sm3x_div_rn_noftz_f32_slowpath)
$__internal_8_$__cuda_sm3x_div_rn_noftz_f32_slowpath:
        /* <DEDUP_REMOVED lines=35> */
.L_x_151:
        /* <DEDUP_REMOVED lines=51> */
.L_x_158:
[----:B------:R-:W-:-:S04]  /*0e50*/  LOP3.LUT R2, R2, 0x80000000, RZ, 0xc0, !PT ;  /* 0x8000000002027812 */ /* 0x000fc800078ec0ff */
[----:B------:R-:W-:Y:S01]  /*0e60*/  LOP3.LUT R2, R2, 0x7f800000, RZ, 0xfc, !PT ;  /* 0x7f80000002027812 */ /* 0x000fe200078efcff */
[----:B------:R-:W-:Y:S06]  /*0e70*/  BRA `(.L_x_159) ;  /* 0x0000000000047947 */ /* 0x000fec0003800000 */
.L_x_157:
[----:B------:R-:W-:-:S07]  /*0e80*/  IMAD R2, R9, 0x800000, R2 ;  /* 0x0080000009027824 */ /* 0x000fce00078e0202 */
.L_x_159:
[----:B------:R-:W-:Y:S05]  /*0e90*/  BSYNC.RECONVERGENT B2 ;  /* 0x0000000000027941 */ /* 0x000fea0003800200 */
.L_x_156:
[----:B------:R-:W-:Y:S05]  /*0ea0*/  BRA `(.L_x_160) ;  /* 0x0000000000207947 */ /* 0x000fea0003800000 */
.L_x_155:
[----:B------:R-:W-:-:S04]  /*0eb0*/  LOP3.LUT R2, R7, 0x80000000, R2, 0x48, !PT ;  /* 0x8000000007027812 */ /* 0x000fc800078e4802 */
[----:B------:R-:W-:Y:S01]  /*0ec0*/  LOP3.LUT R2, R2, 0x7f800000, RZ, 0xfc, !PT ;  /* 0x7f80000002027812 */ /* 0x000fe200078efcff */
[----:B------:R-:W-:Y:S06]  /*0ed0*/  BRA `(.L_x_160) ;  /* 0x0000000000147947 */ /* 0x000fec0003800000 */
.L_x_154:
[----:B------:R-:W-:Y:S01]  /*0ee0*/  LOP3.LUT R2, R7, 0x80000000, R2, 0x48, !PT ;  /* 0x8000000007027812 */ /* 0x000fe200078e4802 */
[----:B------:R-:W-:Y:S06]  /*0ef0*/  BRA `(.L_x_160) ;  /* 0x00000000000c7947 */ /* 0x000fec0003800000 */
.L_x_153:
[----:B------:R-:W0:Y:S01]  /*0f00*/  MUFU.RSQ R2, -QNAN ;  /* 0xffc0000000027908 */ /* 0x000e220000001400 */
[----:B------:R-:W-:Y:S05]  /*0f10*/  BRA `(.L_x_160) ;  /* 0x0000000000047947 */ /* 0x000fea0003800000 */
.L_x_152:
[----:B------:R-:W-:-:S07]  /*0f20*/  FADD.FTZ R2, R2, R3 ;  /* 0x0000000302027221 */ /* 0x000fce0000010000 */
.L_x_160:
[----:B------:R-:W-:Y:S05]  /*0f30*/  BSYNC.RECONVERGENT B1 ;  /* 0x0000000000017941 */ /* 0x000fea0003800200 */
.L_x_150:
[----:B------:R-:W-:-:S04]  /*0f40*/  IMAD.MOV.U32 R7, RZ, RZ, 0x0 ;  /* 0x00000000ff077424 */ /* 0x000fc800078e00ff */
[----:B0-----:R-:W-:Y:S05]  /*0f50*/  RET.REL.NODEC R6 `(_Z26MutualIntensExtract_KernelILin3ELb0ELb0ELb0ELi1EEvPfS0_S0_llllll) ;  /* 0xfffffff006287950 */ /* 0x001fea0003c3ffff */
.L_x_161:
        /* <DEDUP_REMOVED lines=10> */
.L_x_1907:


//--------------------- .text._Z26MutualIntensExtract_KernelILin3ELb0ELb1ELb0ELi1EEvPfS0_S0_llllll --------------------------
	.section	.text._Z26MutualIntensExtract_KernelILin3ELb0ELb1ELb0ELi1EEvPfS0_S0_llllll,"ax",@progbits
	.align	128
        .global         _Z26MutualIntensExtract_KernelILin3ELb0ELb1ELb0ELi1EEvPfS0_S0_llllll
        .type           _Z26MutualIntensExtract_KernelILin3ELb0ELb1ELb0ELi1EEvPfS0_S0_llllll,@function
        .size           _Z26MutualIntensExtract_KernelILin3ELb0ELb1ELb0ELi1EEvPfS0_S0_llllll,(.L_x_1908 - _Z26MutualIntensExtract_KernelILin3ELb0ELb1ELb0ELi1EEvPfS0_S0_llllll)
        .other          _Z26MutualIntensExtract_KernelILin3ELb0ELb1ELb0ELi1EEvPfS0_S0_llllll,@"STO_CUDA_ENTRY STV_DEFAULT"
_Z26MutualIntensExtract_KernelILin3ELb0ELb1ELb0ELi1EEvPfS0_S0_llllll:
.text._Z26MutualIntensExtract_KernelILin3ELb0ELb1ELb0ELi1EEvPfS0_S0_llllll:
        /* <DEDUP_REMOVED lines=71> */
[----:B------:R-:W-:-:S03]  /*0470*/  FFMA R0, RZ, R13, -R0 ;  /* 0x0000000dff007223 */ /* 0x000fc60000000800 */
[-C--:B----4-:R-:W-:Y:S01]  /*0480*/  FFMA R3, RZ, R5.reuse, R8 ;  /* 0x00000005ff037223 */ /* 0x090fe20000000008 */
[----:B-1----:R-:W-:Y:S01]  /*0490*/  FFMA R7, -RZ, R5, R0 ;  /* 0x00000005ff077223 */ /* 0x002fe20000000100 */
[----:B------:R-:W-:-:S04]  /*04a0*/  IMAD.WIDE R4, R4, 0x8, R10 ;  /* 0x0000000804047825 */ /* 0x000fc800078e020a */
[-C--:B-----5:R-:W-:Y:S01]  /*04b0*/  FFMA R3, RZ, R12.reuse, R3 ;  /* 0x0000000cff037223 */ /* 0x0a0fe20000000003 */
[----:B------:R-:W-:-:S04]  /*04c0*/  FFMA R7, RZ, R12, R7 ;  /* 0x0000000cff077223 */ /* 0x000fc80000000007 */
[----:B------:R-:W-:Y:S04]  /*04d0*/  STG.E desc[UR4][R4.64], R3 ;  /* 0x0000000304007986 */ /* 0x000fe8000c101904 */
[----:B------:R-:W-:Y:S01]  /*04e0*/  STG.E desc[UR4][R4.64+0x4], R7 ;  /* 0x0000040704007986 */ /* 0x000fe2000c101904 */
[----:B------:R-:W-:Y:S05]  /*04f0*/  EXIT ;  /* 0x000000000000794d */ /* 0x000fea0003800000 */
.L_x_162:
        /* <DEDUP_REMOVED lines=52> */
[----:B----4-:R-:W-:-:S04]  /*0840*/  FFMA R2, RZ, R14, R11 ;  /* 0x0000000eff027223 */ /* 0x010fc8000000000b */
[----:B-----5:R-:W-:-:S04]  /*0850*/  FFMA R9, RZ, R15, R2 ;  /* 0x0000000fff097223 */ /* 0x020fc80000000002 */
[----:B-1----:R-:W-:Y:S01]  /*0860*/  FFMA R2, R6, R16, R9 ;  /* 0x0000001006027223 */ /* 0x002fe20000000009 */
[----:B0-----:R-:W-:-:S03]  /*0870*/  FFMA R11, -R7, R18, 1 ;  /* 0x3f800000070b7423 */ /* 0x001fc60000000112 */
[----:B------:R-:W0:Y:S01]  /*0880*/  FCHK P0, R2, R7 ;  /* 0x0000000702007302 */ /* 0x000e220000000000 */
[----:B------:R-:W-:Y:S01]  /*0890*/  FFMA R11, R18, R11, R18 ;  /* 0x0000000b120b7223 */ /* 0x000fe20000000012 */
[----:B------:R-:W-:-:S03]  /*08a0*/  FFMA R3, RZ, R3, -R0 ;  /* 0x00000003ff037223 */ /* 0x000fc60000000800 */
        /* <DEDUP_REMOVED lines=9> */
[----:B------:R-:W-:Y:S05]  /*0940*/  CALL.REL.NOINC `($__internal_9_$__cuda_sm3x_div_rn_noftz_f32_slowpath) ;  /* 0x00000004002c7944 */ /* 0x000fea0003c00000 */
[----:B------:R-:W-:-:S07]  /*0950*/  IMAD.MOV.U32 R3, RZ, RZ, R0 ;  /* 0x000000ffff037224 */ /* 0x000fce00078e0000 */
.L_x_165:
[----:B------:R-:W-:Y:S05]  /*0960*/  BSYNC.RECONVERGENT B0 ;  /* 0x0000000000007941 */ /* 0x000fea0003800200 */
.L_x_164:
        /* <DEDUP_REMOVED lines=15> */
[----:B------:R-:W-:Y:S05]  /*0a60*/  CALL.REL.NOINC `($__internal_9_$__cuda_sm3x_div_rn_noftz_f32_slowpath) ;  /* 0x0000000000e47944 */ /* 0x000fea0003c00000 */
[----:B------:R-:W-:-:S07]  /*0a70*/  IMAD.MOV.U32 R9, RZ, RZ, R0 ;  /* 0x000000ffff097224 */ /* 0x000fce00078e0000 */
.L_x_167:
[----:B------:R-:W-:Y:S05]  /*0a80*/  BSYNC.RECONVERGENT B0 ;  /* 0x0000000000007941 */ /* 0x000fea0003800200 */
.L_x_166:
[----:B------:R-:W-:Y:S01]  /*0a90*/  STG.E desc[UR4][R4.64+0x4], R9 ;  /* 0x0000040904007986 */ /* 0x000fe2000c101904 */
[----:B------:R-:W-:Y:S05]  /*0aa0*/  EXIT ;  /* 0x000000000000794d */ /* 0x000fea0003800000 */
.L_x_163:
        /* <DEDUP_REMOVED lines=43> */
[----:B------:R-:W-:-:S03]  /*0d60*/  FFMA R9, RZ, R9, -R0 ;  /* 0x00000009ff097223 */ /* 0x000fc60000000800 */
[-C--:B----4-:R-:W-:Y:S01]  /*0d70*/  FFMA R11, RZ, R8.reuse, R11 ;  /* 0x00000008ff0b7223 */ /* 0x090fe2000000000b */
[----:B------:R-:W-:-:S03]  /*0d80*/  FFMA R9, -RZ, R8, R9 ;  /* 0x00000008ff097223 */ /* 0x000fc60000000109 */
[-C--:B-----5:R-:W-:Y:S01]  /*0d90*/  FFMA R11, RZ, R10.reuse, R11 ;  /* 0x0000000aff0b7223 */ /* 0x0a0fe2000000000b */
[----:B------:R-:W-:-:S03]  /*0da0*/  FFMA R9, RZ, R10, R9 ;  /* 0x0000000aff097223 */ /* 0x000fc60000000009 */
[----:B------:R-:W-:Y:S01]  /*0db0*/  FADD R11, R11, R12 ;  /* 0x0000000c0b0b7221 */ /* 0x000fe20000000000 */
[----:B------:R-:W-:-:S04]  /*0dc0*/  FADD R9, R9, R14 ;  /* 0x0000000e09097221 */ /* 0x000fc80000000000 */
[----:B------:R-:W-:Y:S04]  /*0dd0*/  STG.E desc[UR4][R4.64], R11 ;  /* 0x0000000b04007986 */ /* 0x000fe8000c101904 */
[----:B------:R-:W-:Y:S01]  /*0de0*/  STG.E desc[UR4][R4.64+0x4], R9 ;  /* 0x0000040904007986 */ /* 0x000fe2000c101904 */
[----:B------:R-:W-:Y:S05]  /*0df0*/  EXIT ;  /* 0x000000000000794d */ /* 0x000fea0003800000 */
        .weak           $__internal_9_$__cuda_sm3x_div_rn_noftz_f32_slowpath
        .type           $__internal_9_$__cuda_sm3x_div_rn_noftz_f32_slowpath,@function
        .size           $__internal_9_$__cuda_sm3x_div_rn_noftz_f32_slowpath,(.L_x_1908 - $__internal_9_$__cuda_sm3x_div_rn_noftz_f32_slowpath)
$__internal_9_$__cuda_sm3x_div_rn_noftz_f32_slowpath:
        /* <DEDUP_REMOVED lines=34> */
.L_x_169:
        /* <DEDUP_REMOVED lines=51> */
.L_x_176:
[----:B------:R-:W-:-:S04]  /*1350*/  LOP3.LUT R0, R0, 0x80000000, RZ, 0xc0, !PT ;  /* 0x8000000000007812 */ /* 0x000fc800078ec0ff */
[----:B------:R-:W-:Y:S01]  /*1360*/  LOP3.LUT R0, R0, 0x7f800000, RZ, 0xfc, !PT ;  /* 0x7f80000000007812 */ /* 0x000fe200078efcff */
[----:B------:R-:W-:Y:S06]  /*1370*/  BRA `(.L_x_177) ;  /* 0x0000000000047947 */ /* 0x000fec0003800000 */
.L_x_175:
[----:B------:R-:W-:-:S07]  /*1380*/  LEA R0, R11, R0, 0x17 ;  /* 0x000000000b007211 */ /* 0x000fce00078eb8ff */
.L_x_177:
[----:B------:R-:W-:Y:S05]  /*1390*/  BSYNC.RECONVERGENT B2 ;  /* 0x0000000000027941 */ /* 0x000fea0003800200 */
.L_x_174:
[----:B------:R-:W-:Y:S05]  /*13a0*/  BRA `(.L_x_178) ;  /* 0x0000000000207947 */ /* 0x000fea0003800000 */
.L_x_173:
[----:B------:R-:W-:-:S04]  /*13b0*/  LOP3.LUT R0, R3, 0x80000000, R0, 0x48, !PT ;  /* 0x8000000003007812 */ /* 0x000fc800078e4800 */
[----:B------:R-:W-:Y:S01]  /*13c0*/  LOP3.LUT R0, R0, 0x7f800000, RZ, 0xfc, !PT ;  /* 0x7f80000000007812 */ /* 0x000fe200078efcff */
[----:B------:R-:W-:Y:S06]  /*13d0*/  BRA `(.L_x_178) ;  /* 0x0000000000147947 */ /* 0x000fec0003800000 */
.L_x_172:
[----:B------:R-:W-:Y:S01]  /*13e0*/  LOP3.LUT R0, R3, 0x80000000, R0, 0x48, !PT ;  /* 0x8000000003007812 */ /* 0x000fe200078e4800 */
[----:B------:R-:W-:Y:S06]  /*13f0*/  BRA `(.L_x_178) ;  /* 0x00000000000c7947 */ /* 0x000fec0003800000 */
.L_x_171:
[----:B------:R-:W0:Y:S01]  /*1400*/  MUFU.RSQ R0, -QNAN ;  /* 0xffc0000000007908 */ /* 0x000e220000001400 */
[----:B------:R-:W-:Y:S05]  /*1410*/  BRA `(.L_x_178) ;  /* 0x0000000000047947 */ /* 0x000fea0003800000 */
.L_x_170:
[----:B------:R-:W-:-:S07]  /*1420*/  FADD.FTZ R0, R0, R3 ;  /* 0x0000000300007221 */ /* 0x000fce0000010000 */
.L_x_178:
[----:B------:R-:W-:Y:S05]  /*1430*/  BSYNC.RECONVERGENT B1 ;  /* 0x0000000000017941 */ /* 0x000fea0003800200 */
.L_x_168:
[----:B------:R-:W-:-:S04]  /*1440*/  IMAD.MOV.U32 R3, RZ, RZ, 0x0 ;  /* 0x00000000ff037424 */ /* 0x000fc800078e00ff */
[----:B0-----:R-:W-:Y:S05]  /*1450*/  RET.REL.NODEC R2 `(_Z26MutualIntensExtract_KernelILin3ELb0ELb1ELb0ELi1EEvPfS0_S0_llllll) ;  /* 0xffffffe802e87950 */ /* 0x001fea0003c3ffff */
.L_x_179:
        /* <DEDUP_REMOVED lines=10> */
.L_x_1908:


//--------------------- .text._Z26MutualIntensExtract_KernelILin3ELb1ELb0ELb0ELi1EEvPfS0_S0_llllll --------------------------
	.section	.text._Z26MutualIntensExtract_KernelILin3ELb1ELb0ELb0ELi1EEvPfS0_S0_llllll,"ax",@progbits
	.align	128
        .global         _Z26MutualIntensExtract_KernelILin3ELb1ELb0ELb0ELi1EEvPfS0_S0_llllll
        .type           _Z26MutualIntensExtract_KernelILin3ELb1ELb0ELb0ELi1EEvPfS0_S0_llllll,@function
        .size           _Z26MutualIntensExtract_KernelILin3ELb1ELb0ELb0ELi1EEvPfS0_S0_llllll,(.L_x_1909 - _Z26MutualIntensExtract_KernelILin3ELb1ELb0ELb0ELi1EEvPfS0_S0_llllll)
        .other          _Z26MutualIntensExtract_KernelILin3ELb1ELb0ELb0ELi1EEvPfS0_S0_llllll,@"STO_CUDA_ENTRY STV_DEFAULT"
_Z26MutualIntensExtract_KernelILin3ELb1ELb0ELb0ELi1EEvPfS0_S0_llllll:
.text._Z26MutualIntensExtract_KernelILin3ELb1ELb0ELb0ELi1EEvPfS0_S0_llllll:
        /* <DEDUP_REMOVED lines=67> */
[----:B------:R-:W-:Y:S01]  /*0430*/  IADD3 R15, PT, PT, R11, R15, RZ ;  /* 0x0000000f0b0f7210 */ /* 0x000fe20007ffe0ff */
[----:B--2---:R-:W-:Y:S01]  /*0440*/  FMUL R0, RZ, R5 ;  /* 0x00000005ff007220 */ /* 0x004fe20000400000 */
[----:B---3--:R-:W-:Y:S02]  /*0450*/  FMUL R11, RZ, R3 ;  /* 0x00000003ff0b7220 */ /* 0x008fe40000400000 */
[----:B------:R-:W-:Y:S01]  /*0460*/  LEA.HI.X R3, R10, UR9, R15, 0x2, P0 ;  /* 0x000000090a037c11 */ /* 0x000fe200080f140f */
[----:B----4-:R-:W-:Y:S02]  /*0470*/  FFMA R8, RZ, R13, -R0 ;  /* 0x0000000dff087223 */ /* 0x010fe40000000800 */
[----:B------:R-:W-:-:S04]  /*0480*/  IMAD.WIDE R2, R4, 0x8, R2 ;  /* 0x0000000804027825 */ /* 0x000fc800078e0202 */
[----:B-----5:R-:W-:Y:S01]  /*0490*/  FFMA R0, RZ, R12, R11 ;  /* 0x0000000cff007223 */ /* 0x020fe2000000000b */
[----:B------:R-:W-:-:S03]  /*04a0*/  FADD R11, -R11, R8 ;  /* 0x000000080b0b7221 */ /* 0x000fc60000000100 */
[----:B------:R-:W-:Y:S01]  /*04b0*/  FFMA R0, RZ, R13, R0 ;  /* 0x0000000dff007223 */ /* 0x000fe20000000000 */
[----:B------:R-:W-:-:S03]  /*04c0*/  FFMA R11, RZ, R12, R11 ;  /* 0x0000000cff0b7223 */ /* 0x000fc6000000000b */
[----:B------:R-:W-:Y:S02]  /*04d0*/  FFMA R5, RZ, R5, R0 ;  /* 0x00000005ff057223 */ /* 0x000fe40000000000 */
[----:B------:R-:W-:Y:S04]  /*04e0*/  STG.E desc[UR4][R2.64+0x4], R11 ;  /* 0x0000040b02007986 */ /* 0x000fe8000c101904 */
[----:B------:R-:W-:Y:S01]  /*04f0*/  STG.E desc[UR4][R2.64], R5 ;  /* 0x0000000502007986 */ /* 0x000fe2000c101904 */
[----:B------:R-:W-:Y:S05]  /*0500*/  EXIT ;  /* 0x000000000000794d */ /* 0x000fea0003800000 */
.L_x_180:
        /* <DEDUP_REMOVED lines=40> */
[----:B------:R3:W4:Y:S02]  /*0790*/  LDG.E R15, desc[UR4][R10.64] ;  /* 0x000000040a0f7981 */ /* 0x000724000c1e1900 */
[----:B------:R-:W-:Y:S02]  /*07a0*/  IMAD.WIDE R4, R4, 0x8, R8 ;  /* 0x0000000804047825 */ /* 0x000fe400078e0208 */
[----:B------:R-:W5:Y:S04]  /*07b0*/  LDG.E R14, desc[UR4][R2.64] ;  /* 0x00000004020e7981 */ /* 0x000f68000c1e1900 */
        /* <DEDUP_REMOVED lines=9> */
[----:B----4-:R-:W-:Y:S01]  /*0850*/  FFMA R9, RZ, R15, R10 ;  /* 0x0000000fff097223 */ /* 0x010fe2000000000a */
[----:B0-----:R-:W-:-:S03]  /*0860*/  FFMA R10, -R6, R17, 1 ;  /* 0x3f800000060a7423 */ /* 0x001fc60000000111 */
[-C--:B-----5:R-:W-:Y:S01]  /*0870*/  FFMA R3, RZ, R14.reuse, R9 ;  /* 0x0000000eff037223 */ /* 0x0a0fe20000000009 */
[----:B------:R-:W-:Y:S01]  /*0880*/  FMUL R2, RZ, R14 ;  /* 0x0000000eff027220 */ /* 0x000fe20000400000 */
[----:B------:R-:W-:Y:S02]  /*0890*/  FFMA R10, R17, R10, R17 ;  /* 0x0000000a110a7223 */ /* 0x000fe40000000011 */
[----:B------:R-:W-:Y:S01]  /*08a0*/  FFMA R3, R8, R16, R3 ;  /* 0x0000001008037223 */ /* 0x000fe20000000003 */
[----:B------:R-:W-:-:S03]  /*08b0*/  FFMA R15, RZ, R15, -R2 ;  /* 0x0000000fff0f7223 */ /* 0x000fc60000000802 */
[----:B------:R-:W0:Y:S01]  /*08c0*/  FCHK P0, R3, R6 ;  /* 0x0000000603007302 */ /* 0x000e220000000000 */
[----:B------:R-:W-:Y:S01]  /*08d0*/  FFMA R9, R3, R10, RZ ;  /* 0x0000000a03097223 */ /* 0x000fe200000000ff */
[----:B------:R-:W-:-:S03]  /*08e0*/  FADD R0, -R0, R15 ;  /* 0x0000000f00007221 */ /* 0x000fc60000000100 */
[----:B------:R-:W-:Y:S01]  /*08f0*/  FFMA R2, -R6, R9, R3 ;  /* 0x0000000906027223 */ /* 0x000fe20000000103 */
[----:B------:R-:W-:-:S03]  /*0900*/  FFMA R7, RZ, R7, R0 ;  /* 0x00000007ff077223 */ /* 0x000fc60000000000 */
[----:B------:R-:W-:Y:S01]  /*0910*/  FFMA R9, R10, R2, R9 ;  /* 0x000000020a097223 */ /* 0x000fe20000000009 */
[----:B0-----:R-:W-:Y:S06]  /*0920*/  @!P0 BRA `(.L_x_183) ;  /* 0x0000000000148947 */ /* 0x001fec0003800000 */
[----:B------:R-:W-:Y:S01]  /*0930*/  IMAD.MOV.U32 R0, RZ, RZ, R3 ;  /* 0x000000ffff007224 */ /* 0x000fe200078e0003 */
[----:B------:R-:W-:Y:S02]  /*0940*/  MOV R3, R6 ;  /* 0x0000000600037202 */ /* 0x000fe40000000f00 */
[----:B------:R-:W-:-:S07]  /*0950*/  MOV R2, 0x970 ;  /* 0x0000097000027802 */ /* 0x000fce0000000f00 */
[----:B------:R-:W-:Y:S05]  /*0960*/  CALL.REL.NOINC `($__internal_10_$__cuda_sm3x_div_rn_noftz_f32_slowpath) ;  /* 0x0000000400307944 */ /* 0x000fea0003c00000 */
[----:B------:R-:W-:-:S07]  /*0970*/  IMAD.MOV.U32 R9, RZ, RZ, R0 ;  /* 0x000000ffff097224 */ /* 0x000fce00078e0000 */
.L_x_183:
[----:B------:R-:W-:Y:S05]  /*0980*/  BSYNC.RECONVERGENT B0 ;  /* 0x0000000000007941 */ /* 0x000fea0003800200 */
.L_x_182:
        /* <DEDUP_REMOVED lines=15> */
[----:B------:R-:W-:Y:S05]  /*0a80*/  CALL.REL.NOINC `($__internal_10_$__cuda_sm3x_div_rn_noftz_f32_slowpath) ;  /* 0x0000000000e87944 */ /* 0x000fea0003c00000 */
[----:B------:R-:W-:-:S07]  /*0a90*/  IMAD.MOV.U32 R3, RZ, RZ, R0 ;  /* 0x000000ffff037224 */ /* 0x000fce00078e0000 */
.L_x_185:
[----:B------:R-:W-:Y:S05]  /*0aa0*/  BSYNC.RECONVERGENT B0 ;  /* 0x0000000000007941 */ /* 0x000fea0003800200 */
.L_x_184:
[----:B------:R-:W-:Y:S01]  /*0ab0*/  STG.E desc[UR4][R4.64+0x4], R3 ;  /* 0x0000040304007986 */ /* 0x000fe2000c101904 */
[----:B------:R-:W-:Y:S05]  /*0ac0*/  EXIT ;  /* 0x000000000000794d */ /* 0x000fea0003800000 */
.L_x_181:
        /* <DEDUP_REMOVED lines=21> */
[----:B------:R-:W-:-:S03]  /*0c20*/  IMAD.WIDE.U32 R12, R8, UR10, RZ ;  /* 0x0000000a080c7c25 */ /* 0x000fc6000f8e00ff */
[----:B------:R-:W-:Y:S01]  /*0c30*/  IADD3 R3, PT, PT, R11, R3, RZ ;  /* 0x000000030b037210 */ /* 0x000fe20007ffe0ff */
[----:B------:R-:W-:Y:S01]  /*0c40*/  IMAD R5, R8, UR11, R5 ;  /* 0x0000000b08057c24 */ /* 0x000fe2000f8e0205 */
[----:B------:R-:W-:Y:S01]  /*0c50*/  LEA R6, P1, R12, UR12, 0x2 ;  /* 0x0000000c0c067c11 */ /* 0x000fe2000f8210ff */
[----:B------:R-:W-:Y:S01]  /*0c60*/  IMAD R0, R8, UR7, RZ ;  /* 0x0000000708007c24 */ /* 0x000fe2000f8e02ff */
[----:B------:R-:W-:Y:S01]  /*0c70*/  LEA.HI.X R3, R10, UR13, R3, 0x2, P0 ;  /* 0x0000000d0a037c11 */ /* 0x000fe200080f1403 */
[----:B------:R-:W-:Y:S02]  /*0c80*/  IMAD.IADD R5, R13, 0x1, R5 ;  /* 0x000000010d057824 */ /* 0x000fe400078e0205 */
[----:B------:R-:W-:-:S04]  /*0c90*/  IMAD.WIDE.U32 R8, R8, UR6, RZ ;  /* 0x0000000608087c25 */ /* 0x000fc8000f8e00ff */
[----:B------:R-:W-:Y:S01]  /*0ca0*/  IMAD R11, R7, UR6, R0 ;  /* 0x00000006070b7c24 */ /* 0x000fe2000f8e0200 */
[----:B------:R-:W-:Y:S02]  /*0cb0*/  LEA.HI.X R7, R12, UR13, R5, 0x2, P1 ;  /* 0x0000000d0c077c11 */ /* 0x000fe400088f1405 */
[C---:B0-----:R-:W-:Y:S01]  /*0cc0*/  LEA R10, P0, R8.reuse, UR8, 0x2 ;  /* 0x00000008080a7c11 */ /* 0x041fe2000f8010ff */
[----:B------:R-:W-:Y:S02]  /*0cd0*/  IMAD.IADD R5, R9, 0x1, R11 ;  /* 0x0000000109057824 */ /* 0x000fe400078e020b */
        /* <DEDUP_REMOVED lines=10> */
[----:B----4-:R-:W-:Y:S01]  /*0d80*/  FFMA R10, RZ, R13, -R0 ;  /* 0x0000000dff0a7223 */ /* 0x010fe20000000800 */
[----:B-----5:R-:W-:-:S03]  /*0d90*/  FFMA R0, RZ, R8, R11 ;  /* 0x00000008ff007223 */ /* 0x020fc6000000000b */
[----:B------:R-:W-:Y:S01]  /*0da0*/  FADD R11, -R11, R10 ;  /* 0x0000000a0b0b7221 */ /* 0x000fe20000000100 */
[----:B------:R-:W-:-:S03]  /*0db0*/  FFMA R0, RZ, R13, R0 ;  /* 0x0000000dff007223 */ /* 0x000fc60000000000 */
[----:B------:R-:W-:Y:S01]  /*0dc0*/  FFMA R11, RZ, R8, R11 ;  /* 0x00000008ff0b7223 */ /* 0x000fe2000000000b */
[----:B------:R-:W-:-:S03]  /*0dd0*/  FFMA R0, RZ, R9, R0 ;  /* 0x00000009ff007223 */ /* 0x000fc60000000000 */
[----:B------:R-:W-:Y:S01]  /*0de0*/  FADD R11, R11, R14 ;  /* 0x0000000e0b0b7221 */ /* 0x000fe20000000000 */
[----:B------:R-:W-:-:S04]  /*0df0*/  FADD R15, R0, R15 ;  /* 0x0000000f000f7221 */ /* 0x000fc80000000000 */
[----:B------:R-:W-:Y:S04]  /*0e00*/  STG.E desc[UR4][R4.64+0x4], R11 ;  /* 0x0000040b04007986 */ /* 0x000fe8000c101904 */
[----:B------:R-:W-:Y:S01]  /*0e10*/  STG.E desc[UR4][R4.64], R15 ;  /* 0x0000000f04007986 */ /* 0x000fe2000c101904 */
[----:B------:R-:W-:Y:S05]  /*0e20*/  EXIT ;  /* 0x000000000000794d */ /* 0x000fea0003800000 */
        .weak           $__internal_10_$__cuda_sm3x_div_rn_noftz_f32_slowpath
        .type           $__internal_10_$__cuda_sm3x_div_rn_noftz_f32_slowpath,@function
        .size           $__internal_10_$__cuda_sm3x_div_rn_noftz_f32_slowpath,(.L_x_1909 - $__internal_10_$__cuda_sm3x_div_rn_noftz_f32_slowpath)
$__internal_10_$__cuda_sm3x_div_rn_noftz_f32_slowpath:
        /* <DEDUP_REMOVED lines=34> */
.L_x_187:
        /* <DEDUP_REMOVED lines=51> */
.L_x_194:
[----:B------:R-:W-:-:S04]  /*1380*/  LOP3.LUT R0, R0, 0x80000000, RZ, 0xc0, !PT ;  /* 0x8000000000007812 */ /* 0x000fc800078ec0ff */
[----:B------:R-:W-:Y:S01]  /*1390*/  LOP3.LUT R0, R0, 0x7f800000, RZ, 0xfc, !PT ;  /* 0x7f80000000007812 */ /* 0x000fe200078efcff */
[----:B------:R-:W-:Y:S06]  /*13a0*/  BRA `(.L_x_195) ;  /* 0x0000000000047947 */ /* 0x000fec0003800000 */
.L_x_193:
[----:B------:R-:W-:-:S07]  /*13b0*/  IMAD R0, R10, 0x800000, R0 ;  /* 0x008000000a007824 */ /* 0x000fce00078e0200 */
.L_x_195:
[----:B------:R-:W-:Y:S05]  /*13c0*/  BSYNC.RECONVERGENT B2 ;  /* 0x0000000000027941 */ /* 0x000fea0003800200 */
.L_x_192:
[----:B------:R-:W-:Y:S05]  /*13d0*/  BRA `(.L_x_196) ;  /* 0x0000000000207947 */ /* 0x000fea0003800000 */
.L_x_191:
[----:B------:R-:W-:-:S04]  /*13e0*/  LOP3.LUT R0, R3, 0x80000000, R0, 0x48, !PT ;  /* 0x8000000003007812 */ /* 0x000fc800078e4800 */
[----:B------:R-:W-:Y:S01]  /*13f0*/  LOP3.LUT R0, R0, 0x7f800000, RZ, 0xfc, !PT ;  /* 0x7f80000000007812 */ /* 0x000fe200078efcff */
[----:B------:R-:W-:Y:S06]  /*1400*/  BRA `(.L_x_196) ;  /* 0x0000000000147947 */ /* 0x000fec0003800000 */
.L_x_190:
[----:B------:R-:W-:Y:S01]  /*1410*/  LOP3.LUT R0, R3, 0x80000000, R0, 0x48, !PT ;  /* 0x8000000003007812 */ /* 0x000fe200078e4800 */
[----:B------:R-:W-:Y:S06]  /*1420*/  BRA `(.L_x_196) ;  /* 0x00000000000c7947 */ /* 0x000fec0003800000 */
.L_x_189:
[----:B------:R-:W0:Y:S01]  /*1430*/  MUFU.RSQ R0, -QNAN ;  /* 0xffc0000000007908 */ /* 0x000e220000001400 */
[----:B------:R-:W-:Y:S05]  /*1440*/  BRA `(.L_x_196) ;  /* 0x0000000000047947 */ /* 0x000fea0003800000 */
.L_x_188:
[----:B------:R-:W-:-:S07]  /*1450*/  FADD.FTZ R0, R0, R3 ;  /* 0x0000000300007221 */ /* 0x000fce0000010000 */
.L_x_196:
[----:B------:R-:W-:Y:S05]  /*1460*/  BSYNC.RECONVERGENT B1 ;  /* 0x0000000000017941 */ /* 0x000fea0003800200 */
.L_x_186:
[----:B------:R-:W-:-:S04]  /*1470*/  HFMA2 R3, -RZ, RZ, 0, 0 ;  /* 0x00000000ff037431 */ /* 0x000fc800000001ff */
[----:B0-----:R-:W-:Y:S05]  /*1480*/  RET.REL.NODEC R2 `(_Z26MutualIntensExtract_KernelILin3ELb1ELb0ELb0ELi1EEvPfS0_S0_llllll) ;  /* 0xffffffe802dc7950 */ /* 0x001fea0003c3ffff */
.L_x_197:
        /* <DEDUP_REMOVED lines=15> */
.L_x_1909:


//--------------------- .text._Z26MutualIntensExtract_KernelILin3ELb1ELb1ELb0ELi1EEvPfS0_S0_llllll --------------------------
	.section	.text._Z26MutualIntensExtract_KernelILin3ELb1ELb1ELb0ELi1EEvPfS0_S0_llllll,"ax",@progbits
	.align	128
        .global         _Z26MutualIntensExtract_KernelILin3ELb1ELb1ELb0ELi1EEvPfS0_S0_llllll
        .type           _Z26MutualIntensExtract_KernelILin3ELb1ELb1ELb0ELi1EEvPfS0_S0_llllll,@function
        .size           _Z26MutualIntensExtract_KernelILin3ELb1ELb1ELb0ELi1EEvPfS0_S0_llllll,(.L_x_1910 - _Z26MutualIntensExtract_KernelILin3ELb1ELb1ELb0ELi1EEvPfS0_S0_llllll)
        .other          _Z26MutualIntensExtract_KernelILin3ELb1ELb1ELb0ELi1EEvPfS0_S0_llllll,@"STO_CUDA_ENTRY STV_DEFAULT"
_Z26MutualIntensExtract_KernelILin3ELb1ELb1ELb0ELi1EEvPfS0_S0_llllll:
.text._Z26MutualIntensExtract_KernelILin3ELb1ELb1ELb0ELi1EEvPfS0_S0_llllll:
        /* <DEDUP_REMOVED lines=55> */
[----:B------:R-:W-:Y:S02]  /*0370*/  IMAD.IADD R5, R9, 0x1, R11 ;  /* 0x0000000109057824 */ /* 0x000fe400078e020b */
[C---:B------:R-:W-:Y:S01]  /*0380*/  IMAD.SHL.U32 R0, R6.reuse, 0x4, RZ ;  /* 0x0000000406007824 */ /* 0x040fe200078e00ff */
[----:B------:R-:W-:Y:S02]  /*0390*/  SHF.L.U64.HI R7, R6, 0x2, R7 ;  /* 0x0000000206077819 */ /* 0x000fe40000010207 */
[----:B------:R-:W-:Y:S02]  /*03a0*/  SHF.L.U64.HI R10, R8, 0x2, R5 ;  /* 0x00000002080a7819 */ /* 0x000fe40000010205 */
[----:B--2---:R-:W-:-:S02]  /*03b0*/  IADD3 R12, P0, PT, R0, UR12, RZ ;  /* 0x0000000c000c7c10 */ /* 0x004fc4000ff1e0ff */
[----:B------:R-:W-:Y:S02]  /*03c0*/  IADD3 R8, P1, PT, R0, UR14, RZ ;  /* 0x0000000e00087c10 */ /* 0x000fe4000ff3e0ff */
[C---:B------:R-:W-:Y:S02]  /*03d0*/  IADD3 R6, P2, PT, R14.reuse, UR14, RZ ;  /* 0x0000000e0e067c10 */ /* 0x040fe4000ff5e0ff */
[C---:B------:R-:W-:Y:S02]  /*03e0*/  IADD3.X R13, PT, PT, R7.reuse, UR13, RZ, P0, !PT ;  /* 0x0000000d070d7c10 */ /* 0x040fe400087fe4ff */
[----:B------:R-:W-:Y:S02]  /*03f0*/  IADD3.X R9, PT, PT, R7, UR15, RZ, P1, !PT ;  /* 0x0000000f07097c10 */ /* 0x000fe40008ffe4ff */
[----:B------:R-:W-:Y:S01]  /*0400*/  IADD3 R14, P0, PT, R14, UR12, RZ ;  /* 0x0000000c0e0e7c10 */ /* 0x000fe2000ff1e0ff */
[----:B------:R-:W2:Y:S01]  /*0410*/  LDG.E R5, desc[UR4][R12.64+0x4] ;  /* 0x000004040c057981 */ /* 0x000ea2000c1e1900 */
[----:B------:R-:W-:-:S02]  /*0420*/  IADD3.X R7, PT, PT, R10, UR15, RZ, P2, !PT ;  /* 0x0000000f0a077c10 */ /* 0x000fc400097fe4ff */
[----:B------:R-:W-:Y:S01]  /*0430*/  IADD3.X R15, PT, PT, R10, UR13, RZ, P0, !PT ;  /* 0x0000000d0a0f7c10 */ /* 0x000fe200087fe4ff */
[----:B------:R2:W3:Y:S04]  /*0440*/  LDG.E R0, desc[UR4][R12.64] ;  /* 0x000000040c007981 */ /* 0x0004e8000c1e1900 */
[----:B------:R-:W2:Y:S04]  /*0450*/  LDG.E R21, desc[UR4][R6.64+0x4] ;  /* 0x0000040406157981 */ /* 0x000ea8000c1e1900 */
[----:B------:R-:W4:Y:S04]  /*0460*/  LDG.E R19, desc[UR4][R8.64+0x4] ;  /* 0x0000040408137981 */ /* 0x000f28000c1e1900 */
[----:B------:R-:W4:Y:S04]  /*0470*/  LDG.E R17, desc[UR4][R14.64+0x4] ;  /* 0x000004040e117981 */ /* 0x000f28000c1e1900 */
[----:B------:R-:W5:Y:S04]  /*0480*/  LDG.E R16, desc[UR4][R14.64] ;  /* 0x000000040e107981 */ /* 0x000f68000c1e1900 */
[----:B------:R4:W5:Y:S04]  /*0490*/  LDG.E R18, desc[UR4][R8.64] ;  /* 0x0000000408127981 */ /* 0x000968000c1e1900 */
        /* <DEDUP_REMOVED lines=11> */
[----:B-----5:R-:W-:-:S03]  /*0550*/  FFMA R21, R16, R19, -R21 ;  /* 0x0000001310157223 */ /* 0x020fc60000000815 */
[-C--:B------:R-:W-:Y:S01]  /*0560*/  FFMA R9, R16, R18.reuse, R9 ;  /* 0x0000001210097223 */ /* 0x080fe20000000009 */
[----:B------:R-:W-:-:S03]  /*0570*/  FFMA R18, -R17, R18, R21 ;  /* 0x0000001211127223 */ /* 0x000fc60000000115 */
[-C--:B------:R-:W-:Y:S01]  /*0580*/  FFMA R9, R0, R20.reuse, R9 ;  /* 0x0000001400097223 */ /* 0x080fe20000000009 */
[----:B------:R-:W-:-:S04]  /*0590*/  FFMA R5, R5, R20, R18 ;  /* 0x0000001405057223 */ /* 0x000fc80000000012 */
[----:B------:R-:W-:Y:S04]  /*05a0*/  STG.E desc[UR4][R2.64], R9 ;  /* 0x0000000902007986 */ /* 0x000fe8000c101904 */
[----:B------:R-:W-:Y:S01]  /*05b0*/  STG.E desc[UR4][R2.64+0x4], R5 ;  /* 0x0000040502007986 */ /* 0x000fe2000c101904 */
[----:B------:R-:W-:Y:S05]  /*05c0*/  EXIT ;  /* 0x000000000000794d */ /* 0x000fea0003800000 */
.L_x_198:
        /* <DEDUP_REMOVED lines=62> */
[----:B--2---:R-:W-:-:S04]  /*09b0*/  FMUL R12, R6, R9 ;  /* 0x00000009060c7220 */ /* 0x004fc80000400000 */
[----:B---3--:R-:W-:-:S04]  /*09c0*/  FFMA R12, R7, R8, R12 ;  /* 0x00000008070c7223 */ /* 0x008fc8000000000c */
[----:B----4-:R-:W-:Y:S01]  /*09d0*/  FFMA R17, R13, R10, R12 ;  /* 0x0000000a0d117223 */ /* 0x010fe2000000000c */
[----:B-----5:R-:W-:-:S03]  /*09e0*/  FMUL R12, R0, R9 ;  /* 0x00000009000c7220 */ /* 0x020fc60000400000 */
[----:B------:R-:W-:-:S04]  /*09f0*/  FFMA R2, R0, R15, R17 ;  /* 0x0000000f00027223 */ /* 0x000fc80000000011 */
[----:B-1----:R-:W-:Y:S01]  /*0a00*/  FFMA R0, R11, R14, R2 ;  /* 0x0000000e0b007223 */ /* 0x002fe20000000002 */
[----:B0-----:R-:W-:-:S03]  /*0a10*/  FFMA R17, -R3, R24, 1 ;  /* 0x3f80000003117423 */ /* 0x001fc60000000118 */
[----:B------:R-:W0:Y:S01]  /*0a20*/  FCHK P0, R0, R3 ;  /* 0x0000000300007302 */ /* 0x000e220000000000 */
[----:B------:R-:W-:Y:S01]  /*0a30*/  FFMA R17, R24, R17, R24 ;  /* 0x0000001118117223 */ /* 0x000fe20000000018 */
[----:B------:R-:W-:-:S03]  /*0a40*/  FFMA R12, R13, R8, -R12 ;  /* 0x000000080d0c7223 */ /* 0x000fc6000000080c */
[----:B------:R-:W-:Y:S01]  /*0a50*/  FFMA R2, R0, R17, RZ ;  /* 0x0000001100027223 */ /* 0x000fe200000000ff */
[----:B------:R-:W-:-:S03]  /*0a60*/  FFMA R7, -R7, R10, R12 ;  /* 0x0000000a07077223 */ /* 0x000fc6000000010c */
[----:B------:R-:W-:Y:S01]  /*0a70*/  FFMA R8, -R3, R2, R0 ;  /* 0x0000000203087223 */ /* 0x000fe20000000100 */
[----:B------:R-:W-:-:S03]  /*0a80*/  FFMA R6, R6, R15, R7 ;  /* 0x0000000f06067223 */ /* 0x000fc60000000007 */
[----:B------:R-:W-:Y:S01]  /*0a90*/  FFMA R17, R17, R8, R2 ;  /* 0x0000000811117223 */ /* 0x000fe20000000002 */
[----:B0-----:R-:W-:Y:S06]  /*0aa0*/  @!P0 BRA `(.L_x_201) ;  /* 0x00000000000c8947 */ /* 0x001fec0003800000 */
[----:B------:R-:W-:-:S07]  /*0ab0*/  MOV R2, 0xad0 ;  /* 0x00000ad000027802 */ /* 0x000fce0000000f00 */
[----:B------:R-:W-:Y:S05]  /*0ac0*/  CALL.REL.NOINC `($__internal_11_$__cuda_sm3x_div_rn_noftz_f32_slowpath) ;  /* 0x00000004005c7944 */ /* 0x000fea0003c00000 */
[----:B------:R-:W-:-:S07]  /*0ad0*/  IMAD.MOV.U32 R17, RZ, RZ, R0 ;  /* 0x000000ffff117224 */ /* 0x000fce00078e0000 */
.L_x_201:
[----:B------:R-:W-:Y:S05]  /*0ae0*/  BSYNC.RECONVERGENT B0 ;  /* 0x0000000000007941 */ /* 0x000fea0003800200 */
.L_x_200:
        /* <DEDUP_REMOVED lines=14> */
[----:B------:R-:W-:Y:S05]  /*0bd0*/  CALL.REL.NOINC `($__internal_11_$__cuda_sm3x_div_rn_noftz_f32_slowpath) ;  /* 0x0000000400187944 */ /* 0x000fea0003c00000 */
[----:B------:R-:W-:-:S07]  /*0be0*/  IMAD.MOV.U32 R7, RZ, RZ, R0 ;  /* 0x000000ffff077224 */ /* 0x000fce00078e0000 */
.L_x_203:
[----:B------:R-:W-:Y:S05]  /*0bf0*/  BSYNC.RECONVERGENT B0 ;  /* 0x0000000000007941 */ /* 0x000fea0003800200 */
.L_x_202:
[----:B------:R-:W-:Y:S01]  /*0c00*/  STG.E desc[UR4][R4.64+0x4], R7 ;  /* 0x0000040704007986 */ /* 0x000fe2000c101904 */
[----:B------:R-:W-:Y:S05]  /*0c10*/  EXIT ;  /* 0x000000000000794d */ /* 0x000fea0003800000 */
.L_x_199:
        /* <DEDUP_REMOVED lines=13> */
[----:B------:R-:W3:Y:S01]  /*0cf0*/  LDCU.64 UR10, c[0x0][0x390] ;  /* 0x00007200ff0a77ac */ /* 0x000ee20008000a00 */
[----:B0-----:R-:W-:-:S04]  /*0d00*/  IADD3 R10, P0, PT, R8, -UR8, RZ ;  /* 0x80000008080a7c10 */ /* 0x001fc8000ff1e0ff */
[----:B------:R-:W-:Y:S01]  /*0d10*/  IADD3.X R5, PT, PT, R2, ~UR9, RZ, P0, !PT ;  /* 0x8000000902057c10 */ /* 0x000fe200087fe4ff */
[----:B-1----:R-:W-:Y:S02]  /*0d20*/  IMAD R3, R0, UR12, RZ ;  /* 0x0000000c00037c24 */ /* 0x002fe4000f8e02ff */
[----:B------:R-:W-:-:S04]  /*0d30*/  IMAD.WIDE.U32 R6, R4, UR12, RZ ;  /* 0x0000000c04067c25 */ /* 0x000fc8000f8e00ff */
[----:B------:R-:W-:Y:S02]  /*0d40*/  IMAD R9, R5, UR12, RZ ;  /* 0x0000000c05097c24 */ /* 0x000fe4000f8e02ff */
[----:B------:R-:W-:Y:S02]  /*0d50*/  IMAD R11, R4, UR13, R3 ;  /* 0x0000000d040b7c24 */ /* 0x000fe4000f8e0203 */
[C---:B------:R-:W-:Y:S02]  /*0d60*/  IMAD R0, R10.reuse, UR7, RZ ;  /* 0x000000070a007c24 */ /* 0x040fe4000f8e02ff */
[----:B------:R-:W-:Y:S01]  /*0d70*/  IMAD.WIDE.U32 R2, R10, UR12, RZ ;  /* 0x0000000c0a027c25 */ /* 0x000fe2000f8e00ff */
[----:B------:R-:W-:-:S03]  /*0d80*/  IADD3 R7, PT, PT, R7, R11, RZ ;  /* 0x0000000b07077210 */ /* 0x000fc60007ffe0ff */
[----:B------:R-:W-:Y:S02]  /*0d90*/  IMAD R13, R10, UR13, R9 ;  /* 0x0000000d0a0d7c24 */ /* 0x000fe4000f8e0209 */
[----:B------:R-:W-:Y:S02]  /*0da0*/  IMAD R9, R5, UR6, R0 ;  /* 0x0000000605097c24 */ /* 0x000fe4000f8e0200 */
[----:B------:R-:W-:Y:S02]  /*0db0*/  IMAD.SHL.U32 R8, R6, 0x4, RZ ;  /* 0x0000000406087824 */ /* 0x000fe400078e00ff */
[----:B------:R-:W-:-:S03]  /*0dc0*/  IMAD.WIDE.U32 R10, R10, UR6, RZ ;  /* 0x000000060a0a7c25 */ /* 0x000fc6000f8e00ff */
[----:B--2---:R-:W-:Y:S01]  /*0dd0*/  IADD3 R12, P1, PT, R8, UR16, RZ ;  /* 0x00000010080c7c10 */ /* 0x004fe2000ff3e0ff */
[----:B------:R-:W-:Y:S01]  /*0de0*/  IMAD.IADD R5, R3, 0x1, R13 ;  /* 0x0000000103057824 */ /* 0x000fe200078e020d */
[----:B------:R-:W-:Y:S01]  /*0df0*/  SHF.L.U64.HI R3, R6, 0x2, R7 ;  /* 0x0000000206037819 */ /* 0x000fe20000010207 */
[----:B------:R-:W-:Y:S01]  /*0e00*/  IMAD.SHL.U32 R0, R2, 0x4, RZ ;  /* 0x0000000402007824 */ /* 0x000fe200078e00ff */
[----:B---3--:R-:W-:Y:S01]  /*0e10*/  LEA R6, P0, R10, UR10, 0x2 ;  /* 0x0000000a0a067c11 */ /* 0x008fe2000f8010ff */
[----:B------:R-:W-:Y:S01]  /*0e20*/  IMAD.IADD R7, R11, 0x1, R9 ;  /* 0x000000010b077824 */ /* 0x000fe200078e0209 */
[----:B------:R-:W-:Y:S02]  /*0e30*/  SHF.L.U64.HI R5, R2, 0x2, R5 ;  /* 0x0000000202057819 */ /* 0x000fe40000010205 */
[----:B------:R-:W-:Y:S02]  /*0e40*/  IADD3 R8, P2, PT, R8, UR18, RZ ;  /* 0x0000001208087c10 */ /* 0x000fe4000ff5e0ff */
[----:B------:R-:W-:-:S02]  /*0e50*/  IADD3 R2, P3, PT, R0, UR18, RZ ;  /* 0x0000001200027c10 */ /* 0x000fc4000ff7e0ff */
[C---:B------:R-:W-:Y:S02]  /*0e60*/  IADD3.X R13, PT, PT, R3.reuse, UR17, RZ, P1, !PT ;  /* 0x00000011030d7c10 */ /* 0x040fe40008ffe4ff */
[----:B------:R-:W-:Y:S02]  /*0e70*/  LEA.HI.X R7, R10, UR11, R7, 0x2, P0 ;  /* 0x0000000b0a077c11 */ /* 0x000fe400080f1407 */
[----:B------:R-:W-:Y:S01]  /*0e80*/  IADD3.X R9, PT, PT, R3, UR19, RZ, P2, !PT ;  /* 0x0000001303097c10 */ /* 0x000fe200097fe4ff */
[----:B------:R-:W2:Y:S01]  /*0e90*/  LDG.E R14, desc[UR4][R12.64+0x4] ;  /* 0x000004040c0e7981 */ /* 0x000ea2000c1e1900 */
[----:B------:R-:W-:Y:S02]  /*0ea0*/  IADD3 R10, P0, PT, R0, UR16, RZ ;  /* 0x00000010000a7c10 */ /* 0x000fe4000ff1e0ff */
[C---:B------:R-:W-:Y:S01]  /*0eb0*/  IADD3.X R3, PT, PT, R5.reuse, UR19, RZ, P3, !PT ;  /* 0x0000001305037c10 */ /* 0x040fe20009ffe4ff */
[----:B------:R2:W3:Y:S01]  /*0ec0*/  LDG.E R0, desc[UR4][R12.64] ;  /* 0x000000040c007981 */ /* 0x0004e2000c1e1900 */
[----:B------:R-:W-:-:S03]  /*0ed0*/  IADD3.X R11, PT, PT, R5, UR17, RZ, P0, !PT ;  /* 0x00000011050b7c10 */ /* 0x000fc600087fe4ff */
[----:B------:R-:W2:Y:S04]  /*0ee0*/  LDG.E R19, desc[UR4][R2.64+0x4] ;  /* 0x0000040402137981 */ /* 0x000ea8000c1e1900 */
[----:B------:R-:W4:Y:S04]  /*0ef0*/  LDG.E R18, desc[UR4][R8.64+0x4] ;  /* 0x0000040408127981 */ /* 0x000f28000c1e1900 */
[----:B------:R-:W4:Y:S04]  /*0f00*/  LDG.E R16, desc[UR4][R10.64+0x4] ;  /* 0x000004040a107981 */ /* 0x000f28000c1e1900 */
[----:B------:R-:W5:Y:S04]  /*0f10*/  LDG.E R15, desc[UR4][R10.64] ;  /* 0x000000040a0f7981 */ /* 0x000f68000c1e1900 */
[----:B------:R-:W5:Y:S01]  /*0f20*/  LDG.E R17, desc[UR4][R8.64] ;  /* 0x0000000408117981 */ /* 0x000f62000c1e1900 */
[----:B------:R-:W-:-:S03]  /*0f30*/  IMAD.WIDE R4, R4, 0x8, R6 ;  /* 0x0000000804047825 */ /* 0x000fc600078e0206 */
[----:B------:R-:W5:Y:S04]  /*0f40*/  LDG.E R7, desc[UR4][R2.64] ;  /* 0x0000000402077981 */ /* 0x000f68000c1e1900 */
[----:B------:R-:W5:Y:S04]  /*0f50*/  LDG.E R20, desc[UR4][R4.64] ;  /* 0x0000000404147981 */ /* 0x000f68000c1e1900 */
[----:B------:R-:W5:Y:S01]  /*0f60*/  LDG.E R22, desc[UR4][R4.64+0x4] ;  /* 0x0000040404167981 */ /* 0x000f62000c1e1900 */
[-C--:B--2---:R-:W-:Y:S01]  /*0f70*/  FMUL R13, R14, R19.reuse ;  /* 0x000000130e0d7220 */ /* 0x084fe20000400000 */
[----:B---3--:R-:W-:-:S03]  /*0f80*/  FMUL R12, R0, R19 ;  /* 0x00000013000c7220 */ /* 0x008fc60000400000 */
[-C--:B----4-:R-:W-:Y:S01]  /*0f90*/  FFMA R6, R16, R18.reuse, R13 ;  /* 0x0000001210067223 */ /* 0x090fe2000000000d */
[----:B-----5:R-:W-:-:S03]  /*0fa0*/  FFMA R12, R15, R18, -R12 ;  /* 0x000000120f0c7223 */ /* 0x020fc6000000080c */
[-C--:B------:R-:W-:Y:S01]  /*0fb0*/  FFMA R15, R15, R17.reuse, R6 ;  /* 0x000000110f0f7223 */ /* 0x080fe20000000006 */
[----:B------:R-:W-:-:S03]  /*0fc0*/  FFMA R17, -R16, R17, R12 ;  /* 0x0000001110117223 */ /* 0x000fc6000000010c */
[-C--:B------:R-:W-:Y:S01]  /*0fd0*/  FFMA R15, R0, R7.reuse, R15 ;  /* 0x00000007000f7223 */ /* 0x080fe2000000000f */
[----:B------:R-:W-:-:S03]  /*0fe0*/  FFMA R17, R14, R7, R17 ;  /* 0x000000070e117223 */ /* 0x000fc60000000011 */
[----:B------:R-:W-:Y:S01]  /*0ff0*/  FADD R15, R15, R20 ;  /* 0x000000140f0f7221 */ /* 0x000fe20000000000 */
[----:B------:R-:W-:-:S04]  /*1000*/  FADD R17, R17, R22 ;  /* 0x0000001611117221 */ /* 0x000fc80000000000 */
[----:B------:R-:W-:Y:S04]  /*1010*/  STG.E desc[UR4][R4.64], R15 ;  /* 0x0000000f04007986 */ /* 0x000fe8000c101904 */
[----:B------:R-:W-:Y:S01]  /*1020*/  STG.E desc[UR4][R4.64+0x4], R17 ;  /* 0x0000041104007986 */ /* 0x000fe2000c101904 */
[----:B------:R-:W-:Y:S05]  /*1030*/  EXIT ;  /* 0x000000000000794d */ /* 0x000fea0003800000 */
        .weak           $__internal_11_$__cuda_sm3x_div_rn_noftz_f32_slowpath
        .type           $__internal_11_$__cuda_sm3x_div_rn_noftz_f32_slowpath,@function
        .size           $__internal_11_$__cuda_sm3x_div_rn_noftz_f32_slowpath,(.L_x_1910 - $__internal_11_$__cuda_sm3x_div_rn_noftz_f32_slowpath)
$__internal_11_$__cuda_sm3x_div_rn_noftz_f32_slowpath:
[--C-:B------:R-:W-:Y:S01]  /*1040*/  SHF.R.U32.HI R8, RZ, 0x17, R3.reuse ;  /* 0x00000017ff087819 */ /* 0x100fe20000011603 */
[----:B------:R-:W-:Y:S01]  /*1050*/  BSSY.RECONVERGENT B1, `(.L_x_204) ;  /* 0x0000063000017945 */ /* 0x000fe20003800200 */
[----:B------:R-:W-:Y:S01]  /*1060*/  SHF.R.U32.HI R7, RZ, 0x17, R0 ;  /* 0x00000017ff077819 */ /* 0x000fe20000011600 */
[----:B------:R-:W-:Y:S01]  /*1070*/  IMAD.MOV.U32 R9, RZ, RZ, R3 ;  /* 0x000000ffff097224 */ /* 0x000fe200078e0003 */
[----:B------:R-:W-:Y:S02]  /*1080*/  LOP3.LUT R14, R8, 0xff, RZ, 0xc0, !PT ;  /* 0x000000ff080e7812 */ /* 0x000fe400078ec0ff */
        /* <DEDUP_REMOVED lines=30> */
.L_x_205:
        /* <DEDUP_REMOVED lines=51> */
.L_x_212:
[----:B------:R-:W-:-:S04]  /*15a0*/  LOP3.LUT R0, R0, 0x80000000, RZ, 0xc0, !PT ;  /* 0x8000000000007812 */ /* 0x000fc800078ec0ff */
[----:B------:R-:W-:Y:S01]  /*15b0*/  LOP3.LUT R0, R0, 0x7f800000, RZ, 0xfc, !PT ;  /* 0x7f80000000007812 */ /* 0x000fe200078efcff */
[----:B------:R-:W-:Y:S06]  /*15c0*/  BRA `(.L_x_213) ;  /* 0x0000000000047947 */ /* 0x000fec0003800000 */
.L_x_211:
[----:B------:R-:W-:-:S07]  /*15d0*/  IMAD R0, R7, 0x800000, R0 ;  /* 0x0080000007007824 */ /* 0x000fce00078e0200 */
.L_x_213:
[----:B------:R-:W-:Y:S05]  /*15e0*/  BSYNC.RECONVERGENT B2 ;  /* 0x0000000000027941 */ /* 0x000fea0003800200 */
.L_x_210:
[----:B------:R-:W-:Y:S05]  /*15f0*/  BRA `(.L_x_214) ;  /* 0x0000000000207947 */ /* 0x000fea0003800000 */
.L_x_209:
[----:B------:R-:W-:-:S04]  /*1600*/  LOP3.LUT R0, R9, 0x80000000, R0, 0x48, !PT ;  /* 0x8000000009007812 */ /* 0x000fc800078e4800 */
[----:B------:R-:W-:Y:S01]  /*1610*/  LOP3.LUT R0, R0, 0x7f800000, RZ, 0xfc, !PT ;  /* 0x7f80000000007812 */ /* 0x000fe200078efcff */
[----:B------:R-:W-:Y:S06]  /*1620*/  BRA `(.L_x_214) ;  /* 0x0000000000147947 */ /* 0x000fec0003800000 */
.L_x_208:
[----:B------:R-:W-:Y:S01]  /*1630*/  LOP3.LUT R0, R9, 0x80000000, R0, 0x48, !PT ;  /* 0x8000000009007812 */ /* 0x000fe200078e4800 */
[----:B------:R-:W-:Y:S06]  /*1640*/  BRA `(.L_x_214) ;  /* 0x00000000000c7947 */ /* 0x000fec0003800000 */
.L_x_207:
[----:B------:R-:W0:Y:S01]  /*1650*/  MUFU.RSQ R0, -QNAN ;  /* 0xffc0000000007908 */ /* 0x000e220000001400 */
[----:B------:R-:W-:Y:S05]  /*1660*/  BRA `(.L_x_214) ;  /* 0x0000000000047947 */ /* 0x000fea0003800000 */
.L_x_206:
[----:B------:R-:W-:-:S07]  /*1670*/  FADD.FTZ R0, R0, R3 ;  /* 0x0000000300007221 */ /* 0x000fce0000010000 */
.L_x_214:
[----:B------:R-:W-:Y:S05]  /*1680*/  BSYNC.RECONVERGENT B1 ;  /* 0x0000000000017941 */ /* 0x000fea0003800200 */
.L_x_204:
[----:B------:R-:W-:Y:S02]  /*1690*/  IMAD.MOV.U32 R8, RZ, RZ, R2 ;  /* 0x000000ffff087224 */ /* 0x000fe400078e0002 */
[----:B------:R-:W-:-:S04]  /*16a0*/  IMAD.MOV.U32 R9, RZ, RZ, 0x0 ;  /* 0x00000000ff097424 */ /* 0x000fc800078e00ff */
[----:B0-----:R-:W-:Y:S05]  /*16b0*/  RET.REL.NODEC R8 `(_Z26MutualIntensExtract_KernelILin3ELb1ELb1ELb0ELi1EEvPfS0_S0_llllll) ;  /* 0xffffffe808507950 */ /* 0x001fea0003c3ffff */
.L_x_215:
        /* <DEDUP_REMOVED lines=12> */
.L_x_1910:


//--------------------- .text._Z26MutualIntensExtract_KernelILin2ELb0ELb0ELb0ELi1EEvPfS0_S0_llllll --------------------------
	.section	.text._Z26MutualIntensExtract_KernelILin2ELb0ELb0ELb0ELi1EEvPfS0_S0_llllll,"ax",@progbits
	.align	128
        .global         _Z26MutualIntensExtract_KernelILin2ELb0ELb0ELb0ELi1EEvPfS0_S0_llllll
        .type           _Z26MutualIntensExtract_KernelILin2ELb0ELb0ELb0ELi1EEvPfS0_S0_llllll,@function
        .size           _Z26MutualIntensExtract_KernelILin2ELb0ELb0ELb0ELi1EEvPfS0_S0_llllll,(.L_x_1911 - _Z26MutualIntensExtract_KernelILin2ELb0ELb0ELb0ELi1EEvPfS0_S0_llllll)
        .other          _Z26MutualIntensExtract_KernelILin2ELb0ELb0ELb0ELi1EEvPfS0_S0_llllll,@"STO_CUDA_ENTRY STV_DEFAULT"
_Z26MutualIntensExtract_KernelILin2ELb0ELb0ELb0ELi1EEvPfS0_S0_llllll:
.text._Z26MutualIntensExtract_KernelILin2ELb0ELb0ELb0ELi1EEvPfS0_S0_llllll:
        /* <DEDUP_REMOVED lines=54> */
.L_x_216:
        /* <DEDUP_REMOVED lines=40> */
[----:B------:R-:W-:Y:S05]  /*05e0*/  CALL.REL.NOINC `($__internal_12_$__cuda_sm3x_div_rn_noftz_f32_slowpath) ;  /* 0x0000000000c07944 */ /* 0x000fea0003c00000 */
[----:B------:R-:W-:-:S07]  /*05f0*/  IMAD.MOV.U32 R9, RZ, RZ, R2 ;  /* 0x000000ffff097224 */ /* 0x000fce00078e0002 */
.L_x_219:
[----:B------:R-:W-:Y:S05]  /*0600*/  BSYNC.RECONVERGENT B0 ;  /* 0x0000000000007941 */ /* 0x000fea0003800200 */
.L_x_218:
        /* <DEDUP_REMOVED lines=14> */
[----:B------:R-:W-:Y:S05]  /*06f0*/  CALL.REL.NOINC `($__internal_12_$__cuda_sm3x_div_rn_noftz_f32_slowpath) ;  /* 0x00000000007c7944 */ /* 0x000fea0003c00000 */
[----:B------:R-:W-:-:S07]  /*0700*/  IMAD.MOV.U32 R7, RZ, RZ, R2 ;  /* 0x000000ffff077224 */ /* 0x000fce00078e0002 */
.L_x_221:
[----:B------:R-:W-:Y:S05]  /*0710*/  BSYNC.RECONVERGENT B0 ;  /* 0x0000000000007941 */ /* 0x000fea0003800200 */
.L_x_220:
[----:B------:R-:W-:Y:S01]  /*0720*/  STG.E desc[UR4][R4.64+0x4], R7 ;  /* 0x0000040704007986 */ /* 0x000fe2000c101904 */
[----:B------:R-:W-:Y:S05]  /*0730*/  EXIT ;  /* 0x000000000000794d */ /* 0x000fea0003800000 */
.L_x_217:
        /* <DEDUP_REMOVED lines=27> */
        .weak           $__internal_12_$__cuda_sm3x_div_rn_noftz_f32_slowpath
        .type           $__internal_12_$__cuda_sm3x_div_rn_noftz_f32_slowpath,@function
        .size           $__internal_12_$__cuda_sm3x_div_rn_noftz_f32_slowpath,(.L_x_1911 - $__internal_12_$__cuda_sm3x_div_rn_noftz_f32_slowpath)
$__internal_12_$__cuda_sm3x_div_rn_noftz_f32_slowpath:
        /* <DEDUP_REMOVED lines=35> */
.L_x_223:
        /* <DEDUP_REMOVED lines=51> */
.L_x_230:
[----:B------:R-:W-:-:S04]  /*0e50*/  LOP3.LUT R2, R2, 0x80000000, RZ, 0xc0, !PT ;  /* 0x8000000002027812 */ /* 0x000fc800078ec0ff */
[----:B------:R-:W-:Y:S01]  /*0e60*/  LOP3.LUT R2, R2, 0x7f800000, RZ, 0xfc, !PT ;  /* 0x7f80000002027812 */ /* 0x000fe200078efcff */
[----:B------:R-:W-:Y:S06]  /*0e70*/  BRA `(.L_x_231) ;  /* 0x0000000000047947 */ /* 0x000fec0003800000 */
.L_x_229:
[----:B------:R-:W-:-:S07]  /*0e80*/  IMAD R2, R9, 0x800000, R2 ;  /* 0x0080000009027824 */ /* 0x000fce00078e0202 */
.L_x_231:
[----:B------:R-:W-:Y:S05]  /*0e90*/  BSYNC.RECONVERGENT B2 ;  /* 0x0000000000027941 */ /* 0x000fea0003800200 */
.L_x_228:
[----:B------:R-:W-:Y:S05]  /*0ea0*/  BRA `(.L_x_232) ;  /* 0x0000000000207947 */ /* 0x000fea0003800000 */
.L_x_227:
[----:B------:R-:W-:-:S04]  /*0eb0*/  LOP3.LUT R2, R7, 0x80000000, R2, 0x48, !PT ;  /* 0x8000000007027812 */ /* 0x000fc800078e4802 */
[----:B------:R-:W-:Y:S01]  /*0ec0*/  LOP3.LUT R2, R2, 0x7f800000, RZ, 0xfc, !PT ;  /* 0x7f80000002027812 */ /* 0x000fe200078efcff */
[----:B------:R-:W-:Y:S06]  /*0ed0*/  BRA `(.L_x_232) ;  /* 0x0000000000147947 */ /* 0x000fec0003800000 */
.L_x_226:
[----:B------:R-:W-:Y:S01]  /*0ee0*/  LOP3.LUT R2, R7, 0x80000000, R2, 0x48, !PT ;  /* 0x8000000007027812 */ /* 0x000fe200078e4802 */
[----:B------:R-:W-:Y:S06]  /*0ef0*/  BRA `(.L_x_232) ;  /* 0x00000000000c7947 */ /* 0x000fec0003800000 */
.L_x_225:
[----:B------:R-:W0:Y:S01]  /*0f00*/  MUFU.RSQ R2, -QNAN ;  /* 0xffc0000000027908 */ /* 0x000e220000001400 */
[----:B------:R-:W-:Y:S05]  /*0f10*/  BRA `(.L_x_232) ;  /* 0x0000000000047947 */ /* 0x000fea0003800000 */
.L_x_224:
[----:B------:R-:W-:-:S07]  /*0f20*/  FADD.FTZ R2, R2, R3 ;  /* 0x0000000302027221 */ /* 0x000fce0000010000 */
.L_x_232:
[----:B------:R-:W-:Y:S05]  /*0f30*/  BSYNC.RECONVERGENT B1 ;  /* 0x0000000000017941 */ /* 0x000fea0003800200 */
.L_x_222:
[----:B------:R-:W-:-:S04]  /*0f40*/  IMAD.MOV.U32 R7, RZ, RZ, 0x0 ;  /* 0x00000000ff077424 */ /* 0x000fc800078e00ff */
[----:B0-----:R-:W-:Y:S05]  /*0f50*/  RET.REL.NODEC R6 `(_Z26MutualIntensExtract_KernelILin2ELb0ELb0ELb0ELi1EEvPfS0_S0_llllll) ;  /* 0xfffffff006287950 */ /* 0x001fea0003c3ffff */
.L_x_233:
        /* <DEDUP_REMOVED lines=10> */
.L_x_1911:


//--------------------- .text._Z26MutualIntensExtract_KernelILin2ELb0ELb1ELb0ELi1EEvPfS0_S0_llllll --------------------------
	.section	.text._Z26MutualIntensExtract_KernelILin2ELb0ELb1ELb0ELi1EEvPfS0_S0_llllll,"ax",@progbits
	.align	128
        .global         _Z26MutualIntensExtract_KernelILin2ELb0ELb1ELb0ELi1EEvPfS0_S0_llllll
        .type           _Z26MutualIntensExtract_KernelILin2ELb0ELb1ELb0ELi1EEvPfS0_S0_llllll,@function
        .size           _Z26MutualIntensExtract_KernelILin2ELb0ELb1ELb0ELi1EEvPfS0_S0_llllll,(.L_x_1912 - _Z26MutualIntensExtract_KernelILin2ELb0ELb1ELb0ELi1EEvPfS0_S0_llllll)
        .other          _Z26MutualIntensExtract_KernelILin2ELb0ELb1ELb0ELi1EEvPfS0_S0_llllll,@"STO_CUDA_ENTRY STV_DEFAULT"
_Z26MutualIntensExtract_KernelILin2ELb0ELb1ELb0ELi1EEvPfS0_S0_llllll:
.text._Z26MutualIntensExtract_KernelILin2ELb0ELb1ELb0ELi1EEvPfS0_S0_llllll:
        /* <DEDUP_REMOVED lines=52> */
[----:B------:R-:W-:-:S03]  /*0340*/  IMAD.WIDE.U32 R10, R14, UR10, RZ ;  /* 0x0000000a0e0a7c25 */ /* 0x000fc6000f8e00ff */
[----:B------:R-:W-:Y:S01]  /*0350*/  IADD3 R3, PT, PT, R9, R3, RZ ;  /* 0x0000000309037210 */ /* 0x000fe20007ffe0ff */
[----:B------:R-:W-:Y:S01]  /*0360*/  IMAD R5, R14, UR11, R5 ;  /* 0x0000000b0e057c24 */ /* 0x000fe2000f8e0205 */
[----:B------:R-:W-:Y:S02]  /*0370*/  LEA R6, P1, R10, UR12, 0x2 ;  /* 0x0000000c0a067c11 */ /* 0x000fe4000f8210ff */
[----:B------:R-:W-:Y:S01]  /*0380*/  LEA.HI.X R3, R8, UR13, R3, 0x2, P0 ;  /* 0x0000000d08037c11 */ /* 0x000fe200080f1403 */
[----:B------:R-:W-:-:S04]  /*0390*/  IMAD.IADD R5, R11, 0x1, R5 ;  /* 0x000000010b057824 */ /* 0x000fc800078e0205 */
[----:B------:R-:W2:Y:S01]  /*03a0*/  LDG.E R0, desc[UR4][R2.64] ;  /* 0x0000000402007981 */ /* 0x000ea2000c1e1900 */
[----:B------:R-:W-:-:S03]  /*03b0*/  LEA.HI.X R7, R10, UR13, R5, 0x2, P1 ;  /* 0x0000000d0a077c11 */ /* 0x000fc600088f1405 */
[----:B------:R-:W3:Y:S04]  /*03c0*/  LDG.E R5, desc[UR4][R2.64+0x4] ;  /* 0x0000040402057981 */ /* 0x000ee8000c1e1900 */
[----:B------:R-:W3:Y:S04]  /*03d0*/  LDG.E R13, desc[UR4][R6.64+0x4] ;  /* 0x00000404060d7981 */ /* 0x000ee8000c1e1900 */
[----:B------:R-:W4:Y:S01]  /*03e0*/  LDG.E R12, desc[UR4][R6.64] ;  /* 0x00000004060c7981 */ /* 0x000f22000c1e1900 */
[C---:B------:R-:W-:Y:S02]  /*03f0*/  IMAD R10, R14.reuse, UR7, RZ ;  /* 0x000000070e0a7c24 */ /* 0x040fe4000f8e02ff */
[----:B------:R-:W-:-:S04]  /*0400*/  IMAD.WIDE.U32 R8, R14, UR6, RZ ;  /* 0x000000060e087c25 */ /* 0x000fc8000f8e00ff */
[----:B------:R-:W-:Y:S01]  /*0410*/  IMAD R15, R15, UR6, R10 ;  /* 0x000000060f0f7c24 */ /* 0x000fe2000f8e020a */
[----:B0-----:R-:W-:-:S03]  /*0420*/  LEA R10, P0, R8, UR8, 0x2 ;  /* 0x00000008080a7c11 */ /* 0x001fc6000f8010ff */
[----:B------:R-:W-:-:S05]  /*0430*/  IMAD.IADD R9, R9, 0x1, R15 ;  /* 0x0000000109097824 */ /* 0x000fca00078e020f */
[----:B------:R-:W-:Y:S01]  /*0440*/  LEA.HI.X R11, R8, UR9, R9, 0x2, P0 ;  /* 0x00000009080b7c11 */ /* 0x000fe200080f1409 */
[C---:B---3--:R-:W-:Y:S01]  /*0450*/  FMUL R9, R5.reuse, R13 ;  /* 0x0000000d05097220 */ /* 0x048fe20000400000 */
[----:B----4-:R-:W-:-:S03]  /*0460*/  FMUL R8, R5, R12 ;  /* 0x0000000c05087220 */ /* 0x010fc60000400000 */
[C---:B--2---:R-:W-:Y:S01]  /*0470*/  FFMA R9, R0.reuse, R12, R9 ;  /* 0x0000000c00097223 */ /* 0x044fe20000000009 */
[----:B------:R-:W-:Y:S01]  /*0480*/  FFMA R8, R0, R13, -R8 ;  /* 0x0000000d00087223 */ /* 0x000fe20000000808 */
[----:B------:R-:W-:-:S04]  /*0490*/  IMAD.WIDE R4, R4, 0x8, R10 ;  /* 0x0000000804047825 */ /* 0x000fc800078e020a */
[----:B------:R-:W-:Y:S01]  /*04a0*/  FADD R9, RZ, -R9 ;  /* 0x80000009ff097221 */ /* 0x000fe20000000000 */
[----:B------:R-:W-:-:S04]  /*04b0*/  FADD R3, RZ, R8 ;  /* 0x00000008ff037221 */ /* 0x000fc80000000000 */
[----:B------:R-:W-:Y:S04]  /*04c0*/  STG.E desc[UR4][R4.64], R9 ;  /* 0x0000000904007986 */ /* 0x000fe8000c101904 */
[----:B------:R-:W-:Y:S01]  /*04d0*/  STG.E desc[UR4][R4.64+0x4], R3 ;  /* 0x0000040304007986 */ /* 0x000fe2000c101904 */
[----:B------:R-:W-:Y:S05]  /*04e0*/  EXIT ;  /* 0x000000000000794d */ /* 0x000fea0003800000 */
.L_x_234:
        /* <DEDUP_REMOVED lines=38> */
[----:B------:R1:W3:Y:S04]  /*0750*/  LDG.E R7, desc[UR4][R10.64+0x4] ;  /* 0x000004040a077981 */ /* 0x0002e8000c1e1900 */
[----:B------:R-:W3:Y:S01]  /*0760*/  LDG.E R2, desc[UR4][R8.64+0x4] ;  /* 0x0000040408027981 */ /* 0x000ee2000c1e1900 */
[----:B------:R-:W-:-:S03]  /*0770*/  LEA.HI.X R13, R6, UR9, R3, 0x2, P0 ;  /* 0x00000009060d7c11 */ /* 0x000fc600080f1403 */
[----:B------:R-:W2:Y:S01]  /*0780*/  LDG.E R14, desc[UR4][R8.64] ;  /* 0x00000004080e7981 */ /* 0x000ea2000c1e1900 */
        /* <DEDUP_REMOVED lines=10> */
[----:B---3--:R-:W-:-:S04]  /*0830*/  FMUL R0, R7, R2 ;  /* 0x0000000207007220 */ /* 0x008fc80000400000 */
[----:B--2---:R-:W-:-:S04]  /*0840*/  FFMA R0, R15, R14, R0 ;  /* 0x0000000e0f007223 */ /* 0x004fc80000000000 */
[----:B------:R-:W-:-:S04]  /*0850*/  FADD R9, RZ, -R0 ;  /* 0x80000000ff097221 */ /* 0x000fc80000000000 */
        /* <DEDUP_REMOVED lines=9> */
[----:B------:R-:W-:-:S07]  /*08f0*/  MOV R2, 0x910 ;  /* 0x0000091000027802 */ /* 0x000fce0000000f00 */
[----:B------:R-:W-:Y:S05]  /*0900*/  CALL.REL.NOINC `($__internal_13_$__cuda_sm3x_div_rn_noftz_f32_slowpath) ;  /* 0x0000000400247944 */ /* 0x000fea0003c00000 */
[----:B------:R-:W-:-:S07]  /*0910*/  IMAD.MOV.U32 R11, RZ, RZ, R0 ;  /* 0x000000ffff0b7224 */ /* 0x000fce00078e0000 */
.L_x_237:
[----:B------:R-:W-:Y:S05]  /*0920*/  BSYNC.RECONVERGENT B0 ;  /* 0x0000000000007941 */ /* 0x000fea0003800200 */
.L_x_236:
        /* <DEDUP_REMOVED lines=12> */
[----:B------:R-:W-:Y:S02]  /*09f0*/  MOV R0, R6 ;  /* 0x0000000600007202 */ /* 0x000fe40000000f00 */
[----:B------:R-:W-:-:S07]  /*0a00*/  MOV R2, 0xa20 ;  /* 0x00000a2000027802 */ /* 0x000fce0000000f00 */
[----:B------:R-:W-:Y:S05]  /*0a10*/  CALL.REL.NOINC `($__internal_13_$__cuda_sm3x_div_rn_noftz_f32_slowpath) ;  /* 0x0000000000e07944 */ /* 0x000fea0003c00000 */
[----:B------:R-:W-:-:S07]  /*0a20*/  IMAD.MOV.U32 R7, RZ, RZ, R0 ;  /* 0x000000ffff077224 */ /* 0x000fce00078e0000 */
.L_x_239:
[----:B------:R-:W-:Y:S05]  /*0a30*/  BSYNC.RECONVERGENT B0 ;  /* 0x0000000000007941 */ /* 0x000fea0003800200 */
.L_x_238:
[----:B------:R-:W-:Y:S01]  /*0a40*/  STG.E desc[UR4][R4.64+0x4], R7 ;  /* 0x0000040704007986 */ /* 0x000fe2000c101904 */
[----:B------:R-:W-:Y:S05]  /*0a50*/  EXIT ;  /* 0x000000000000794d */ /* 0x000fea0003800000 */
.L_x_235:
        /* <DEDUP_REMOVED lines=21> */
[----:B------:R-:W-:Y:S02]  /*0bb0*/  IMAD.IADD R3, R9, 0x1, R3 ;  /* 0x0000000109037824 */ /* 0x000fe400078e0203 */
[C---:B------:R-:W-:Y:S02]  /*0bc0*/  IMAD R5, R10.reuse, UR7, RZ ;  /* 0x000000070a057c24 */ /* 0x040fe4000f8e02ff */
[----:B------:R-:W-:Y:S01]  /*0bd0*/  IMAD.WIDE.U32 R6, R10, UR12, RZ ;  /* 0x0000000c0a067c25 */ /* 0x000fe2000f8e00ff */
[----:B------:R-:W-:-:S03]  /*0be0*/  LEA.HI.X R3, R8, UR15, R3, 0x2, P0 ;  /* 0x0000000f08037c11 */ /* 0x000fc600080f1403 */
[----:B------:R-:W-:Y:S01]  /*0bf0*/  IMAD R13, R10, UR13, R11 ;  /* 0x0000000d0a0d7c24 */ /* 0x000fe2000f8e020b */
[----:B------:R-:W-:Y:S01]  /*0c00*/  LEA R8, P1, R6, UR14, 0x2 ;  /* 0x0000000e06087c11 */ /* 0x000fe2000f8210ff */
[----:B------:R-:W-:-:S04]  /*0c10*/  IMAD.WIDE.U32 R10, R10, UR6, RZ ;  /* 0x000000060a0a7c25 */ /* 0x000fc8000f8e00ff */
[----:B------:R-:W-:Y:S01]  /*0c20*/  IMAD R9, R0, UR6, R5 ;  /* 0x0000000600097c24 */ /* 0x000fe2000f8e0205 */
[----:B------:R-:W-:Y:S01]  /*0c30*/  IADD3 R5, PT, PT, R7, R13, RZ ;  /* 0x0000000d07057210 */ /* 0x000fe20007ffe0ff */
[----:B------:R-:W2:Y:S01]  /*0c40*/  LDG.E R0, desc[UR4][R2.64] ;  /* 0x0000000402007981 */ /* 0x000ea2000c1e1900 */
[----:B---3--:R-:W-:Y:S01]  /*0c50*/  LEA R12, P0, R10, UR10, 0x2 ;  /* 0x0000000a0a0c7c11 */ /* 0x008fe2000f8010ff */
[----:B------:R-:W-:Y:S01]  /*0c60*/  IMAD.IADD R7, R11, 0x1, R9 ;  /* 0x000000010b077824 */ /* 0x000fe200078e0209 */
[----:B------:R-:W-:Y:S02]  /*0c70*/  LEA.HI.X R9, R6, UR15, R5, 0x2, P1 ;  /* 0x0000000f06097c11 */ /* 0x000fe400088f1405 */
[----:B------:R-:W3:Y:S02]  /*0c80*/  LDG.E R6, desc[UR4][R2.64+0x4] ;  /* 0x0000040402067981 */ /* 0x000ee4000c1e1900 */
[----:B------:R-:W-:Y:S02]  /*0c90*/  LEA.HI.X R13, R10, UR11, R7, 0x2, P0 ;  /* 0x0000000b0a0d7c11 */ /* 0x000fe400080f1407 */
[----:B------:R-:W3:Y:S04]  /*0ca0*/  LDG.E R11, desc[UR4][R8.64+0x4] ;  /* 0x00000404080b7981 */ /* 0x000ee8000c1e1900 */
[----:B------:R-:W4:Y:S01]  /*0cb0*/  LDG.E R7, desc[UR4][R8.64] ;  /* 0x0000000408077981 */ /* 0x000f22000c1e1900 */
[----:B------:R-:W-:-:S05]  /*0cc0*/  IMAD.WIDE R4, R4, 0x8, R12 ;  /* 0x0000000804047825 */ /* 0x000fca00078e020c */
[----:B------:R-:W5:Y:S04]  /*0cd0*/  LDG.E R10, desc[UR4][R4.64] ;  /* 0x00000004040a7981 */ /* 0x000f68000c1e1900 */
[----:B------:R-:W5:Y:S01]  /*0ce0*/  LDG.E R15, desc[UR4][R4.64+0x4] ;  /* 0x00000404040f7981 */ /* 0x000f62000c1e1900 */
[C---:B---3--:R-:W-:Y:S01]  /*0cf0*/  FMUL R13, R6.reuse, R11 ;  /* 0x0000000b060d7220 */ /* 0x048fe20000400000 */
[----:B----4-:R-:W-:-:S03]  /*0d00*/  FMUL R6, R6, R7 ;  /* 0x0000000706067220 */ /* 0x010fc60000400000 */
[C---:B--2---:R-:W-:Y:S01]  /*0d10*/  FFMA R13, R0.reuse, R7, R13 ;  /* 0x00000007000d7223 */ /* 0x044fe2000000000d */
[----:B------:R-:W-:-:S03]  /*0d20*/  FFMA R6, R0, R11, -R6 ;  /* 0x0000000b00067223 */ /* 0x000fc60000000806 */
[----:B------:R-:W-:Y:S01]  /*0d30*/  FADD R13, RZ, -R13 ;  /* 0x8000000dff0d7221 */ /* 0x000fe20000000000 */
[----:B------:R-:W-:-:S03]  /*0d40*/  FADD R6, RZ, R6 ;  /* 0x00000006ff067221 */ /* 0x000fc60000000000 */
[----:B-----5:R-:W-:Y:S01]  /*0d50*/  FADD R13, R13, R10 ;  /* 0x0000000a0d0d7221 */ /* 0x020fe20000000000 */
[----:B------:R-:W-:-:S04]  /*0d60*/  FADD R15, R6, R15 ;  /* 0x0000000f060f7221 */ /* 0x000fc80000000000 */
[----:B------:R-:W-:Y:S04]  /*0d70*/  STG.E desc[UR4][R4.64], R13 ;  /* 0x0000000d04007986 */ /* 0x000fe8000c101904 */
[----:B------:R-:W-:Y:S01]  /*0d80*/  STG.E desc[UR4][R4.64+0x4], R15 ;  /* 0x0000040f04007986 */ /* 0x000fe2000c101904 */
[----:B------:R-:W-:Y:S05]  /*0d90*/  EXIT ;  /* 0x000000000000794d */ /* 0x000fea0003800000 */
        .weak           $__internal_13_$__cuda_sm3x_div_rn_noftz_f32_slowpath
        .type           $__internal_13_$__cuda_sm3x_div_rn_noftz_f32_slowpath,@function
        .size           $__internal_13_$__cuda_sm3x_div_rn_noftz_f32_slowpath,(.L_x_1912 - $__internal_13_$__cuda_sm3x_div_rn_noftz_f32_slowpath)
$__internal_13_$__cuda_sm3x_div_rn_noftz_f32_slowpath:
[----:B------:R-:W-:Y:S01]  /*0da0*/  SHF.R.U32.HI R9, RZ, 0x17, R3 ;  /* 0x00000017ff097819 */ /* 0x000fe20000011603 */
[----:B------:R-:W-:Y:S01]  /*0db0*/  BSSY.RECONVERGENT B1, `(.L_x_240) ;  /* 0x0000063000017945 */ /* 0x000fe20003800200 */
[----:B------:R-:W-:Y:S02]  /*0dc0*/  SHF.R.U32.HI R8, RZ, 0x17, R0 ;  /* 0x00000017ff087819 */ /* 0x000fe40000011600 */
[----:B------:R-:W-:Y:S02]  /*0dd0*/  LOP3.LUT R14, R9, 0xff, RZ, 0xc0, !PT ;  /* 0x000000ff090e7812 */ /* 0x000fe400078ec0ff */
[----:B------:R-:W-:Y:S02]  /*0de0*/  LOP3.LUT R12, R8, 0xff, RZ, 0xc0, !PT ;  /* 0x000000ff080c7812 */ /* 0x000fe400078ec0ff */
[----:B------:R-:W-:Y:S01]  /*0df0*/  MOV R9, R3 ;  /* 0x0000000300097202 */ /* 0x000fe20000000f00 */
        /* <DEDUP_REMOVED lines=29> */
.L_x_241:
        /* <DEDUP_REMOVED lines=51> */
.L_x_248:
[----:B------:R-:W-:-:S04]  /*1300*/  LOP3.LUT R0, R0, 0x80000000, RZ, 0xc0, !PT ;  /* 0x8000000000007812 */ /* 0x000fc800078ec0ff */
[----:B------:R-:W-:Y:S01]  /*1310*/  LOP3.LUT R0, R0, 0x7f800000, RZ, 0xfc, !PT ;  /* 0x7f80000000007812 */ /* 0x000fe200078efcff */
[----:B------:R-:W-:Y:S06]  /*1320*/  BRA `(.L_x_249) ;  /* 0x0000000000047947 */ /* 0x000fec0003800000 */
.L_x_247:
[----:B------:R-:W-:-:S07]  /*1330*/  IMAD R0, R11, 0x800000, R0 ;  /* 0x008000000b007824 */ /* 0x000fce00078e0200 */
.L_x_249:
[----:B------:R-:W-:Y:S05]  /*1340*/  BSYNC.RECONVERGENT B2 ;  /* 0x0000000000027941 */ /* 0x000fea0003800200 */
.L_x_246:
[----:B------:R-:W-:Y:S05]  /*1350*/  BRA `(.L_x_250) ;  /* 0x0000000000207947 */ /* 0x000fea0003800000 */
.L_x_245:
[----:B------:R-:W-:-:S04]  /*1360*/  LOP3.LUT R0, R9, 0x80000000, R0, 0x48, !PT ;  /* 0x8000000009007812 */ /* 0x000fc800078e4800 */
[----:B------:R-:W-:Y:S01]  /*1370*/  LOP3.LUT R0, R0, 0x7f800000, RZ, 0xfc, !PT ;  /* 0x7f80000000007812 */ /* 0x000fe200078efcff */
[----:B------:R-:W-:Y:S06]  /*1380*/  BRA `(.L_x_250) ;  /* 0x0000000000147947 */ /* 0x000fec0003800000 */
.L_x_244:
[----:B------:R-:W-:Y:S01]  /*1390*/  LOP3.LUT R0, R9, 0x80000000, R0, 0x48, !PT ;  /* 0x8000000009007812 */ /* 0x000fe200078e4800 */
[----:B------:R-:W-:Y:S06]  /*13a0*/  BRA `(.L_x_250) ;  /* 0x00000000000c7947 */ /* 0x000fec0003800000 */
.L_x_243:
[----:B------:R-:W0:Y:S01]  /*13b0*/  MUFU.RSQ R0, -QNAN ;  /* 0xffc0000000007908 */ /* 0x000e220000001400 */
[----:B------:R-:W-:Y:S05]  /*13c0*/  BRA `(.L_x_250) ;  /* 0x0000000000047947 */ /* 0x000fea0003800000 */
.L_x_242:
[----:B------:R-:W-:-:S07]  /*13d0*/  FADD.FTZ R0, R0, R3 ;  /* 0x0000000300007221 */ /* 0x000fce0000010000 */
.L_x_250:
[----:B------:R-:W-:Y:S05]  /*13e0*/  BSYNC.RECONVERGENT B1 ;  /* 0x0000000000017941 */ /* 0x000fea0003800200 */
.L_x_240:
[----:B------:R-:W-:Y:S01]  /*13f0*/  MOV R8, R2 ;  /* 0x0000000200087202 */ /* 0x000fe20000000f00 */
[----:B------:R-:W-:-:S04]  /*1400*/  IMAD.MOV.U32 R9, RZ, RZ, 0x0 ;  /* 0x00000000ff097424 */ /* 0x000fc800078e00ff */
[----:B0-----:R-:W-:Y:S05]  /*1410*/  RET.REL.NODEC R8 `(_Z26MutualIntensExtract_KernelILin2ELb0ELb1ELb0ELi1EEvPfS0_S0_llllll) ;  /* 0xffffffe808f87950 */ /* 0x001fea0003c3ffff */
.L_x_251:
        /* <DEDUP_REMOVED lines=14> */
.L_x_1912:


//--------------------- .text._Z26MutualIntensExtract_KernelILin2ELb1ELb0ELb0ELi1EEvPfS0_S0_llllll --------------------------
	.section	.text._Z26MutualIntensExtract_KernelILin2ELb1ELb0ELb0ELi1EEvPfS0_S0_llllll,"ax",@progbits
	.align	128
        .global         _Z26MutualIntensExtract_KernelILin2ELb1ELb0ELb0ELi1EEvPfS0_S0_llllll
        .type           _Z26MutualIntensExtract_KernelILin2ELb1ELb0ELb0ELi1EEvPfS0_S0_llllll,@function
        .size           _Z26MutualIntensExtract_KernelILin2ELb1ELb0ELb0ELi1EEvPfS0_S0_llllll,(.L_x_1913 - _Z26MutualIntensExtract_KernelILin2ELb1ELb0ELb0ELi1EEvPfS0_S0_llllll)
        .other          _Z26MutualIntensExtract_KernelILin2ELb1ELb0ELb0ELi1EEvPfS0_S0_llllll,@"STO_CUDA_ENTRY STV_DEFAULT"
_Z26MutualIntensExtract_KernelILin2ELb1ELb0ELb0ELi1EEvPfS0_S0_llllll:
.text._Z26MutualIntensExtract_KernelILin2ELb1ELb0ELb0ELi1EEvPfS0_S0_llllll:
        /* <DEDUP_REMOVED lines=68> */
[----:B------:R-:W-:Y:S01]  /*0440*/  LEA.HI.X R11, R8, UR9, R9, 0x2, P0 ;  /* 0x00000009080b7c11 */ /* 0x000fe200080f1409 */
[-C--:B--2---:R-:W-:Y:S01]  /*0450*/  FMUL R9, R12, R5.reuse ;  /* 0x000000050c097220 */ /* 0x084fe20000400000 */
[----:B---3--:R-:W-:Y:S01]  /*0460*/  FMUL R15, R0, R5 ;  /* 0x00000005000f7220 */ /* 0x008fe20000400000 */
[----:B------:R-:W-:-:S04]  /*0470*/  IMAD.WIDE R4, R4, 0x8, R10 ;  /* 0x0000000804047825 */ /* 0x000fc800078e020a */
[-C--:B----4-:R-:W-:Y:S01]  /*0480*/  FFMA R9, R0, R13.reuse, R9 ;  /* 0x0000000d00097223 */ /* 0x090fe20000000009 */
[----:B------:R-:W-:-:S04]  /*0490*/  FFMA R15, R12, R13, -R15 ;  /* 0x0000000d0c0f7223 */ /* 0x000fc8000000080f */
[----:B------:R-:W-:Y:S04]  /*04a0*/  STG.E desc[UR4][R4.64], R9 ;  /* 0x0000000904007986 */ /* 0x000fe8000c101904 */
[----:B------:R-:W-:Y:S01]  /*04b0*/  STG.E desc[UR4][R4.64+0x4], R15 ;  /* 0x0000040f04007986 */ /* 0x000fe2000c101904 */
[----:B------:R-:W-:Y:S05]  /*04c0*/  EXIT ;  /* 0x000000000000794d */ /* 0x000fea0003800000 */
.L_x_252:
        /* <DEDUP_REMOVED lines=24> */
[C---:B------:R-:W-:Y:S02]  /*0650*/  IMAD R7, R8.reuse, UR7, RZ ;  /* 0x0000000708077c24 */ /* 0x040fe4000f8e02ff */
[----:B------:R-:W-:Y:S02]  /*0660*/  IMAD.IADD R5, R11, 0x1, R5 ;  /* 0x000000010b057824 */ /* 0x000fe400078e0205 */
[----:B------:R-:W-:-:S04]  /*0670*/  IMAD.WIDE.U32 R2, R8, UR12, RZ ;  /* 0x0000000c08027c25 */ /* 0x000fc8000f8e00ff */
[C---:B------:R-:W-:Y:S02]  /*0680*/  IMAD R13, R8.reuse, UR13, R9 ;  /* 0x0000000d080d7c24 */ /* 0x040fe4000f8e0209 */
[----:B------:R-:W-:-:S04]  /*0690*/  IMAD.WIDE.U32 R8, R8, UR6, RZ ;  /* 0x0000000608087c25 */ /* 0x000fc8000f8e00ff */
[----:B------:R-:W-:Y:S01]  /*06a0*/  IMAD R11, R0, UR6, R7 ;  /* 0x00000006000b7c24 */ /* 0x000fe2000f8e0207 */
[----:B------:R-:W-:Y:S01]  /*06b0*/  LEA.HI.X R7, R10, UR15, R5, 0x2, P0 ;  /* 0x0000000f0a077c11 */ /* 0x000fe200080f1405 */
[----:B------:R-:W-:Y:S01]  /*06c0*/  IMAD.IADD R3, R3, 0x1, R13 ;  /* 0x0000000103037824 */ /* 0x000fe200078e020d */
[----:B------:R-:W-:Y:S01]  /*06d0*/  LEA R10, P1, R2, UR14, 0x2 ;  /* 0x0000000e020a7c11 */ /* 0x000fe2000f8210ff */
[----:B------:R-:W-:Y:S01]  /*06e0*/  IMAD.IADD R5, R9, 0x1, R11 ;  /* 0x0000000109057824 */ /* 0x000fe200078e020b */
[----:B---3--:R-:W-:Y:S01]  /*06f0*/  LEA R12, P0, R8, UR10, 0x2 ;  /* 0x0000000a080c7c11 */ /* 0x008fe2000f8010ff */
[----:B------:R-:W2:Y:S01]  /*0700*/  LDG.E R15, desc[UR4][R6.64+0x4] ;  /* 0x00000404060f7981 */ /* 0x000ea2000c1e1900 */
[----:B------:R-:W-:Y:S01]  /*0710*/  LEA.HI.X R11, R2, UR15, R3, 0x2, P1 ;  /* 0x0000000f020b7c11 */ /* 0x000fe200088f1403 */
[----:B------:R-:W0:Y:S01]  /*0720*/  LDCU.64 UR6, c[0x0][0x3b8] ;  /* 0x00007700ff0677ac */ /* 0x000e220008000a00 */
[----:B------:R-:W-:Y:S01]  /*0730*/  LEA.HI.X R13, R8, UR11, R5, 0x2, P0 ;  /* 0x0000000b080d7c11 */ /* 0x000fe200080f1405 */
[----:B------:R1:W3:Y:S04]  /*0740*/  LDG.E R14, desc[UR4][R6.64] ;  /* 0x00000004060e7981 */ /* 0x0002e8000c1e1900 */
[----:B------:R-:W2:Y:S01]  /*0750*/  LDG.E R16, desc[UR4][R10.64+0x4] ;  /* 0x000004040a107981 */ /* 0x000ea2000c1e1900 */
[----:B------:R-:W-:-:S03]  /*0760*/  IMAD.WIDE R4, R4, 0x8, R12 ;  /* 0x0000000804047825 */ /* 0x000fc600078e020c */
[----:B------:R4:W3:Y:S04]  /*0770*/  LDG.E R12, desc[UR4][R10.64] ;  /* 0x000000040a0c7981 */ /* 0x0008e8000c1e1900 */
[----:B------:R-:W5:Y:S01]  /*0780*/  LDG.E R0, desc[UR4][R4.64] ;  /* 0x0000000404007981 */ /* 0x000f62000c1e1900 */
[----:B0-----:R-:W0:Y:S02]  /*0790*/  I2F.F64.U64 R2, UR6 ;  /* 0x0000000600027d12 */ /* 0x001e240008301800 */
[----:B0-----:R-:W-:-:S06]  /*07a0*/  DADD R8, R2, 1 ;  /* 0x3ff0000002087429 */ /* 0x001fcc0000000000 */
[----:B------:R-:W0:Y:S08]  /*07b0*/  F2F.F32.F64 R3, R8 ;  /* 0x0000000800037310 */ /* 0x000e300000301000 */
[----:B------:R-:W5:Y:S08]  /*07c0*/  I2F.U64 R2, UR6 ;  /* 0x0000000600027d12 */ /* 0x000f700008301000 */
[----:B0-----:R-:W1:Y:S01]  /*07d0*/  MUFU.RCP R18, R3 ;  /* 0x0000000300127308 */ /* 0x001e620000001000 */
[----:B------:R-:W-:Y:S01]  /*07e0*/  BSSY.RECONVERGENT B0, `(.L_x_254) ;  /* 0x0000010000007945 */ /* 0x000fe20003800200 */
[----:B-1----:R-:W-:-:S04]  /*07f0*/  FFMA R7, -R3, R18, 1 ;  /* 0x3f80000003077423 */ /* 0x002fc80000000112 */
[----:B----4-:R-:W-:Y:S01]  /*0800*/  FFMA R11, R18, R7, R18 ;  /* 0x00000007120b7223 */ /* 0x010fe20000000012 */
[----:B--2---:R-:W-:-:S04]  /*0810*/  FMUL R13, R15, R16 ;  /* 0x000000100f0d7220 */ /* 0x004fc80000400000 */
[----:B---3--:R-:W-:-:S04]  /*0820*/  FFMA R13, R14, R12, R13 ;  /* 0x0000000c0e0d7223 */ /* 0x008fc8000000000d */
[----:B-----5:R-:W-:-:S04]  /*0830*/  FFMA R0, R2, R0, R13 ;  /* 0x0000000002007223 */ /* 0x020fc8000000000d */
[----:B------:R-:W0:Y:S01]  /*0840*/  FCHK P0, R0, R3 ;  /* 0x0000000300007302 */ /* 0x000e220000000000 */
[----:B------:R-:W-:Y:S01]  /*0850*/  FFMA R6, R0, R11, RZ ;  /* 0x0000000b00067223 */ /* 0x000fe200000000ff */
[----:B------:R-:W-:-:S03]  /*0860*/  FMUL R14, R14, R16 ;  /* 0x000000100e0e7220 */ /* 0x000fc60000400000 */
[----:B------:R-:W-:Y:S01]  /*0870*/  FFMA R8, -R3, R6, R0 ;  /* 0x0000000603087223 */ /* 0x000fe20000000100 */
[----:B------:R-:W-:-:S03]  /*0880*/  FFMA R7, R15, R12, -R14 ;  /* 0x0000000c0f077223 */ /* 0x000fc6000000080e */
[----:B------:R-:W-:Y:S01]  /*0890*/  FFMA R11, R11, R8, R6 ;  /* 0x000000080b0b7223 */ /* 0x000fe20000000006 */
[----:B0-----:R-:W-:Y:S06]  /*08a0*/  @!P0 BRA `(.L_x_255) ;  /* 0x00000000000c8947 */ /* 0x001fec0003800000 */
[----:B------:R-:W-:-:S07]  /*08b0*/  MOV R6, 0x8d0 ;  /* 0x000008d000067802 */ /* 0x000fce0000000f00 */
[----:B------:R-:W-:Y:S05]  /*08c0*/  CALL.REL.NOINC `($__internal_14_$__cuda_sm3x_div_rn_noftz_f32_slowpath) ;  /* 0x00000004001c7944 */ /* 0x000fea0003c00000 */
[----:B------:R-:W-:-:S07]  /*08d0*/  IMAD.MOV.U32 R11, RZ, RZ, R0 ;  /* 0x000000ffff0b7224 */ /* 0x000fce00078e0000 */
.L_x_255:
[----:B------:R-:W-:Y:S05]  /*08e0*/  BSYNC.RECONVERGENT B0 ;  /* 0x0000000000007941 */ /* 0x000fea0003800200 */
.L_x_254:
        /* <DEDUP_REMOVED lines=14> */
[----:B------:R-:W-:Y:S05]  /*09d0*/  CALL.REL.NOINC `($__internal_14_$__cuda_sm3x_div_rn_noftz_f32_slowpath) ;  /* 0x0000000000d87944 */ /* 0x000fea0003c00000 */
[----:B------:R-:W-:-:S07]  /*09e0*/  IMAD.MOV.U32 R7, RZ, RZ, R0 ;  /* 0x000000ffff077224 */ /* 0x000fce00078e0000 */
.L_x_257:
[----:B------:R-:W-:Y:S05]  /*09f0*/  BSYNC.RECONVERGENT B0 ;  /* 0x0000000000007941 */ /* 0x000fea0003800200 */
.L_x_256:
[----:B------:R-:W-:Y:S01]  /*0a00*/  STG.E desc[UR4][R4.64+0x4], R7 ;  /* 0x0000040704007986 */ /* 0x000fe2000c101904 */
[----:B------:R-:W-:Y:S05]  /*0a10*/  EXIT ;  /* 0x000000000000794d */ /* 0x000fea0003800000 */
.L_x_253:
        /* <DEDUP_REMOVED lines=23> */
[----:B------:R-:W-:-:S03]  /*0b90*/  IMAD.WIDE.U32 R6, R10, UR12, RZ ;  /* 0x0000000c0a067c25 */ /* 0x000fc6000f8e00ff */
[----:B------:R-:W-:Y:S01]  /*0ba0*/  LEA.HI.X R3, R8, UR15, R3, 0x2, P0 ;  /* 0x0000000f08037c11 */ /* 0x000fe200080f1403 */
[----:B------:R-:W-:Y:S01]  /*0bb0*/  IMAD R13, R10, UR13, R11 ;  /* 0x0000000d0a0d7c24 */ /* 0x000fe2000f8e020b */
[----:B------:R-:W-:Y:S01]  /*0bc0*/  LEA R8, P1, R6, UR14, 0x2 ;  /* 0x0000000e06087c11 */ /* 0x000fe2000f8210ff */
[----:B------:R-:W-:-:S04]  /*0bd0*/  IMAD.WIDE.U32 R10, R10, UR6, RZ ;  /* 0x000000060a0a7c25 */ /* 0x000fc8000f8e00ff */
[----:B------:R-:W-:Y:S01]  /*0be0*/  IMAD R9, R0, UR6, R5 ;  /* 0x0000000600097c24 */ /* 0x000fe2000f8e0205 */
[----:B---3--:R-:W-:Y:S01]  /*0bf0*/  LEA R12, P0, R10, UR10, 0x2 ;  /* 0x0000000a0a0c7c11 */ /* 0x008fe2000f8010ff */
[----:B------:R-:W-:Y:S01]  /*0c00*/  IMAD.IADD R5, R7, 0x1, R13 ;  /* 0x0000000107057824 */ /* 0x000fe200078e020d */
[----:B------:R-:W2:Y:S02]  /*0c10*/  LDG.E R0, desc[UR4][R2.64] ;  /* 0x0000000402007981 */ /* 0x000ea4000c1e1900 */
[----:B------:R-:W-:Y:S02]  /*0c20*/  IADD3 R7, PT, PT, R11, R9, RZ ;  /* 0x000000090b077210 */ /* 0x000fe40007ffe0ff */
[----:B------:R-:W-:Y:S02]  /*0c30*/  LEA.HI.X R9, R6, UR15, R5, 0x2, P1 ;  /* 0x0000000f06097c11 */ /* 0x000fe400088f1405 */
[----:B------:R-:W-:Y:S01]  /*0c40*/  LEA.HI.X R13, R10, UR11, R7, 0x2, P0 ;  /* 0x0000000b0a0d7c11 */ /* 0x000fe200080f1407 */
[----:B------:R-:W3:Y:S04]  /*0c50*/  LDG.E R6, desc[UR4][R2.64+0x4] ;  /* 0x0000040402067981 */ /* 0x000ee8000c1e1900 */
[----:B------:R-:W3:Y:S01]  /*0c60*/  LDG.E R11, desc[UR4][R8.64+0x4] ;  /* 0x00000404080b7981 */ /* 0x000ee2000c1e1900 */
[----:B------:R-:W-:-:S03]  /*0c70*/  IMAD.WIDE R4, R4, 0x8, R12 ;  /* 0x0000000804047825 */ /* 0x000fc600078e020c */
[----:B------:R-:W4:Y:S04]  /*0c80*/  LDG.E R7, desc[UR4][R8.64] ;  /* 0x0000000408077981 */ /* 0x000f28000c1e1900 */
[----:B------:R-:W5:Y:S04]  /*0c90*/  LDG.E R10, desc[UR4][R4.64] ;  /* 0x00000004040a7981 */ /* 0x000f68000c1e1900 */
[----:B------:R-:W5:Y:S01]  /*0ca0*/  LDG.E R12, desc[UR4][R4.64+0x4] ;  /* 0x00000404040c7981 */ /* 0x000f62000c1e1900 */
[-C--:B---3--:R-:W-:Y:S01]  /*0cb0*/  FMUL R13, R6, R11.reuse ;  /* 0x0000000b060d7220 */ /* 0x088fe20000400000 */
[----:B--2---:R-:W-:-:S03]  /*0cc0*/  FMUL R11, R0, R11 ;  /* 0x0000000b000b7220 */ /* 0x004fc60000400000 */
[-C--:B----4-:R-:W-:Y:S01]  /*0cd0*/  FFMA R13, R0, R7.reuse, R13 ;  /* 0x00000007000d7223 */ /* 0x090fe2000000000d */
[----:B------:R-:W-:-:S03]  /*0ce0*/  FFMA R11, R6, R7, -R11 ;  /* 0x00000007060b7223 */ /* 0x000fc6000000080b */
[----:B-----5:R-:W-:Y:S01]  /*0cf0*/  FADD R13, R13, R10 ;  /* 0x0000000a0d0d7221 */ /* 0x020fe20000000000 */
[----:B------:R-:W-:-:S04]  /*0d00*/  FADD R11, R11, R12 ;  /* 0x0000000c0b0b7221 */ /* 0x000fc80000000000 */
[----:B------:R-:W-:Y:S04]  /*0d10*/  STG.E desc[UR4][R4.64], R13 ;  /* 0x0000000d04007986 */ /* 0x000fe8000c101904 */
[----:B------:R-:W-:Y:S01]  /*0d20*/  STG.E desc[UR4][R4.64+0x4], R11 ;  /* 0x0000040b04007986 */ /* 0x000fe2000c101904 */
[----:B------:R-:W-:Y:S05]  /*0d30*/  EXIT ;  /* 0x000000000000794d */ /* 0x000fea0003800000 */
        .weak           $__internal_14_$__cuda_sm3x_div_rn_noftz_f32_slowpath
        .type           $__internal_14_$__cuda_sm3x_div_rn_noftz_f32_slowpath,@function
        .size           $__internal_14_$__cuda_sm3x_div_rn_noftz_f32_slowpath,(.L_x_1913 - $__internal_14_$__cuda_sm3x_div_rn_noftz_f32_slowpath)
$__internal_14_$__cuda_sm3x_div_rn_noftz_f32_slowpath:
[--C-:B------:R-:W-:Y:S01]  /*0d40*/  SHF.R.U32.HI R9, RZ, 0x17, R3.reuse ;  /* 0x00000017ff097819 */ /* 0x100fe20000011603 */
[----:B------:R-:W-:Y:S01]  /*0d50*/  BSSY.RECONVERGENT B1, `(.L_x_258) ;  /* 0x0000063000017945 */ /* 0x000fe20003800200 */
[----:B------:R-:W-:Y:S02]  /*0d60*/  SHF.R.U32.HI R8, RZ, 0x17, R0 ;  /* 0x00000017ff087819 */ /* 0x000fe40000011600 */
[----:B------:R-:W-:Y:S01]  /*0d70*/  LOP3.LUT R14, R9, 0xff, RZ, 0xc0, !PT ;  /* 0x000000ff090e7812 */ /* 0x000fe200078ec0ff */
[----:B------:R-:W-:Y:S01]  /*0d80*/  IMAD.MOV.U32 R9, RZ, RZ, R3 ;  /* 0x000000ffff097224 */ /* 0x000fe200078e0003 */
[----:B------:R-:W-:-:S03]  /*0d90*/  LOP3.LUT R12, R8, 0xff, RZ, 0xc0, !PT ;  /* 0x000000ff080c7812 */ /* 0x000fc600078ec0ff */
        /* <DEDUP_REMOVED lines=29> */
.L_x_259:
        /* <DEDUP_REMOVED lines=47> */
[----:B------:R-:W-:-:S04]  /*1260*/  LOP3.LUT R8, R8, R9, RZ, 0xc0, !PT ;  /* 0x0000000908087212 */ /* 0x000fc800078ec0ff */
[----:B------:R-:W-:-:S04]  /*1270*/  IADD3 R11, PT, PT, R11, R8, RZ ;  /* 0x000000080b0b7210 */ /* 0x000fc80007ffe0ff */
[----:B------:R-:W-:Y:S01]  /*1280*/  LOP3.LUT R0, R11, R0, RZ, 0xfc, !PT ;  /* 0x000000000b007212 */ /* 0x000fe200078efcff */
[----:B------:R-:W-:Y:S06]  /*1290*/  BRA `(.L_x_267) ;  /* 0x0000000000107947 */ /* 0x000fec0003800000 */
.L_x_266:
[----:B------:R-:W-:-:S04]  /*12a0*/  LOP3.LUT R0, R0, 0x80000000, RZ, 0xc0, !PT ;  /* 0x8000000000007812 */ /* 0x000fc800078ec0ff */
[----:B------:R-:W-:Y:S01]  /*12b0*/  LOP3.LUT R0, R0, 0x7f800000, RZ, 0xfc, !PT ;  /* 0x7f80000000007812 */ /* 0x000fe200078efcff */
[----:B------:R-:W-:Y:S06]  /*12c0*/  BRA `(.L_x_267) ;  /* 0x0000000000047947 */ /* 0x000fec0003800000 */
.L_x_265:
[----:B------:R-:W-:-:S07]  /*12d0*/  IMAD R0, R11, 0x800000, R0 ;  /* 0x008000000b007824 */ /* 0x000fce00078e0200 */
.L_x_267:
[----:B------:R-:W-:Y:S05]  /*12e0*/  BSYNC.RECONVERGENT B2 ;  /* 0x0000000000027941 */ /* 0x000fea0003800200 */
.L_x_264:
[----:B------:R-:W-:Y:S05]  /*12f0*/  BRA `(.L_x_268) ;  /* 0x0000000000207947 */ /* 0x000fea0003800000 */
.L_x_263:
[----:B------:R-:W-:-:S04]  /*1300*/  LOP3.LUT R0, R9, 0x80000000, R0, 0x48, !PT ;  /* 0x8000000009007812 */ /* 0x000fc800078e4800 */
[----:B------:R-:W-:Y:S01]  /*1310*/  LOP3.LUT R0, R0, 0x7f800000, RZ, 0xfc, !PT ;  /* 0x7f80000000007812 */ /* 0x000fe200078efcff */
[----:B------:R-:W-:Y:S06]  /*1320*/  BRA `(.L_x_268) ;  /* 0x0000000000147947 */ /* 0x000fec0003800000 */
.L_x_262:
[----:B------:R-:W-:Y:S01]  /*1330*/  LOP3.LUT R0, R9, 0x80000000, R0, 0x48, !PT ;  /* 0x8000000009007812 */ /* 0x000fe200078e4800 */
[----:B------:R-:W-:Y:S06]  /*1340*/  BRA `(.L_x_268) ;  /* 0x00000000000c7947 */ /* 0x000fec0003800000 */
.L_x_261:
[----:B------:R-:W0:Y:S01]  /*1350*/  MUFU.RSQ R0, -QNAN ;  /* 0xffc0000000007908 */ /* 0x000e220000001400 */
[----:B------:R-:W-:Y:S05]  /*1360*/  BRA `(.L_x_268) ;  /* 0x0000000000047947 */ /* 0x000fea0003800000 */
.L_x_260:
[----:B------:R-:W-:-:S07]  /*1370*/  FADD.FTZ R0, R0, R3 ;  /* 0x0000000300007221 */ /* 0x000fce0000010000 */
.L_x_268:
[----:B------:R-:W-:Y:S05]  /*1380*/  BSYNC.RECONVERGENT B1 ;  /* 0x0000000000017941 */ /* 0x000fea0003800200 */
.L_x_258:
[----:B------:R-:W-:Y:S02]  /*1390*/  IMAD.MOV.U32 R8, RZ, RZ, R6 ;  /* 0x000000ffff087224 */ /* 0x000fe400078e0006 */
[----:B------:R-:W-:-:S04]  /*13a0*/  IMAD.MOV.U32 R9, RZ, RZ, 0x0 ;  /* 0x00000000ff097424 */ /* 0x000fc800078e00ff */
[----:B0-----:R-:W-:Y:S05]  /*13b0*/  RET.REL.NODEC R8 `(_Z26MutualIntensExtract_KernelILin2ELb1ELb0ELb0ELi1EEvPfS0_S0_llllll) ;  /* 0xffffffec08107950 */ /* 0x001fea0003c3ffff */
.L_x_269:
        /* <DEDUP_REMOVED lines=12> */
.L_x_1913:


//--------------------- .text._Z26MutualIntensExtract_KernelILin2ELb1ELb1ELb0ELi1EEvPfS0_S0_llllll --------------------------
	.section	.text._Z26MutualIntensExtract_KernelILin2ELb1ELb1ELb0ELi1EEvPfS0_S0_llllll,"ax",@progbits
	.align	128
        .global         _Z26MutualIntensExtract_KernelILin2ELb1ELb1ELb0ELi1EEvPfS0_S0_llllll
        .type           _Z26MutualIntensExtract_KernelILin2ELb1ELb1ELb0ELi1EEvPfS0_S0_llllll,@function
        .size           _Z26MutualIntensExtract_KernelILin2ELb1ELb1ELb0ELi1EEvPfS0_S0_llllll,(.L_x_1914 - _Z26MutualIntensExtract_KernelILin2ELb1ELb1ELb0ELi1EEvPfS0_S0_llllll)
        .other          _Z26MutualIntensExtract_KernelILin2ELb1ELb1ELb0ELi1EEvPfS0_S0_llllll,@"STO_CUDA_ENTRY STV_DEFAULT"
_Z26MutualIntensExtract_KernelILin2ELb1ELb1ELb0ELi1EEvPfS0_S0_llllll:
.text._Z26MutualIntensExtract_KernelILin2ELb1ELb1ELb0ELi1EEvPfS0_S0_llllll:
        /* <DEDUP_REMOVED lines=44> */
[----:B0-----:R-:W-:Y:S02]  /*02c0*/  IADD3 R2, P0, PT, R8, -UR8, RZ ;  /* 0x8000000808027c10 */ /* 0x001fe4000ff1e0ff */
[----:B-1----:R-:W-:Y:S02]  /*02d0*/  IMAD R3, R0, UR10, RZ ;  /* 0x0000000a00037c24 */ /* 0x002fe4000f8e02ff */
[----:B------:R-:W-:Y:S01]  /*02e0*/  IADD3.X R0, PT, PT, R9, ~UR9, RZ, P0, !PT ;  /* 0x8000000909007c10 */ /* 0x000fe200087fe4ff */
[C---:B------:R-:W-:Y:S01]  /*02f0*/  IMAD.WIDE.U32 R6, R4.reuse, UR10, RZ ;  /* 0x0000000a04067c25 */ /* 0x040fe2000f8e00ff */
[----:B------:R-:W0:Y:S03]  /*0300*/  LDCU.64 UR8, c[0x0][0x390] ;  /* 0x00007200ff0877ac */ /* 0x000e260008000a00 */
[----:B------:R-:W-:-:S02]  /*0310*/  IMAD R3, R4, UR11, R3 ;  /* 0x0000000b04037c24 */ /* 0x000fc4000f8e0203 */
[----:B------:R-:W-:Y:S02]  /*0320*/  IMAD R5, R0, UR10, RZ ;  /* 0x0000000a00057c24 */ /* 0x000fe4000f8e02ff */
[----:B------:R-:W-:-:S04]  /*0330*/  IMAD.WIDE.U32 R8, R2, UR10, RZ ;  /* 0x0000000a02087c25 */ /* 0x000fc8000f8e00ff */
[----:B------:R-:W-:Y:S01]  /*0340*/  IMAD R11, R2, UR11, R5 ;  /* 0x0000000b020b7c24 */ /* 0x000fe2000f8e0205 */
[----:B------:R-:W-:Y:S01]  /*0350*/  IADD3 R5, PT, PT, R7, R3, RZ ;  /* 0x0000000307057210 */ /* 0x000fe20007ffe0ff */
[C---:B------:R-:W-:Y:S02]  /*0360*/  IMAD.SHL.U32 R7, R6.reuse, 0x4, RZ ;  /* 0x0000000406077824 */ /* 0x040fe400078e00ff */
[----:B------:R-:W-:Y:S01]  /*0370*/  IMAD.IADD R3, R9, 0x1, R11 ;  /* 0x0000000109037824 */ /* 0x000fe200078e020b */
[----:B------:R-:W-:Y:S01]  /*0380*/  SHF.L.U64.HI R5, R6, 0x2, R5 ;  /* 0x0000000206057819 */ /* 0x000fe20000010205 */
[C---:B------:R-:W-:Y:S01]  /*0390*/  IMAD.SHL.U32 R10, R8.reuse, 0x4, RZ ;  /* 0x00000004080a7824 */ /* 0x040fe200078e00ff */
[----:B--2---:R-:W-:Y:S02]  /*03a0*/  IADD3 R16, P0, PT, R7, UR12, RZ ;  /* 0x0000000c07107c10 */ /* 0x004fe4000ff1e0ff */
[----:B------:R-:W-:Y:S02]  /*03b0*/  SHF.L.U64.HI R3, R8, 0x2, R3 ;  /* 0x0000000208037819 */ /* 0x000fe40000010203 */
[----:B------:R-:W-:-:S02]  /*03c0*/  IADD3.X R17, PT, PT, R5, UR13, RZ, P0, !PT ;  /* 0x0000000d05117c10 */ /* 0x000fc400087fe4ff */
[C---:B------:R-:W-:Y:S02]  /*03d0*/  IADD3 R8, P0, PT, R10.reuse, UR12, RZ ;  /* 0x0000000c0a087c10 */ /* 0x040fe4000ff1e0ff */
[----:B------:R-:W-:Y:S01]  /*03e0*/  IADD3 R6, P1, PT, R7, UR14, RZ ;  /* 0x0000000e07067c10 */ /* 0x000fe2000ff3e0ff */
[----:B------:R-:W2:Y:S01]  /*03f0*/  LDG.E R13, desc[UR4][R16.64+0x4] ;  /* 0x00000404100d7981 */ /* 0x000ea2000c1e1900 */
[----:B------:R-:W-:Y:S02]  /*0400*/  IADD3 R10, P2, PT, R10, UR14, RZ ;  /* 0x0000000e0a0a7c10 */ /* 0x000fe4000ff5e0ff */
[----:B------:R-:W-:Y:S02]  /*0410*/  IADD3.X R9, PT, PT, R3, UR13, RZ, P0, !PT ;  /* 0x0000000d03097c10 */ /* 0x000fe400087fe4ff */
[----:B------:R-:W-:Y:S02]  /*0420*/  IADD3.X R7, PT, PT, R5, UR15, RZ, P1, !PT ;  /* 0x0000000f05077c10 */ /* 0x000fe40008ffe4ff */
[----:B------:R-:W-:Y:S01]  /*0430*/  IADD3.X R11, PT, PT, R3, UR15, RZ, P2, !PT ;  /* 0x0000000f030b7c10 */ /* 0x000fe200097fe4ff */
[----:B------:R-:W2:Y:S04]  /*0440*/  LDG.E R20, desc[UR4][R8.64+0x4] ;  /* 0x0000040408147981 */ /* 0x000ea8000c1e1900 */
[----:B------:R-:W3:Y:S04]  /*0450*/  LDG.E R5, desc[UR4][R16.64] ;  /* 0x0000000410057981 */ /* 0x000ee8000c1e1900 */
[----:B------:R-:W4:Y:S04]  /*0460*/  LDG.E R12, desc[UR4][R6.64+0x4] ;  /* 0x00000404060c7981 */ /* 0x000f28000c1e1900 */
[----:B------:R-:W4:Y:S04]  /*0470*/  LDG.E R22, desc[UR4][R10.64+0x4] ;  /* 0x000004040a167981 */ /* 0x000f28000c1e1900 */
[----:B------:R4:W5:Y:S04]  /*0480*/  LDG.E R19, desc[UR4][R6.64] ;  /* 0x0000000406137981 */ /* 0x000968000c1e1900 */
        /* <DEDUP_REMOVED lines=10> */
[----:B---3--:R-:W-:Y:S01]  /*0530*/  FMUL R20, R5, R20 ;  /* 0x0000001405147220 */ /* 0x008fe20000400000 */
[CC--:B----4-:R-:W-:Y:S01]  /*0540*/  FMUL R6, R12.reuse, R22.reuse ;  /* 0x000000160c067220 */ /* 0x0d0fe20000400000 */
[----:B-----5:R-:W-:Y:S01]  /*0550*/  FMUL R7, R19, R22 ;  /* 0x0000001613077220 */ /* 0x020fe20000400000 */
[-C--:B------:R-:W-:Y:S01]  /*0560*/  FFMA R0, R5, R18.reuse, R0 ;  /* 0x0000001205007223 */ /* 0x080fe20000000000 */
[----:B------:R-:W-:Y:S01]  /*0570*/  FFMA R20, R13, R18, -R20 ;  /* 0x000000120d147223 */ /* 0x000fe20000000814 */
[-C--:B------:R-:W-:Y:S01]  /*0580*/  FFMA R19, R19, R21.reuse, R6 ;  /* 0x0000001513137223 */ /* 0x080fe20000000006 */
[----:B------:R-:W-:-:S03]  /*0590*/  FFMA R7, R12, R21, -R7 ;  /* 0x000000150c077223 */ /* 0x000fc60000000807 */
[----:B------:R-:W-:Y:S01]  /*05a0*/  FADD R19, R0, -R19 ;  /* 0x8000001300137221 */ /* 0x000fe20000000000 */
[----:B------:R-:W-:-:S04]  /*05b0*/  FADD R7, R20, -R7 ;  /* 0x8000000714077221 */ /* 0x000fc80000000000 */
[----:B------:R-:W-:Y:S04]  /*05c0*/  STG.E desc[UR4][R2.64], R19 ;  /* 0x0000001302007986 */ /* 0x000fe8000c101904 */
[----:B------:R-:W-:Y:S01]  /*05d0*/  STG.E desc[UR4][R2.64+0x4], R7 ;  /* 0x0000040702007986 */ /* 0x000fe2000c101904 */
[----:B------:R-:W-:Y:S05]  /*05e0*/  EXIT ;  /* 0x000000000000794d */ /* 0x000fea0003800000 */
.L_x_270:
        /* <DEDUP_REMOVED lines=26> */
[----:B------:R-:W-:Y:S02]  /*0790*/  IMAD.SHL.U32 R20, R6, 0x4, RZ ;  /* 0x0000000406147824 */ /* 0x000fe400078e00ff */
[----:B------:R-:W-:Y:S01]  /*07a0*/  IMAD.SHL.U32 R16, R2, 0x4, RZ ;  /* 0x0000000402107824 */ /* 0x000fe200078e00ff */
[----:B------:R-:W-:Y:S01]  /*07b0*/  SHF.L.U64.HI R5, R6, 0x2, R5 ;  /* 0x0000000206057819 */ /* 0x000fe20000010205 */
[----:B------:R-:W-:Y:S01]  /*07c0*/  IMAD R0, R8, UR7, RZ ;  /* 0x0000000708007c24 */ /* 0x000fe2000f8e02ff */
[----:B--2---:R-:W-:Y:S01]  /*07d0*/  IADD3 R18, P1, PT, R20, UR12, RZ ;  /* 0x0000000c14127c10 */ /* 0x004fe2000ff3e0ff */
[----:B------:R-:W-:Y:S01]  /*07e0*/  IMAD.IADD R3, R3, 0x1, R11 ;  /* 0x0000000103037824 */ /* 0x000fe200078e020b */
[----:B------:R-:W-:Y:S01]  /*07f0*/  IADD3 R14, P3, PT, R16, UR12, RZ ;  /* 0x0000000c100e7c10 */ /* 0x000fe2000ff7e0ff */
[----:B------:R-:W-:Y:S01]  /*0800*/  IMAD R9, R9, UR6, R0 ;  /* 0x0000000609097c24 */ /* 0x000fe2000f8e0200 */
[----:B------:R-:W-:Y:S01]  /*0810*/  IADD3 R20, P2, PT, R20, UR14, RZ ;  /* 0x0000000e14147c10 */ /* 0x000fe2000ff5e0ff */
[----:B------:R-:W-:Y:S01]  /*0820*/  IMAD.WIDE.U32 R6, R8, UR6, RZ ;  /* 0x0000000608067c25 */ /* 0x000fe2000f8e00ff */
[----:B------:R-:W-:Y:S01]  /*0830*/  SHF.L.U64.HI R0, R2, 0x2, R3 ;  /* 0x0000000202007819 */ /* 0x000fe20000010203 */
[----:B------:R-:W1:Y:S01]  /*0840*/  LDCU.64 UR6, c[0x0][0x3b8] ;  /* 0x00007700ff0677ac */ /* 0x000e620008000a00 */
[----:B------:R-:W-:-:S02]  /*0850*/  IADD3 R16, P4, PT, R16, UR14, RZ ;  /* 0x0000000e10107c10 */ /* 0x000fc4000ff9e0ff */
[----:B0-----:R-:W-:Y:S02]  /*0860*/  LEA R2, P0, R6, UR8, 0x2 ;  /* 0x0000000806027c11 */ /* 0x001fe4000f8010ff */
[----:B------:R-:W-:Y:S02]  /*0870*/  IADD3 R3, PT, PT, R7, R9, RZ ;  /* 0x0000000907037210 */ /* 0x000fe40007ffe0ff */
[C---:B------:R-:W-:Y:S02]  /*0880*/  IADD3.X R19, PT, PT, R5.reuse, UR13, RZ, P1, !PT ;  /* 0x0000000d05137c10 */ /* 0x040fe40008ffe4ff */
[----:B------:R-:W-:Y:S02]  /*0890*/  IADD3.X R21, PT, PT, R5, UR15, RZ, P2, !PT ;  /* 0x0000000f05157c10 */ /* 0x000fe400097fe4ff */
[C---:B------:R-:W-:Y:S01]  /*08a0*/  IADD3.X R15, PT, PT, R0.reuse, UR13, RZ, P3, !PT ;  /* 0x0000000d000f7c10 */ /* 0x040fe20009ffe4ff */
[----:B------:R-:W2:Y:S01]  /*08b0*/  LDG.E R8, desc[UR4][R18.64+0x4] ;  /* 0x0000040412087981 */ /* 0x000ea2000c1e1900 */
[----:B------:R-:W-:-:S02]  /*08c0*/  IADD3.X R17, PT, PT, R0, UR15, RZ, P4, !PT ;  /* 0x0000000f00117c10 */ /* 0x000fc4000a7fe4ff */
[----:B------:R-:W-:Y:S01]  /*08d0*/  LEA.HI.X R3, R6, UR9, R3, 0x2, P0 ;  /* 0x0000000906037c11 */ /* 0x000fe200080f1403 */
[----:B------:R-:W3:Y:S04]  /*08e0*/  LDG.E R9, desc[UR4][R20.64+0x4] ;  /* 0x0000040414097981 */ /* 0x000ee8000c1e1900 */
[----:B------:R-:W2:Y:S04]  /*08f0*/  LDG.E R7, desc[UR4][R14.64+0x4] ;  /* 0x000004040e077981 */ /* 0x000ea8000c1e1900 */
[----:B------:R-:W3:Y:S01]  /*0900*/  LDG.E R6, desc[UR4][R16.64+0x4] ;  /* 0x0000040410067981 */ /* 0x000ee2000c1e1900 */
[----:B------:R-:W-:-:S03]  /*0910*/  IMAD.WIDE R4, R4, 0x8, R2 ;  /* 0x0000000804047825 */ /* 0x000fc600078e0202 */
[----:B------:R-:W4:Y:S04]  /*0920*/  LDG.E R10, desc[UR4][R18.64] ;  /* 0x00000004120a7981 */ /* 0x000f28000c1e1900 */
[----:B------:R-:W5:Y:S04]  /*0930*/  LDG.E R11, desc[UR4][R20.64] ;  /* 0x00000004140b7981 */ /* 0x000f68000c1e1900 */
[----:B------:R0:W4:Y:S04]  /*0940*/  LDG.E R13, desc[UR4][R14.64] ;  /* 0x000000040e0d7981 */ /* 0x000128000c1e1900 */
[----:B------:R-:W5:Y:S04]  /*0950*/  LDG.E R12, desc[UR4][R16.64] ;  /* 0x00000004100c7981 */ /* 0x000f68000c1e1900 */
[----:B------:R-:W5:Y:S01]  /*0960*/  LDG.E R24, desc[UR4][R4.64] ;  /* 0x0000000404187981 */ /* 0x000f62000c1e1900 */
[----:B-1----:R-:W1:Y:S02]  /*0970*/  I2F.F64.U64 R2, UR6 ;  /* 0x0000000600027d12 */ /* 0x002e640008301800 */
[----:B-1----:R-:W-:-:S06]  /*0980*/  DADD R22, R2, 1 ;  /* 0x3ff0000002167429 */ /* 0x002fcc0000000000 */
[----:B------:R-:W1:Y:S08]  /*0990*/  F2F.F32.F64 R3, R22 ;  /* 0x0000001600037310 */ /* 0x000e700000301000 */
[----:B------:R-:W5:Y:S08]  /*09a0*/  I2F.U64 R2, UR6 ;  /* 0x0000000600027d12 */ /* 0x000f700008301000 */
[----:B-1----:R-:W0:Y:S01]  /*09b0*/  MUFU.RCP R26, R3 ;  /* 0x00000003001a7308 */ /* 0x002e220000001000 */
[----:B------:R-:W-:Y:S01]  /*09c0*/  BSSY.RECONVERGENT B0, `(.L_x_272) ;  /* 0x0000016000007945 */ /* 0x000fe20003800200 */
[----:B0-----:R-:W-:-:S04]  /*09d0*/  FFMA R15, -R3, R26, 1 ;  /* 0x3f800000030f7423 */ /* 0x001fc8000000011a */
[----:B------:R-:W-:Y:S01]  /*09e0*/  FFMA R15, R26, R15, R26 ;  /* 0x0000000f1a0f7223 */ /* 0x000fe2000000001a */
[----:B--2---:R-:W-:Y:S01]  /*09f0*/  FMUL R19, R8, R7 ;  /* 0x0000000708137220 */ /* 0x004fe20000400000 */
[----:B---3--:R-:W-:-:S03]  /*0a00*/  FMUL R0, R9, R6 ;  /* 0x0000000609007220 */ /* 0x008fc60000400000 */
[----:B----4-:R-:W-:Y:S01]  /*0a10*/  FFMA R19, R10, R13, R19 ;  /* 0x0000000d0a137223 */ /* 0x010fe20000000013 */
[----:B-----5:R-:W-:-:S04]  /*0a20*/  FFMA R0, R11, R12, R0 ;  /* 0x0000000c0b007223 */ /* 0x020fc80000000000 */
[----:B------:R-:W-:-:S04]  /*0a30*/  FADD R19, R19, -R0 ;  /* 0x8000000013137221 */ /* 0x000fc80000000000 */
[----:B------:R-:W-:-:S04]  /*0a40*/  FFMA R0, R2, R24, R19 ;  /* 0x0000001802007223 */ /* 0x000fc80000000013 */
[----:B------:R-:W0:Y:S01]  /*0a50*/  FCHK P0, R0, R3 ;  /* 0x0000000300007302 */ /* 0x000e220000000000 */
[----:B------:R-:W-:Y:S01]  /*0a60*/  FMUL R7, R10, R7 ;  /* 0x000000070a077220 */ /* 0x000fe20000400000 */
[----:B------:R-:W-:Y:S01]  /*0a70*/  FMUL R6, R11, R6 ;  /* 0x000000060b067220 */ /* 0x000fe20000400000 */
[----:B------:R-:W-:Y:S02]  /*0a80*/  FFMA R10, R0, R15, RZ ;  /* 0x0000000f000a7223 */ /* 0x000fe400000000ff */
[----:B------:R-:W-:Y:S01]  /*0a90*/  FFMA R7, R8, R13, -R7 ;  /* 0x0000000d08077223 */ /* 0x000fe20000000807 */
[----:B------:R-:W-:Y:S01]  /*0aa0*/  FFMA R6, R9, R12, -R6 ;  /* 0x0000000c09067223 */ /* 0x000fe20000000806 */
[----:B------:R-:W-:-:S03]  /*0ab0*/  FFMA R8, -R3, R10, R0 ;  /* 0x0000000a03087223 */ /* 0x000fc60000000100 */
[----:B------:R-:W-:Y:S01]  /*0ac0*/  FADD R7, R7, -R6 ;  /* 0x8000000607077221 */ /* 0x000fe20000000000 */
[----:B------:R-:W-:Y:S01]  /*0ad0*/  FFMA R15, R15, R8, R10 ;  /* 0x000000080f0f7223 */ /* 0x000fe2000000000a */
[----:B0-----:R-:W-:Y:S06]  /*0ae0*/  @!P0 BRA `(.L_x_273) ;  /* 0x00000000000c8947 */ /* 0x001fec0003800000 */
[----:B------:R-:W-:-:S07]  /*0af0*/  MOV R6, 0xb10 ;  /* 0x00000b1000067802 */ /* 0x000fce0000000f00 */
[----:B------:R-:W-:Y:S05]  /*0b00*/  CALL.REL.NOINC `($__internal_15_$__cuda_sm3x_div_rn_noftz_f32_slowpath) ;  /* 0x0000000400647944 */ /* 0x000fea0003c00000 */
[----:B------:R-:W-:-:S07]  /*0b10*/  IMAD.MOV.U32 R15, RZ, RZ, R0 ;  /* 0x000000ffff0f7224 */ /* 0x000fce00078e0000 */
.L_x_273:
[----:B------:R-:W-:Y:S05]  /*0b20*/  BSYNC.RECONVERGENT B0 ;  /* 0x0000000000007941 */ /* 0x000fea0003800200 */
.L_x_272:
        /* <DEDUP_REMOVED lines=14> */
[----:B------:R-:W-:Y:S05]  /*0c10*/  CALL.REL.NOINC `($__internal_15_$__cuda_sm3x_div_rn_noftz_f32_slowpath) ;  /* 0x0000000400207944 */ /* 0x000fea0003c00000 */
[----:B------:R-:W-:-:S07]  /*0c20*/  IMAD.MOV.U32 R7, RZ, RZ, R0 ;  /* 0x000000ffff077224 */ /* 0x000fce00078e0000 */
.L_x_275:
[----:B------:R-:W-:Y:S05]  /*0c30*/  BSYNC.RECONVERGENT B0 ;  /* 0x0000000000007941 */ /* 0x000fea0003800200 */
.L_x_274:
[----:B------:R-:W-:Y:S01]  /*0c40*/  STG.E desc[UR4][R4.64+0x4], R7 ;  /* 0x0000040704007986 */ /* 0x000fe2000c101904 */
[----:B------:R-:W-:Y:S05]  /*0c50*/  EXIT ;  /* 0x000000000000794d */ /* 0x000fea0003800000 */
.L_x_271:
        /* <DEDUP_REMOVED lines=13> */
[----:B------:R-:W3:Y:S01]  /*0d30*/  LDCU.128 UR16, c[0x0][0x380] ;  /* 0x00007000ff1077ac */ /* 0x000ee20008000c00 */
[----:B0-----:R-:W-:-:S04]  /*0d40*/  IADD3 R8, P0, PT, R8, -UR8, RZ ;  /* 0x8000000808087c10 */ /* 0x001fc8000ff1e0ff */
[----:B------:R-:W-:Y:S01]  /*0d50*/  IADD3.X R2, PT, PT, R9, ~UR9, RZ, P0, !PT ;  /* 0x8000000909027c10 */ /* 0x000fe200087fe4ff */
[----:B-1----:R-:W-:Y:S02]  /*0d60*/  IMAD R5, R0, UR12, RZ ;  /* 0x0000000c00057c24 */ /* 0x002fe4000f8e02ff */
[----:B------:R-:W-:Y:S02]  /*0d70*/  IMAD R3, R8, UR7, RZ ;  /* 0x0000000708037c24 */ /* 0x000fe4000f8e02ff */
[----:B------:R-:W-:-:S04]  /*0d80*/  IMAD.WIDE.U32 R6, R4, UR12, RZ ;  /* 0x0000000c04067c25 */ /* 0x000fc8000f8e00ff */
[----:B------:R-:W-:Y:S02]  /*0d90*/  IMAD R13, R4, UR13, R5 ;  /* 0x0000000d040d7c24 */ /* 0x000fe4000f8e0205 */
[----:B------:R-:W-:Y:S02]  /*0da0*/  IMAD R9, R2, UR12, RZ ;  /* 0x0000000c02097c24 */ /* 0x000fe4000f8e02ff */
[----:B------:R-:W-:-:S04]  /*0db0*/  IMAD.WIDE.U32 R10, R8, UR6, RZ ;  /* 0x00000006080a7c25 */ /* 0x000fc8000f8e00ff */
[----:B------:R-:W-:Y:S01]  /*0dc0*/  IMAD R5, R2, UR6, R3 ;  /* 0x0000000602057c24 */ /* 0x000fe2000f8e0203 */
[----:B------:R-:W-:Y:S01]  /*0dd0*/  IADD3 R3, PT, PT, R7, R13, RZ ;  /* 0x0000000d07037210 */ /* 0x000fe20007ffe0ff */
[----:B------:R-:W-:Y:S01]  /*0de0*/  IMAD R15, R8, UR13, R9 ;  /* 0x0000000d080f7c24 */ /* 0x000fe2000f8e0209 */
[----:B--2---:R-:W-:Y:S01]  /*0df0*/  LEA R2, P0, R10, UR10, 0x2 ;  /* 0x0000000a0a027c11 */ /* 0x004fe2000f8010ff */
[----:B------:R-:W-:Y:S01]  /*0e00*/  IMAD.IADD R5, R11, 0x1, R5 ;  /* 0x000000010b057824 */ /* 0x000fe200078e0205 */
[----:B------:R-:W-:Y:S01]  /*0e10*/  SHF.L.U64.HI R0, R6, 0x2, R3 ;  /* 0x0000000206007819 */ /* 0x000fe20000010203 */
[----:B------:R-:W-:-:S03]  /*0e20*/  IMAD.WIDE.U32 R8, R8, UR12, RZ ;  /* 0x0000000c08087c25 */ /* 0x000fc6000f8e00ff */
[----:B------:R-:W-:Y:S01]  /*0e30*/  LEA.HI.X R3, R10, UR11, R5, 0x2, P0 ;  /* 0x0000000b0a037c11 */ /* 0x000fe200080f1405 */
[----:B------:R-:W-:Y:S01]  /*0e40*/  IMAD.SHL.U32 R7, R6, 0x4, RZ ;  /* 0x0000000406077824 */ /* 0x000fe200078e00ff */
[----:B------:R-:W-:Y:S01]  /*0e50*/  SHF.L.U32 R10, R8, 0x2, RZ ;  /* 0x00000002080a7819 */ /* 0x000fe200000006ff */
[----:B------:R-:W-:-:S03]  /*0e60*/  IMAD.IADD R11, R9, 0x1, R15 ;  /* 0x00000001090b7824 */ /* 0x000fc600078e020f */
[C---:B---3--:R-:W-:Y:S02]  /*0e70*/  IADD3 R12, P0, PT, R7.reuse, UR16, RZ ;  /* 0x00000010070c7c10 */ /* 0x048fe4000ff1e0ff */
[----:B------:R-:W-:Y:S02]  /*0e80*/  SHF.L.U64.HI R11, R8, 0x2, R11 ;  /* 0x00000002080b7819 */ /* 0x000fe4000001020b */
[----:B------:R-:W-:Y:S02]  /*0e90*/  IADD3.X R13, PT, PT, R0, UR17, RZ, P0, !PT ;  /* 0x00000011000d7c10 */ /* 0x000fe400087fe4ff */
[C---:B------:R-:W-:Y:S02]  /*0ea0*/  IADD3 R8, P0, PT, R10.reuse, UR16, RZ ;  /* 0x000000100a087c10 */ /* 0x040fe4000ff1e0ff */
[----:B------:R-:W-:Y:S01]  /*0eb0*/  IADD3 R6, P1, PT, R7, UR18, RZ ;  /* 0x0000001207067c10 */ /* 0x000fe2000ff3e0ff */
[----:B------:R-:W2:Y:S01]  /*0ec0*/  LDG.E R5, desc[UR4][R12.64+0x4] ;  /* 0x000004040c057981 */ /* 0x000ea2000c1e1900 */
[----:B------:R-:W-:-:S02]  /*0ed0*/  IADD3 R10, P2, PT, R10, UR18, RZ ;  /* 0x000000120a0a7c10 */ /* 0x000fc4000ff5e0ff */
[C---:B------:R-:W-:Y:S02]  /*0ee0*/  IADD3.X R9, PT, PT, R11.reuse, UR17, RZ, P0, !PT ;  /* 0x000000110b097c10 */ /* 0x040fe400087fe4ff */
[----:B------:R-:W-:Y:S02]  /*0ef0*/  IADD3.X R7, PT, PT, R0, UR19, RZ, P1, !PT ;  /* 0x0000001300077c10 */ /* 0x000fe40008ffe4ff */
[----:B------:R-:W-:Y:S01]  /*0f00*/  IADD3.X R11, PT, PT, R11, UR19, RZ, P2, !PT ;  /* 0x000000130b0b7c10 */ /* 0x000fe200097fe4ff */
[----:B------:R2:W3:Y:S04]  /*0f10*/  LDG.E R0, desc[UR4][R12.64] ;  /* 0x000000040c007981 */ /* 0x0004e8000c1e1900 */
[----:B------:R-:W2:Y:S04]  /*0f20*/  LDG.E R15, desc[UR4][R8.64+0x4] ;  /* 0x00000404080f7981 */ /* 0x000ea8000c1e1900 */
[----:B------:R-:W4:Y:S04]  /*0f30*/  LDG.E R17, desc[UR4][R6.64+0x4] ;  /* 0x0000040406117981 */ /* 0x000f28000c1e1900 */
[----:B------:R-:W4:Y:S04]  /*0f40*/  LDG.E R19, desc[UR4][R10.64+0x4] ;  /* 0x000004040a137981 */ /* 0x000f28000c1e1900 */
[----:B------:R-:W5:Y:S01]  /*0f50*/  LDG.E R16, desc[UR4][R6.64] ;  /* 0x0000000406107981 */ /* 0x000f62000c1e1900 */
[----:B------:R-:W-:-:S03]  /*0f60*/  IMAD.WIDE R2, R4, 0x8, R2 ;  /* 0x0000000804027825 */ /* 0x000fc600078e0202 */
[----:B------:R-:W5:Y:S04]  /*0f70*/  LDG.E R14, desc[UR4][R8.64] ;  /* 0x00000004080e7981 */ /* 0x000f68000c1e1900 */
[----:B------:R-:W5:Y:S04]  /*0f80*/  LDG.E R18, desc[UR4][R10.64] ;  /* 0x000000040a127981 */ /* 0x000f68000c1e1900 */
[----:B------:R-:W5:Y:S04]  /*0f90*/  LDG.E R20, desc[UR4][R2.64] ;  /* 0x0000000402147981 */ /* 0x000f68000c1e1900 */
[----:B------:R-:W5:Y:S01]  /*0fa0*/  LDG.E R21, desc[UR4][R2.64+0x4] ;  /* 0x0000040402157981 */ /* 0x000f62000c1e1900 */
[-C--:B--2---:R-:W-:Y:S01]  /*0fb0*/  FMUL R13, R5, R15.reuse ;  /* 0x0000000f050d7220 */ /* 0x084fe20000400000 */
[----:B---3--:R-:W-:Y:S01]  /*0fc0*/  FMUL R4, R0, R15 ;  /* 0x0000000f00047220 */ /* 0x008fe20000400000 */
[-C--:B----4-:R-:W-:Y:S01]  /*0fd0*/  FMUL R15, R17, R19.reuse ;  /* 0x00000013110f7220 */ /* 0x090fe20000400000 */
[----:B-----5:R-:W-:Y:S01]  /*0fe0*/  FMUL R12, R16, R19 ;  /* 0x00000013100c7220 */ /* 0x020fe20000400000 */
[-C--:B------:R-:W-:Y:S01]  /*0ff0*/  FFMA R13, R0, R14.reuse, R13 ;  /* 0x0000000e000d7223 */ /* 0x080fe2000000000d */
[----:B------:R-:W-:Y:S01]  /*1000*/  FFMA R4, R5, R14, -R4 ;  /* 0x0000000e05047223 */ /* 0x000fe20000000804 */
[-C--:B------:R-:W-:Y:S01]  /*1010*/  FFMA R16, R16, R18.reuse, R15 ;  /* 0x0000001210107223 */ /* 0x080fe2000000000f */
[----:B------:R-:W-:-:S03]  /*1020*/  FFMA R17, R17, R18, -R12 ;  /* 0x0000001211117223 */ /* 0x000fc6000000080c */
[----:B------:R-:W-:Y:S01]  /*1030*/  FADD R13, R13, -R16 ;  /* 0x800000100d0d7221 */ /* 0x000fe20000000000 */
[----:B------:R-:W-:-:S03]  /*1040*/  FADD R4, R4, -R17 ;  /* 0x8000001104047221 */ /* 0x000fc60000000000 */
[----:B------:R-:W-:Y:S01]  /*1050*/  FADD R13, R13, R20 ;  /* 0x000000140d0d7221 */ /* 0x000fe20000000000 */
[----:B------:R-:W-:-:S04]  /*1060*/  FADD R21, R4, R21 ;  /* 0x0000001504157221 */ /* 0x000fc80000000000 */
[----:B------:R-:W-:Y:S04]  /*1070*/  STG.E desc[UR4][R2.64], R13 ;  /* 0x0000000d02007986 */ /* 0x000fe8000c101904 */
[----:B------:R-:W-:Y:S01]  /*1080*/  STG.E desc[UR4][R2.64+0x4], R21 ;  /* 0x0000041502007986 */ /* 0x000fe2000c101904 */
[----:B------:R-:W-:Y:S05]  /*1090*/  EXIT ;  /* 0x000000000000794d */ /* 0x000fea0003800000 */
        .weak           $__internal_15_$__cuda_sm3x_div_rn_noftz_f32_slowpath
        .type           $__internal_15_$__cuda_sm3x_div_rn_noftz_f32_slowpath,@function
        .size           $__internal_15_$__cuda_sm3x_div_rn_noftz_f32_slowpath,(.L_x_1914 - $__internal_15_$__cuda_sm3x_div_rn_noftz_f32_slowpath)
$__internal_15_$__cuda_sm3x_div_rn_noftz_f32_slowpath:
        /* <DEDUP_REMOVED lines=35> */
.L_x_277:
        /* <DEDUP_REMOVED lines=18> */
[----:B------:R-:W-:-:S05]  /*13f0*/  IMAD.IADD R13, R9, 0x1, R11 ;  /* 0x00000001090d7824 */ /* 0x000fca00078e020b */
[----:B------:R-:W-:-:S04]  /*1400*/  IADD3 R8, PT, PT, R13, -0x1, RZ ;  /* 0xffffffff0d087810 */ /* 0x000fc80007ffe0ff */
        /* <DEDUP_REMOVED lines=31> */
.L_x_284:
[----:B------:R-:W-:-:S04]  /*1600*/  LOP3.LUT R0, R0, 0x80000000, RZ, 0xc0, !PT ;  /* 0x8000000000007812 */ /* 0x000fc800078ec0ff */
[----:B------:R-:W-:Y:S01]  /*1610*/  LOP3.LUT R0, R0, 0x7f800000, RZ, 0xfc, !PT ;  /* 0x7f80000000007812 */ /* 0x000fe200078efcff */
[----:B------:R-:W-:Y:S06]  /*1620*/  BRA `(.L_x_285) ;  /* 0x0000000000047947 */ /* 0x000fec0003800000 */
.L_x_283:
[----:B------:R-:W-:-:S07]  /*1630*/  LEA R0, R11, R0, 0x17 ;  /* 0x000000000b007211 */ /* 0x000fce00078eb8ff */
.L_x_285:
[----:B------:R-:W-:Y:S05]  /*1640*/  BSYNC.RECONVERGENT B2 ;  /* 0x0000000000027941 */ /* 0x000fea0003800200 */
.L_x_282:
[----:B------:R-:W-:Y:S05]  /*1650*/  BRA `(.L_x_286) ;  /* 0x0000000000207947 */ /* 0x000fea0003800000 */
.L_x_281:
[----:B------:R-:W-:-:S04]  /*1660*/  LOP3.LUT R0, R9, 0x80000000, R0, 0x48, !PT ;  /* 0x8000000009007812 */ /* 0x000fc800078e4800 */
[----:B------:R-:W-:Y:S01]  /*1670*/  LOP3.LUT R0, R0, 0x7f800000, RZ, 0xfc, !PT ;  /* 0x7f80000000007812 */ /* 0x000fe200078efcff */
[----:B------:R-:W-:Y:S06]  /*1680*/  BRA `(.L_x_286) ;  /* 0x0000000000147947 */ /* 0x000fec0003800000 */
.L_x_280:
[----:B------:R-:W-:Y:S01]  /*1690*/  LOP3.LUT R0, R9, 0x80000000, R0, 0x48, !PT ;  /* 0x8000000009007812 */ /* 0x000fe200078e4800 */
[----:B------:R-:W-:Y:S06]  /*16a0*/  BRA `(.L_x_286) ;  /* 0x00000000000c7947 */ /* 0x000fec0003800000 */
.L_x_279:
[----:B------:R-:W0:Y:S01]  /*16b0*/  MUFU.RSQ R0, -QNAN ;  /* 0xffc0000000007908 */ /* 0x000e220000001400 */
[----:B------:R-:W-:Y:S05]  /*16c0*/  BRA `(.L_x_286) ;  /* 0x0000000000047947 */ /* 0x000fea0003800000 */
.L_x_278:
[----:B------:R-:W-:-:S07]  /*16d0*/  FADD.FTZ R0, R0, R3 ;  /* 0x0000000300007221 */ /* 0x000fce0000010000 */
.L_x_286:
[----:B------:R-:W-:Y:S05]  /*16e0*/  BSYNC.RECONVERGENT B1 ;  /* 0x0000000000017941 */ /* 0x000fea0003800200 */
.L_x_276:
[----:B------:R-:W-:Y:S02]  /*16f0*/  IMAD.MOV.U32 R8, RZ, RZ, R6 ;  /* 0x000000ffff087224 */ /* 0x000fe400078e0006 */
[----:B------:R-:W-:-:S04]  /*1700*/  IMAD.MOV.U32 R9, RZ, RZ, 0x0 ;  /* 0x00000000ff097424 */ /* 0x000fc800078e00ff */
[----:B0-----:R-:W-:Y:S05]  /*1710*/  RET.REL.NODEC R8 `(_Z26MutualIntensExtract_KernelILin2ELb1ELb1ELb0ELi1EEvPfS0_S0_llllll) ;  /* 0xffffffe808387950 */ /* 0x001fea0003c3ffff */
.L_x_287:
        /* <DEDUP_REMOVED lines=14> */
.L_x_1914:


//--------------------- .text._Z26MutualIntensExtract_KernelILin1ELb0ELb0ELb0ELi1EEvPfS0_S0_llllll --------------------------
	.section	.text._Z26MutualIntensExtract_KernelILin1ELb0ELb0ELb0ELi1EEvPfS0_S0_llllll,"ax",@progbits
	.align	128
        .global         _Z26MutualIntensExtract_KernelILin1ELb0ELb0ELb0ELi1EEvPfS0_S0_llllll
        .type           _Z26MutualIntensExtract_KernelILin1ELb0ELb0ELb0ELi1EEvPfS0_S0_llllll,@function
        .size           _Z26MutualIntensExtract_KernelILin1ELb0ELb0ELb0ELi1EEvPfS0_S0_llllll,(.L_x_1915 - _Z26MutualIntensExtract_KernelILin1ELb0ELb0ELb0ELi1EEvPfS0_S0_llllll)
        .other          _Z26MutualIntensExtract_KernelILin1ELb0ELb0ELb0ELi1EEvPfS0_S0_llllll,@"STO_CUDA_ENTRY STV_DEFAULT"
_Z26MutualIntensExtract_KernelILin1ELb0ELb0ELb0ELi1EEvPfS0_S0_llllll:
.text._Z26MutualIntensExtract_KernelILin1ELb0ELb0ELb0ELi1EEvPfS0_S0_llllll:
        /* <DEDUP_REMOVED lines=54> */
.L_x_288:
        /* <DEDUP_REMOVED lines=40> */
[----:B------:R-:W-:Y:S05]  /*05e0*/  CALL.REL.NOINC `($__internal_16_$__cuda_sm3x_div_rn_noftz_f32_slowpath) ;  /* 0x0000000000c07944 */ /* 0x000fea0003c00000 */
[----:B------:R-:W-:-:S07]  /*05f0*/  IMAD.MOV.U32 R9, RZ, RZ, R2 ;  /* 0x000000ffff097224 */ /* 0x000fce00078e0002 */
.L_x_291:
[----:B------:R-:W-:Y:S05]  /*0600*/  BSYNC.RECONVERGENT B0 ;  /* 0x0000000000007941 */ /* 0x000fea0003800200 */
.L_x_290:
        /* <DEDUP_REMOVED lines=14> */
[----:B------:R-:W-:Y:S05]  /*06f0*/  CALL.REL.NOINC `($__internal_16_$__cuda_sm3x_div_rn_noftz_f32_slowpath) ;  /* 0x00000000007c7944 */ /* 0x000fea0003c00000 */
[----:B------:R-:W-:-:S07]  /*0700*/  IMAD.MOV.U32 R7, RZ, RZ, R2 ;  /* 0x000000ffff077224 */ /* 0x000fce00078e0002 */
.L_x_293:
[----:B------:R-:W-:Y:S05]  /*0710*/  BSYNC.RECONVERGENT B0 ;  /* 0x0000000000007941 */ /* 0x000fea0003800200 */
.L_x_292:
[----:B------:R-:W-:Y:S01]  /*0720*/  STG.E desc[UR4][R4.64+0x4], R7 ;  /* 0x0000040704007986 */ /* 0x000fe2000c101904 */
[----:B------:R-:W-:Y:S05]  /*0730*/  EXIT ;  /* 0x000000000000794d */ /* 0x000fea0003800000 */
.L_x_289:
        /* <DEDUP_REMOVED lines=27> */
        .weak           $__internal_16_$__cuda_sm3x_div_rn_noftz_f32_slowpath
        .type           $__internal_16_$__cuda_sm3x_div_rn_noftz_f32_slowpath,@function
        .size           $__internal_16_$__cuda_sm3x_div_rn_noftz_f32_slowpath,(.L_x_1915 - $__internal_16_$__cuda_sm3x_div_rn_noftz_f32_slowpath)
$__internal_16_$__cuda_sm3x_div_rn_noftz_f32_slowpath:
        /* <DEDUP_REMOVED lines=35> */
.L_x_295:
        /* <DEDUP_REMOVED lines=51> */
.L_x_302:
[----:B------:R-:W-:-:S04]  /*0e50*/  LOP3.LUT R2, R2, 0x80000000, RZ, 0xc0, !PT ;  /* 0x8000000002027812 */ /* 0x000fc800078ec0ff */
[----:B------:R-:W-:Y:S01]  /*0e60*/  LOP3.LUT R2, R2, 0x7f800000, RZ, 0xfc, !PT ;  /* 0x7f80000002027812 */ /* 0x000fe200078efcff */
[----:B------:R-:W-:Y:S06]  /*0e70*/  BRA `(.L_x_303) ;  /* 0x0000000000047947 */ /* 0x000fec0003800000 */
.L_x_301:
[----:B------:R-:W-:-:S07]  /*0e80*/  IMAD R2, R9, 0x800000, R2 ;  /* 0x0080000009027824 */ /* 0x000fce00078e0202 */
.L_x_303:
[----:B------:R-:W-:Y:S05]  /*0e90*/  BSYNC.RECONVERGENT B2 ;  /* 0x0000000000027941 */ /* 0x000fea0003800200 */
.L_x_300:
[----:B------:R-:W-:Y:S05]  /*0ea0*/  BRA `(.L_x_304) ;  /* 0x0000000000207947 */ /* 0x000fea0003800000 */
.L_x_299:
[----:B------:R-:W-:-:S04]  /*0eb0*/  LOP3.LUT R2, R7, 0x80000000, R2, 0x48, !PT ;  /* 0x8000000007027812 */ /* 0x000fc800078e4802 */
[----:B------:R-:W-:Y:S01]  /*0ec0*/  LOP3.LUT R2, R2, 0x7f800000, RZ, 0xfc, !PT ;  /* 0x7f80000002027812 */ /* 0x000fe200078efcff */
[----:B------:R-:W-:Y:S06]  /*0ed0*/  BRA `(.L_x_304) ;  /* 0x0000000000147947 */ /* 0x000fec0003800000 */
.L_x_298:
[----:B------:R-:W-:Y:S01]  /*0ee0*/  LOP3.LUT R2, R7, 0x80000000, R2, 0x48, !PT ;  /* 0x8000000007027812 */ /* 0x000fe200078e4802 */
[----:B------:R-:W-:Y:S06]  /*0ef0*/  BRA `(.L_x_304) ;  /* 0x00000000000c7947 */ /* 0x000fec0003800000 */
.L_x_297:
[----:B------:R-:W0:Y:S01]  /*0f00*/  MUFU.RSQ R2, -QNAN ;  /* 0xffc0000000027908 */ /* 0x000e220000001400 */
[----:B------:R-:W-:Y:S05]  /*0f10*/  BRA `(.L_x_304) ;  /* 0x0000000000047947 */ /* 0x000fea0003800000 */
.L_x_296:
[----:B------:R-:W-:-:S07]  /*0f20*/  FADD.FTZ R2, R2, R3 ;  /* 0x0000000302027221 */ /* 0x000fce0000010000 */
.L_x_304:
[----:B------:R-:W-:Y:S05]  /*0f30*/  BSYNC.RECONVERGENT B1 ;  /* 0x0000000000017941 */ /* 0x000fea0003800200 */
.L_x_294:
[----:B------:R-:W-:-:S04]  /*0f40*/  IMAD.MOV.U32 R7, RZ, RZ, 0x0 ;  /* 0x00000000ff077424 */ /* 0x000fc800078e00ff */
[----:B0-----:R-:W-:Y:S05]  /*0f50*/  RET.REL.NODEC R6 `(_Z26MutualIntensExtract_KernelILin1ELb0ELb0ELb0ELi1EEvPfS0_S0_llllll) ;  /* 0xfffffff006287950 */ /* 0x001fea0003c3ffff */
.L_x_305:
        /* <DEDUP_REMOVED lines=10> */
.L_x_1915:


//--------------------- .text._Z26MutualIntensExtract_KernelILin1ELb0ELb1ELb0ELi1EEvPfS0_S0_llllll --------------------------
	.section	.text._Z26MutualIntensExtract_KernelILin1ELb0ELb1ELb0ELi1EEvPfS0_S0_llllll,"ax",@progbits
	.align	128
        .global         _Z26MutualIntensExtract_KernelILin1ELb0ELb1ELb0ELi1EEvPfS0_S0_llllll
        .type           _Z26MutualIntensExtract_KernelILin1ELb0ELb1ELb0ELi1EEvPfS0_S0_llllll,@function
        .size           _Z26MutualIntensExtract_KernelILin1ELb0ELb1ELb0ELi1EEvPfS0_S0_llllll,(.L_x_1916 - _Z26MutualIntensExtract_KernelILin1ELb0ELb1ELb0ELi1EEvPfS0_S0_llllll)
        .other          _Z26MutualIntensExtract_KernelILin1ELb0ELb1ELb0ELi1EEvPfS0_S0_llllll,@"STO_CUDA_ENTRY STV_DEFAULT"
_Z26MutualIntensExtract_KernelILin1ELb0ELb1ELb0ELi1EEvPfS0_S0_llllll:
.text._Z26MutualIntensExtract_KernelILin1ELb0ELb1ELb0ELi1EEvPfS0_S0_llllll:
        /* <DEDUP_REMOVED lines=77> */
.L_x_306:
        /* <DEDUP_REMOVED lines=65> */
[----:B------:R-:W-:Y:S05]  /*08e0*/  CALL.REL.NOINC `($__internal_17_$__cuda_sm3x_div_rn_noftz_f32_slowpath) ;  /* 0x0000000400207944 */ /* 0x000fea0003c00000 */
[----:B------:R-:W-:-:S07]  /*08f0*/  IMAD.MOV.U32 R9, RZ, RZ, R0 ;  /* 0x000000ffff097224 */ /* 0x000fce00078e0000 */
.L_x_309:
[----:B------:R-:W-:Y:S05]  /*0900*/  BSYNC.RECONVERGENT B0 ;  /* 0x0000000000007941 */ /* 0x000fea0003800200 */
.L_x_308:
        /* <DEDUP_REMOVED lines=15> */
[----:B------:R-:W-:Y:S05]  /*0a00*/  CALL.REL.NOINC `($__internal_17_$__cuda_sm3x_div_rn_noftz_f32_slowpath) ;  /* 0x0000000000d87944 */ /* 0x000fea0003c00000 */
[----:B------:R-:W-:-:S07]  /*0a10*/  IMAD.MOV.U32 R3, RZ, RZ, R0 ;  /* 0x000000ffff037224 */ /* 0x000fce00078e0000 */
.L_x_311:
[----:B------:R-:W-:Y:S05]  /*0a20*/  BSYNC.RECONVERGENT B0 ;  /* 0x0000000000007941 */ /* 0x000fea0003800200 */
.L_x_310:
[----:B------:R-:W-:Y:S01]  /*0a30*/  STG.E desc[UR4][R4.64+0x4], R3 ;  /* 0x0000040304007986 */ /* 0x000fe2000c101904 */
[----:B------:R-:W-:Y:S05]  /*0a40*/  EXIT ;  /* 0x000000000000794d */ /* 0x000fea0003800000 */
.L_x_307:
        /* <DEDUP_REMOVED lines=50> */
        .weak           $__internal_17_$__cuda_sm3x_div_rn_noftz_f32_slowpath
        .type           $__internal_17_$__cuda_sm3x_div_rn_noftz_f32_slowpath,@function
        .size           $__internal_17_$__cuda_sm3x_div_rn_noftz_f32_slowpath,(.L_x_1916 - $__internal_17_$__cuda_sm3x_div_rn_noftz_f32_slowpath)
$__internal_17_$__cuda_sm3x_div_rn_noftz_f32_slowpath:
        /* <DEDUP_REMOVED lines=34> */
.L_x_313:
        /* <DEDUP_REMOVED lines=51> */
.L_x_320:
[----:B------:R-:W-:-:S04]  /*12c0*/  LOP3.LUT R0, R0, 0x80000000, RZ, 0xc0, !PT ;  /* 0x8000000000007812 */ /* 0x000fc800078ec0ff */
[----:B------:R-:W-:Y:S01]  /*12d0*/  LOP3.LUT R0, R0, 0x7f800000, RZ, 0xfc, !PT ;  /* 0x7f80000000007812 */ /* 0x000fe200078efcff */
[----:B------:R-:W-:Y:S06]  /*12e0*/  BRA `(.L_x_321) ;  /* 0x0000000000047947 */ /* 0x000fec0003800000 */
.L_x_319:
[----:B------:R-:W-:-:S07]  /*12f0*/  IMAD R0, R10, 0x800000, R0 ;  /* 0x008000000a007824 */ /* 0x000fce00078e0200 */
.L_x_321:
[----:B------:R-:W-:Y:S05]  /*1300*/  BSYNC.RECONVERGENT B2 ;  /* 0x0000000000027941 */ /* 0x000fea0003800200 */
.L_x_318:
[----:B------:R-:W-:Y:S05]  /*1310*/  BRA `(.L_x_322) ;  /* 0x0000000000207947 */ /* 0x000fea0003800000 */
.L_x_317:
[----:B------:R-:W-:-:S04]  /*1320*/  LOP3.LUT R0, R3, 0x80000000, R0, 0x48, !PT ;  /* 0x8000000003007812 */ /* 0x000fc800078e4800 */
[----:B------:R-:W-:Y:S01]  /*1330*/  LOP3.LUT R0, R0, 0x7f800000, RZ, 0xfc, !PT ;  /* 0x7f80000000007812 */ /* 0x000fe200078efcff */
[----:B------:R-:W-:Y:S06]  /*1340*/  BRA `(.L_x_322) ;  /* 0x0000000000147947 */ /* 0x000fec0003800000 */
.L_x_316:
[----:B------:R-:W-:Y:S01]  /*1350*/  LOP3.LUT R0, R3, 0x80000000, R0, 0x48, !PT ;  /* 0x8000000003007812 */ /* 0x000fe200078e4800 */
[----:B------:R-:W-:Y:S06]  /*1360*/  BRA `(.L_x_322) ;  /* 0x00000000000c7947 */ /* 0x000fec0003800000 */
.L_x_315:
[----:B------:R-:W0:Y:S01]  /*1370*/  MUFU.RSQ R0, -QNAN ;  /* 0xffc0000000007908 */ /* 0x000e220000001400 */
[----:B------:R-:W-:Y:S05]  /*1380*/  BRA `(.L_x_322) ;  /* 0x0000000000047947 */ /* 0x000fea0003800000 */
.L_x_314:
[----:B------:R-:W-:-:S07]  /*1390*/  FADD.FTZ R0, R0, R3 ;  /* 0x0000000300007221 */ /* 0x000fce0000010000 */
.L_x_322:
[----:B------:R-:W-:Y:S05]  /*13a0*/  BSYNC.RECONVERGENT B1 ;  /* 0x0000000000017941 */ /* 0x000fea0003800200 */
.L_x_312:
[----:B------:R-:W-:-:S04]  /*13b0*/  IMAD.MOV.U32 R9, RZ, RZ, 0x0 ;  /* 0x00000000ff097424 */ /* 0x000fc800078e00ff */
[----:B0-----:R-:W-:Y:S05]  /*13c0*/  RET.REL.NODEC R8 `(_Z26MutualIntensExtract_KernelILin1ELb0ELb1ELb0ELi1EEvPfS0_S0_llllll) ;  /* 0xffffffec080c7950 */ /* 0x001fea0003c3ffff */
.L_x_323:
        /* <DEDUP_REMOVED lines=11> */
.L_x_1916:


//--------------------- .text._Z26MutualIntensExtract_KernelILin1ELb1ELb0ELb0ELi1EEvPfS0_S0_llllll --------------------------
	.section	.text._Z26MutualIntensExtract_KernelILin1ELb1ELb0ELb0ELi1EEvPfS0_S0_llllll,"ax",@progbits
	.align	128
        .global         _Z26MutualIntensExtract_KernelILin1ELb1ELb0ELb0ELi1EEvPfS0_S0_llllll
        .type           _Z26MutualIntensExtract_KernelILin1ELb1ELb0ELb0ELi1EEvPfS0_S0_llllll,@function
        .size           _Z26MutualIntensExtract_KernelILin1ELb1ELb0ELb0ELi1EEvPfS0_S0_llllll,(.L_x_1917 - _Z26MutualIntensExtract_KernelILin1ELb1ELb0ELb0ELi1EEvPfS0_S0_llllll)
        .other          _Z26MutualIntensExtract_KernelILin1ELb1ELb0ELb0ELi1EEvPfS0_S0_llllll,@"STO_CUDA_ENTRY STV_DEFAULT"
_Z26MutualIntensExtract_KernelILin1ELb1ELb0ELb0ELi1EEvPfS0_S0_llllll:
.text._Z26MutualIntensExtract_KernelILin1ELb1ELb0ELb0ELi1EEvPfS0_S0_llllll:
        /* <DEDUP_REMOVED lines=80> */
.L_x_324:
        /* <DEDUP_REMOVED lines=67> */
[----:B------:R-:W-:Y:S05]  /*0930*/  CALL.REL.NOINC `($__internal_18_$__cuda_sm3x_div_rn_noftz_f32_slowpath) ;  /* 0x00000004002c7944 */ /* 0x000fea0003c00000 */
[----:B------:R-:W-:-:S07]  /*0940*/  IMAD.MOV.U32 R11, RZ, RZ, R0 ;  /* 0x000000ffff0b7224 */ /* 0x000fce00078e0000 */
.L_x_327:
[----:B------:R-:W-:Y:S05]  /*0950*/  BSYNC.RECONVERGENT B0 ;  /* 0x0000000000007941 */ /* 0x000fea0003800200 */
.L_x_326:
        /* <DEDUP_REMOVED lines=15> */
[----:B------:R-:W-:Y:S05]  /*0a50*/  CALL.REL.NOINC `($__internal_18_$__cuda_sm3x_div_rn_noftz_f32_slowpath) ;  /* 0x0000000000e47944 */ /* 0x000fea0003c00000 */
[----:B------:R-:W-:-:S07]  /*0a60*/  MOV R3, R0 ;  /* 0x0000000000037202 */ /* 0x000fce0000000f00 */
.L_x_329:
[----:B------:R-:W-:Y:S05]  /*0a70*/  BSYNC.RECONVERGENT B0 ;  /* 0x0000000000007941 */ /* 0x000fea0003800200 */
.L_x_328:
[----:B------:R-:W-:Y:S01]  /*0a80*/  STG.E desc[UR4][R4.64+0x4], R3 ;  /* 0x0000040304007986 */ /* 0x000fe2000c101904 */
[----:B------:R-:W-:Y:S05]  /*0a90*/  EXIT ;  /* 0x000000000000794d */ /* 0x000fea0003800000 */
.L_x_325:
        /* <DEDUP_REMOVED lines=53> */
        .weak           $__internal_18_$__cuda_sm3x_div_rn_noftz_f32_slowpath
        .type           $__internal_18_$__cuda_sm3x_div_rn_noftz_f32_slowpath,@function
        .size           $__internal_18_$__cuda_sm3x_div_rn_noftz_f32_slowpath,(.L_x_1917 - $__internal_18_$__cuda_sm3x_div_rn_noftz_f32_slowpath)
$__internal_18_$__cuda_sm3x_div_rn_noftz_f32_slowpath:
        /* <DEDUP_REMOVED lines=34> */
.L_x_331:
        /* <DEDUP_REMOVED lines=51> */
.L_x_338:
[----:B------:R-:W-:-:S04]  /*1340*/  LOP3.LUT R0, R0, 0x80000000, RZ, 0xc0, !PT ;  /* 0x8000000000007812 */ /* 0x000fc800078ec0ff */
[----:B------:R-:W-:Y:S01]  /*1350*/  LOP3.LUT R0, R0, 0x7f800000, RZ, 0xfc, !PT ;  /* 0x7f80000000007812 */ /* 0x000fe200078efcff */
[----:B------:R-:W-:Y:S06]  /*1360*/  BRA `(.L_x_339) ;  /* 0x0000000000047947 */ /* 0x000fec0003800000 */
.L_x_337:
[----:B------:R-:W-:-:S07]  /*1370*/  LEA R0, R11, R0, 0x17 ;  /* 0x000000000b007211 */ /* 0x000fce00078eb8ff */
.L_x_339:
[----:B------:R-:W-:Y:S05]  /*1380*/  BSYNC.RECONVERGENT B2 ;  /* 0x0000000000027941 */ /* 0x000fea0003800200 */
.L_x_336:
[----:B------:R-:W-:Y:S05]  /*1390*/  BRA `(.L_x_340) ;  /* 0x0000000000207947 */ /* 0x000fea0003800000 */
.L_x_335:
[----:B------:R-:W-:-:S04]  /*13a0*/  LOP3.LUT R0, R3, 0x80000000, R0, 0x48, !PT ;  /* 0x8000000003007812 */ /* 0x000fc800078e4800 */
[----:B------:R-:W-:Y:S01]  /*13b0*/  LOP3.LUT R0, R0, 0x7f800000, RZ, 0xfc, !PT ;  /* 0x7f80000000007812 */ /* 0x000fe200078efcff */
[----:B------:R-:W-:Y:S06]  /*13c0*/  BRA `(.L_x_340) ;  /* 0x0000000000147947 */ /* 0x000fec0003800000 */
.L_x_334:
[----:B------:R-:W-:Y:S01]  /*13d0*/  LOP3.LUT R0, R3, 0x80000000, R0, 0x48, !PT ;  /* 0x8000000003007812 */ /* 0x000fe200078e4800 */
[----:B------:R-:W-:Y:S06]  /*13e0*/  BRA `(.L_x_340) ;  /* 0x00000000000c7947 */ /* 0x000fec0003800000 */
.L_x_333:
[----:B------:R-:W0:Y:S01]  /*13f0*/  MUFU.RSQ R0, -QNAN ;  /* 0xffc0000000007908 */ /* 0x000e220000001400 */
[----:B------:R-:W-:Y:S05]  /*1400*/  BRA `(.L_x_340) ;  /* 0x0000000000047947 */ /* 0x000fea0003800000 */
.L_x_332:
[----:B------:R-:W-:-:S07]  /*1410*/  FADD.FTZ R0, R0, R3 ;  /* 0x0000000300007221 */ /* 0x000fce0000010000 */
.L_x_340:
[----:B------:R-:W-:Y:S05]  /*1420*/  BSYNC.RECONVERGENT B1 ;  /* 0x0000000000017941 */ /* 0x000fea0003800200 */
.L_x_330:
[----:B------:R-:W-:-:S04]  /*1430*/  IMAD.MOV.U32 R3, RZ, RZ, 0x0 ;  /* 0x00000000ff037424 */ /* 0x000fc800078e00ff */
[----:B0-----:R-:W-:Y:S05]  /*1440*/  RET.REL.NODEC R2 `(_Z26MutualIntensExtract_KernelILin1ELb1ELb0ELb0ELi1EEvPfS0_S0_llllll) ;  /* 0xffffffe802ec7950 */ /* 0x001fea0003c3ffff */
.L_x_341:
        /* <DEDUP_REMOVED lines=11> */
.L_x_1917:


//--------------------- .text._Z26MutualIntensExtract_KernelILin1ELb1ELb1ELb0ELi1EEvPfS0_S0_llllll --------------------------
	.section	.text._Z26MutualIntensExtract_KernelILin1ELb1ELb1ELb0ELi1EEvPfS0_S0_llllll,"ax",@progbits
	.align	128
        .global         _Z26MutualIntensExtract_KernelILin1ELb1ELb1ELb0ELi1EEvPfS0_S0_llllll
        .type           _Z26MutualIntensExtract_KernelILin1ELb1ELb1ELb0ELi1EEvPfS0_S0_llllll,@function
        .size           _Z26MutualIntensExtract_KernelILin1ELb1ELb1ELb0ELi1EEvPfS0_S0_llllll,(.L_x_1918 - _Z26MutualIntensExtract_KernelILin1ELb1ELb1ELb0ELi1EEvPfS0_S0_llllll)
        .other          _Z26MutualIntensExtract_KernelILin1ELb1ELb1ELb0ELi1EEvPfS0_S0_llllll,@"STO_CUDA_ENTRY STV_DEFAULT"
_Z26MutualIntensExtract_KernelILin1ELb1ELb1ELb0ELi1EEvPfS0_S0_llllll:
.text._Z26MutualIntensExtract_KernelILin1ELb1ELb1ELb0ELi1EEvPfS0_S0_llllll:
        /* <DEDUP_REMOVED lines=93> */
.L_x_342:
        /* <DEDUP_REMOVED lines=79> */
[----:B------:R-:W-:Y:S05]  /*0ac0*/  CALL.REL.NOINC `($__internal_19_$__cuda_sm3x_div_rn_noftz_f32_slowpath) ;  /* 0x00000004005c7944 */ /* 0x000fea0003c00000 */
[----:B------:R-:W-:-:S07]  /*0ad0*/  IMAD.MOV.U32 R15, RZ, RZ, R0 ;  /* 0x000000ffff0f7224 */ /* 0x000fce00078e0000 */
.L_x_345:
[----:B------:R-:W-:Y:S05]  /*0ae0*/  BSYNC.RECONVERGENT B0 ;  /* 0x0000000000007941 */ /* 0x000fea0003800200 */
.L_x_344:
        /* <DEDUP_REMOVED lines=14> */
[----:B------:R-:W-:Y:S05]  /*0bd0*/  CALL.REL.NOINC `($__internal_19_$__cuda_sm3x_div_rn_noftz_f32_slowpath) ;  /* 0x0000000400187944 */ /* 0x000fea0003c00000 */
[----:B------:R-:W-:-:S07]  /*0be0*/  IMAD.MOV.U32 R7, RZ, RZ, R0 ;  /* 0x000000ffff077224 */ /* 0x000fce00078e0000 */
.L_x_347:
[----:B------:R-:W-:Y:S05]  /*0bf0*/  BSYNC.RECONVERGENT B0 ;  /* 0x0000000000007941 */ /* 0x000fea0003800200 */
.L_x_346:
[----:B------:R-:W-:Y:S01]  /*0c00*/  STG.E desc[UR4][R4.64+0x4], R7 ;  /* 0x0000040704007986 */ /* 0x000fe2000c101904 */
[----:B------:R-:W-:Y:S05]  /*0c10*/  EXIT ;  /* 0x000000000000794d */ /* 0x000fea0003800000 */
.L_x_343:
        /* <DEDUP_REMOVED lines=66> */
        .weak           $__internal_19_$__cuda_sm3x_div_rn_noftz_f32_slowpath
        .type           $__internal_19_$__cuda_sm3x_div_rn_noftz_f32_slowpath,@function
        .size           $__internal_19_$__cuda_sm3x_div_rn_noftz_f32_slowpath,(.L_x_1918 - $__internal_19_$__cuda_sm3x_div_rn_noftz_f32_slowpath)
$__internal_19_$__cuda_sm3x_div_rn_noftz_f32_slowpath:
        /* <DEDUP_REMOVED lines=35> */
.L_x_349:
        /* <DEDUP_REMOVED lines=51> */
.L_x_356:
[----:B------:R-:W-:-:S04]  /*15a0*/  LOP3.LUT R0, R0, 0x80000000, RZ, 0xc0, !PT ;  /* 0x8000000000007812 */ /* 0x000fc800078ec0ff */
[----:B------:R-:W-:Y:S01]  /*15b0*/  LOP3.LUT R0, R0, 0x7f800000, RZ, 0xfc, !PT ;  /* 0x7f80000000007812 */ /* 0x000fe200078efcff */
[----:B------:R-:W-:Y:S06]  /*15c0*/  BRA `(.L_x_357) ;  /* 0x0000000000047947 */ /* 0x000fec0003800000 */
.L_x_355:
[----:B------:R-:W-:-:S07]  /*15d0*/  IMAD R0, R9, 0x800000, R0 ;  /* 0x0080000009007824 */ /* 0x000fce00078e0200 */
.L_x_357:
[----:B------:R-:W-:Y:S05]  /*15e0*/  BSYNC.RECONVERGENT B2 ;  /* 0x0000000000027941 */ /* 0x000fea0003800200 */
.L_x_354:
[----:B------:R-:W-:Y:S05]  /*15f0*/  BRA `(.L_x_358) ;  /* 0x0000000000207947 */ /* 0x000fea0003800000 */
.L_x_353:
[----:B------:R-:W-:-:S04]  /*1600*/  LOP3.LUT R0, R7, 0x80000000, R0, 0x48, !PT ;  /* 0x8000000007007812 */ /* 0x000fc800078e4800 */
[----:B------:R-:W-:Y:S01]  /*1610*/  LOP3.LUT R0, R0, 0x7f800000, RZ, 0xfc, !PT ;  /* 0x7f80000000007812 */ /* 0x000fe200078efcff */
[----:B------:R-:W-:Y:S06]  /*1620*/  BRA `(.L_x_358) ;  /* 0x0000000000147947 */ /* 0x000fec0003800000 */
.L_x_352:
[----:B------:R-:W-:Y:S01]  /*1630*/  LOP3.LUT R0, R7, 0x80000000, R0, 0x48, !PT ;  /* 0x8000000007007812 */ /* 0x000fe200078e4800 */
[----:B------:R-:W-:Y:S06]  /*1640*/  BRA `(.L_x_358) ;  /* 0x00000000000c7947 */ /* 0x000fec0003800000 */
.L_x_351:
[----:B------:R-:W0:Y:S01]  /*1650*/  MUFU.RSQ R0, -QNAN ;  /* 0xffc0000000007908 */ /* 0x000e220000001400 */
[----:B------:R-:W-:Y:S05]  /*1660*/  BRA `(.L_x_358) ;  /* 0x0000000000047947 */ /* 0x000fea0003800000 */
.L_x_350:
[----:B------:R-:W-:-:S07]  /*1670*/  FADD.FTZ R0, R0, R3 ;  /* 0x0000000300007221 */ /* 0x000fce0000010000 */
.L_x_358:
[----:B------:R-:W-:Y:S05]  /*1680*/  BSYNC.RECONVERGENT B1 ;  /* 0x0000000000017941 */ /* 0x000fea0003800200 */
.L_x_348:
[----:B------:R-:W-:Y:S02]  /*1690*/  IMAD.MOV.U32 R6, RZ, RZ, R2 ;  /* 0x000000ffff067224 */ /* 0x000fe400078e0002 */
[----:B------:R-:W-:-:S04]  /*16a0*/  IMAD.MOV.U32 R7, RZ, RZ, 0x0 ;  /* 0x00000000ff077424 */ /* 0x000fc800078e00ff */
[----:B0-----:R-:W-:Y:S05]  /*16b0*/  RET.REL.NODEC R6 `(_Z26MutualIntensExtract_KernelILin1ELb1ELb1ELb0ELi1EEvPfS0_S0_llllll) ;  /* 0xffffffe806507950 */ /* 0x001fea0003c3ffff */
.L_x_359:
        /* <DEDUP_REMOVED lines=12> */
.L_x_1918:


//--------------------- .text._Z26MutualIntensExtract_KernelILi5ELb0ELb0ELb0ELi1EEvPfS0_S0_llllll --------------------------
	.section	.text._Z26MutualIntensExtract_KernelILi5ELb0ELb0ELb0ELi1EEvPfS0_S0_llllll,"ax",@progbits
	.align	128
        .global         _Z26MutualIntensExtract_KernelILi5ELb0ELb0ELb0ELi1EEvPfS0_S0_llllll
        .type           _Z26MutualIntensExtract_KernelILi5ELb0ELb0ELb0ELi1EEvPfS0_S0_llllll,@function
        .size           _Z26MutualIntensExtract_KernelILi5ELb0ELb0ELb0ELi1EEvPfS0_S0_llllll,(.L_x_1919 - _Z26MutualIntensExtract_KernelILi5ELb0ELb0ELb0ELi1EEvPfS0_S0_llllll)
        .other          _Z26MutualIntensExtract_KernelILi5ELb0ELb0ELb0ELi1EEvPfS0_S0_llllll,@"STO_CUDA_ENTRY STV_DEFAULT"
_Z26MutualIntensExtract_KernelILi5ELb0ELb0ELb0ELi1EEvPfS0_S0_llllll:
.text._Z26MutualIntensExtract_KernelILi5ELb0ELb0ELb0ELi1EEvPfS0_S0_llllll:
        /* <DEDUP_REMOVED lines=54> */
.L_x_360:
        /* <DEDUP_REMOVED lines=40> */
[----:B------:R-:W-:Y:S05]  /*05e0*/  CALL.REL.NOINC `($__internal_20_$__cuda_sm3x_div_rn_noftz_f32_slowpath) ;  /* 0x0000000000c07944 */ /* 0x000fea0003c00000 */
[----:B------:R-:W-:-:S07]  /*05f0*/  IMAD.MOV.U32 R9, RZ, RZ, R2 ;  /* 0x000000ffff097224 */ /* 0x000fce00078e0002 */
.L_x_363:
[----:B------:R-:W-:Y:S05]  /*0600*/  BSYNC.RECONVERGENT B0 ;  /* 0x0000000000007941 */ /* 0x000fea0003800200 */
.L_x_362:
        /* <DEDUP_REMOVED lines=14> */
[----:B------:R-:W-:Y:S05]  /*06f0*/  CALL.REL.NOINC `($__internal_20_$__cuda_sm3x_div_rn_noftz_f32_slowpath) ;  /* 0x00000000007c7944 */ /* 0x000fea0003c00000 */
[----:B------:R-:W-:-:S07]  /*0700*/  IMAD.MOV.U32 R7, RZ, RZ, R2 ;  /* 0x000000ffff077224 */ /* 0x000fce00078e0002 */
.L_x_365:
[----:B------:R-:W-:Y:S05]  /*0710*/  BSYNC.RECONVERGENT B0 ;  /* 0x0000000000007941 */ /* 0x000fea0003800200 */
.L_x_364:
[----:B------:R-:W-:Y:S01]  /*0720*/  STG.E desc[UR4][R4.64+0x4], R7 ;  /* 0x0000040704007986 */ /* 0x000fe2000c101904 */
[----:B------:R-:W-:Y:S05]  /*0730*/  EXIT ;  /* 0x000000000000794d */ /* 0x000fea0003800000 */
.L_x_361:
        /* <DEDUP_REMOVED lines=27> */
        .weak           $__internal_20_$__cuda_sm3x_div_rn_noftz_f32_slowpath
        .type           $__internal_20_$__cuda_sm3x_div_rn_noftz_f32_slowpath,@function
        .size           $__internal_20_$__cuda_sm3x_div_rn_noftz_f32_slowpath,(.L_x_1919 - $__internal_20_$__cuda_sm3x_div_rn_noftz_f32_slowpath)
$__internal_20_$__cuda_sm3x_div_rn_noftz_f32_slowpath:
        /* <DEDUP_REMOVED lines=35> */
.L_x_367:
        /* <DEDUP_REMOVED lines=51> */
.L_x_374:
[----:B------:R-:W-:-:S04]  /*0e50*/  LOP3.LUT R2, R2, 0x80000000, RZ, 0xc0, !PT ;  /* 0x8000000002027812 */ /* 0x000fc800078ec0ff */
[----:B------:R-:W-:Y:S01]  /*0e60*/  LOP3.LUT R2, R2, 0x7f800000, RZ, 0xfc, !PT ;  /* 0x7f80000002027812 */ /* 0x000fe200078efcff */
[----:B------:R-:W-:Y:S06]  /*0e70*/  BRA `(.L_x_375) ;  /* 0x0000000000047947 */ /* 0x000fec0003800000 */
.L_x_373:
[----:B------:R-:W-:-:S07]  /*0e80*/  IMAD R2, R9, 0x800000, R2 ;  /* 0x0080000009027824 */ /* 0x000fce00078e0202 */
.L_x_375:
[----:B------:R-:W-:Y:S05]  /*0e90*/  BSYNC.RECONVERGENT B2 ;  /* 0x0000000000027941 */ /* 0x000fea0003800200 */
.L_x_372:
[----:B------:R-:W-:Y:S05]  /*0ea0*/  BRA `(.L_x_376) ;  /* 0x0000000000207947 */ /* 0x000fea0003800000 */
.L_x_371:
[----:B------:R-:W-:-:S04]  /*0eb0*/  LOP3.LUT R2, R7, 0x80000000, R2, 0x48, !PT ;  /* 0x8000000007027812 */ /* 0x000fc800078e4802 */
[----:B------:R-:W-:Y:S01]  /*0ec0*/  LOP3.LUT R2, R2, 0x7f800000, RZ, 0xfc, !PT ;  /* 0x7f80000002027812 */ /* 0x000fe200078efcff */
[----:B------:R-:W-:Y:S06]  /*0ed0*/  BRA `(.L_x_376) ;  /* 0x0000000000147947 */ /* 0x000fec0003800000 */
.L_x_370:
[----:B------:R-:W-:Y:S01]  /*0ee0*/  LOP3.LUT R2, R7, 0x80000000, R2, 0x48, !PT ;  /* 0x8000000007027812 */ /* 0x000fe200078e4802 */
[----:B------:R-:W-:Y:S06]  /*0ef0*/  BRA `(.L_x_376) ;  /* 0x00000000000c7947 */ /* 0x000fec0003800000 */
.L_x_369:
[----:B------:R-:W0:Y:S01]  /*0f00*/  MUFU.RSQ R2, -QNAN ;  /* 0xffc0000000027908 */ /* 0x000e220000001400 */
[----:B------:R-:W-:Y:S05]  /*0f10*/  BRA `(.L_x_376) ;  /* 0x0000000000047947 */ /* 0x000fea0003800000 */
.L_x_368:
[----:B------:R-:W-:-:S07]  /*0f20*/  FADD.FTZ R2, R2, R3 ;  /* 0x0000000302027221 */ /* 0x000fce0000010000 */
.L_x_376:
[----:B------:R-:W-:Y:S05]  /*0f30*/  BSYNC.RECONVERGENT B1 ;  /* 0x0000000000017941 */ /* 0x000fea0003800200 */
.L_x_366:
[----:B------:R-:W-:-:S04]  /*0f40*/  IMAD.MOV.U32 R7, RZ, RZ, 0x0 ;  /* 0x00000000ff077424 */ /* 0x000fc800078e00ff */
[----:B0-----:R-:W-:Y:S05]  /*0f50*/  RET.REL.NODEC R6 `(_Z26MutualIntensExtract_KernelILi5ELb0ELb0ELb0ELi1EEvPfS0_S0_llllll) ;  /* 0xfffffff006287950 */ /* 0x001fea0003c3ffff */
.L_x_377:
        /* <DEDUP_REMOVED lines=10> */
.L_x_1919:


//--------------------- .text._Z26MutualIntensExtract_KernelILi5ELb0ELb1ELb0ELi1EEvPfS0_S0_llllll --------------------------
	.section	.text._Z26MutualIntensExtract_KernelILi5ELb0ELb1ELb0ELi1EEvPfS0_S0_llllll,"ax",@progbits
	.align	128
        .global         _Z26MutualIntensExtract_KernelILi5ELb0ELb1ELb0ELi1EEvPfS0_S0_llllll
        .type           _Z26MutualIntensExtract_KernelILi5ELb0ELb1ELb0ELi1EEvPfS0_S0_llllll,@function
        .size           _Z26MutualIntensExtract_KernelILi5ELb0ELb1ELb0ELi1EEvPfS0_S0_llllll,(.L_x_1920 - _Z26MutualIntensExtract_KernelILi5ELb0ELb1ELb0ELi1EEvPfS0_S0_llllll)
        .other          _Z26MutualIntensExtract_KernelILi5ELb0ELb1ELb0ELi1EEvPfS0_S0_llllll,@"STO_CUDA_ENTRY STV_DEFAULT"
_Z26MutualIntensExtract_KernelILi5ELb0ELb1ELb0ELi1EEvPfS0_S0_llllll:
.text._Z26MutualIntensExtract_KernelILi5ELb0ELb1ELb0ELi1EEvPfS0_S0_llllll:
        /* <DEDUP_REMOVED lines=23> */
[----:B------:R-:W-:Y:S02]  /*0170*/  HFMA2 R14, -RZ, RZ, 0, 0 ;  /* 0x00000000ff0e7431 */ /* 0x000fe400000001ff */
[----:B------:R-:W-:Y:S01]  /*0180*/  IMAD.MOV.U32 R7, RZ, RZ, R3 ;  /* 0x000000ffff077224 */ /* 0x000fe200078e0003 */
        /* <DEDUP_REMOVED lines=30> */
[----:B------:R-:W-:-:S03]  /*0370*/  IMAD.IADD R5, R3, 0x1, R5 ;  /* 0x0000000103057824 */ /* 0x000fc600078e0205 */
[----:B------:R-:W-:Y:S02]  /*0380*/  IADD3 R3, PT, PT, R11, R7, RZ ;  /* 0x000000070b037210 */ /* 0x000fe40007ffe0ff */
        /* <DEDUP_REMOVED lines=10> */
[----:B------:R-:W-:Y:S02]  /*0430*/  IMAD.IADD R13, R11, 0x1, R13 ;  /* 0x000000010b0d7824 */ /* 0x000fe400078e020d */
[----:B--2---:R-:W-:-:S03]  /*0440*/  FADD R11, RZ, -R3 ;  /* 0x80000003ff0b7221 */ /* 0x004fc60000000000 */
[----:B------:R-:W-:Y:S01]  /*0450*/  LEA.HI.X R3, R10, UR9, R13, 0x2, P0 ;  /* 0x000000090a037c11 */ /* 0x000fe200080f140d */
[----:B---3--:R-:W-:Y:S02]  /*0460*/  FADD R12, RZ, -R12 ;  /* 0x8000000cff0c7221 */ /* 0x008fe40000000000 */
[----:B------:R-:W-:-:S04]  /*0470*/  IMAD.WIDE R2, R4, 0x8, R2 ;  /* 0x0000000804027825 */ /* 0x000fc800078e0202 */
[----:B----4-:R-:W-:Y:S01]  /*0480*/  FADD R5, RZ, R5 ;  /* 0x00000005ff057221 */ /* 0x010fe20000000000 */
[CC--:B-1----:R-:W-:Y:S01]  /*0490*/  FMUL R7, R11.reuse, R12.reuse ;  /* 0x0000000c0b077220 */ /* 0x0c2fe20000400000 */
[----:B-----5:R-:W-:Y:S02]  /*04a0*/  FADD R0, RZ, R0 ;  /* 0x00000000ff007221 */ /* 0x020fe40000000000 */
[-C--:B------:R-:W-:Y:S02]  /*04b0*/  FMUL R11, R11, R5.reuse ;  /* 0x000000050b0b7220 */ /* 0x080fe40000400000 */
[C---:B------:R-:W-:Y:S02]  /*04c0*/  FFMA R7, R0.reuse, R5, R7 ;  /* 0x0000000500077223 */ /* 0x040fe40000000007 */
[----:B------:R-:W-:Y:S02]  /*04d0*/  FFMA R11, R0, R12, -R11 ;  /* 0x0000000c000b7223 */ /* 0x000fe4000000080b */
[----:B------:R-:W-:-:S02]  /*04e0*/  FMUL R7, R7, 0.5 ;  /* 0x3f00000007077820 */ /* 0x000fc40000400000 */
[----:B------:R-:W-:-:S03]  /*04f0*/  FMUL R11, R11, 0.5 ;  /* 0x3f0000000b0b7820 */ /* 0x000fc60000400000 */
[----:B------:R-:W-:Y:S04]  /*0500*/  STG.E desc[UR4][R2.64], R7 ;  /* 0x0000000702007986 */ /* 0x000fe8000c101904 */
[----:B------:R-:W-:Y:S01]  /*0510*/  STG.E desc[UR4][R2.64+0x4], R11 ;  /* 0x0000040b02007986 */ /* 0x000fe2000c101904 */
[----:B------:R-:W-:Y:S05]  /*0520*/  EXIT ;  /* 0x000000000000794d */ /* 0x000fea0003800000 */
.L_x_378:
        /* <DEDUP_REMOVED lines=24> */
[----:B------:R-:W-:Y:S01]  /*06b0*/  IMAD R13, R7, UR7, RZ ;  /* 0x00000007070d7c24 */ /* 0x000fe2000f8e02ff */
[----:B------:R-:W-:Y:S01]  /*06c0*/  IADD3 R5, PT, PT, R11, R5, RZ ;  /* 0x000000050b057210 */ /* 0x000fe20007ffe0ff */
[----:B------:R-:W-:-:S04]  /*06d0*/  IMAD.WIDE.U32 R8, R7, UR12, RZ ;  /* 0x0000000c07087c25 */ /* 0x000fc8000f8e00ff */
[C---:B------:R-:W-:Y:S02]  /*06e0*/  IMAD R11, R7.reuse, UR13, R12 ;  /* 0x0000000d070b7c24 */ /* 0x040fe4000f8e020c */
[----:B------:R-:W-:Y:S01]  /*06f0*/  IMAD.WIDE.U32 R2, R7, UR6, RZ ;  /* 0x0000000607027c25 */ /* 0x000fe2000f8e00ff */
[----:B------:R-:W-:Y:S02]  /*0700*/  LEA.HI.X R7, R10, UR15, R5, 0x2, P0 ;  /* 0x0000000f0a077c11 */ /* 0x000fe400080f1405 */
[----:B------:R-:W-:Y:S01]  /*0710*/  LEA R10, P1, R8, UR14, 0x2 ;  /* 0x0000000e080a7c11 */ /* 0x000fe2000f8210ff */
[----:B------:R-:W-:Y:S01]  /*0720*/  IMAD R13, R0, UR6, R13 ;  /* 0x00000006000d7c24 */ /* 0x000fe2000f8e020d */
[----:B---3--:R-:W-:Y:S01]  /*0730*/  LEA R12, P0, R2, UR10, 0x2 ;  /* 0x0000000a020c7c11 */ /* 0x008fe2000f8010ff */
[----:B------:R-:W-:Y:S01]  /*0740*/  IMAD.IADD R5, R9, 0x1, R11 ;  /* 0x0000000109057824 */ /* 0x000fe200078e020b */
[----:B------:R-:W2:Y:S01]  /*0750*/  LDG.E R14, desc[UR4][R6.64+0x4] ;  /* 0x00000404060e7981 */ /* 0x000ea2000c1e1900 */
[----:B------:R-:W-:Y:S01]  /*0760*/  IMAD.IADD R3, R3, 0x1, R13 ;  /* 0x0000000103037824 */ /* 0x000fe200078e020d */
[----:B------:R-:W0:Y:S02]  /*0770*/  LDCU.64 UR6, c[0x0][0x3b8] ;  /* 0x00007700ff0677ac */ /* 0x000e240008000a00 */
[----:B------:R-:W-:Y:S01]  /*0780*/  LEA.HI.X R11, R8, UR15, R5, 0x2, P1 ;  /* 0x0000000f080b7c11 */ /* 0x000fe200088f1405 */
[----:B------:R-:W3:Y:S01]  /*0790*/  LDG.E R0, desc[UR4][R6.64] ;  /* 0x0000000406007981 */ /* 0x000ee2000c1e1900 */
[----:B------:R-:W-:-:S03]  /*07a0*/  LEA.HI.X R13, R2, UR11, R3, 0x2, P0 ;  /* 0x0000000b020d7c11 */ /* 0x000fc600080f1403 */
[----:B------:R-:W4:Y:S01]  /*07b0*/  LDG.E R15, desc[UR4][R10.64+0x4] ;  /* 0x000004040a0f7981 */ /* 0x000f22000c1e1900 */
[----:B------:R-:W-:-:S03]  /*07c0*/  IMAD.WIDE R4, R4, 0x8, R12 ;  /* 0x0000000804047825 */ /* 0x000fc600078e020c */
        /* <DEDUP_REMOVED lines=8> */
[----:B--2---:R-:W-:Y:S01]  /*0850*/  FADD R14, RZ, -R14 ;  /* 0x8000000eff0e7221 */ /* 0x004fe20000000000 */
[----:B---3--:R-:W-:Y:S01]  /*0860*/  FADD R6, RZ, R0 ;  /* 0x00000000ff067221 */ /* 0x008fe20000000000 */
[----:B----4-:R-:W-:Y:S01]  /*0870*/  FADD R15, RZ, -R15 ;  /* 0x8000000fff0f7221 */ /* 0x010fe20000000000 */
[----:B-----5:R-:W-:-:S03]  /*0880*/  FADD R7, RZ, R12 ;  /* 0x0000000cff077221 */ /* 0x020fc60000000000 */
[----:B------:R-:W-:Y:S01]  /*0890*/  FMUL R11, R14, R15 ;  /* 0x0000000f0e0b7220 */ /* 0x000fe20000400000 */
[----:B-1----:R-:W-:-:S03]  /*08a0*/  FMUL R13, R2, R13 ;  /* 0x0000000d020d7220 */ /* 0x002fc60000400000 */
[----:B------:R-:W-:-:S04]  /*08b0*/  FFMA R0, R6, R7, R11 ;  /* 0x0000000706007223 */ /* 0x000fc8000000000b */
[----:B------:R-:W-:Y:S01]  /*08c0*/  FFMA R0, R0, 0.5, R13 ;  /* 0x3f00000000007823 */ /* 0x000fe2000000000d */
[----:B0-----:R-:W-:-:S03]  /*08d0*/  FFMA R11, -R3, R16, 1 ;  /* 0x3f800000030b7423 */ /* 0x001fc60000000110 */
[----:B------:R-:W0:Y:S01]  /*08e0*/  FCHK P0, R0, R3 ;  /* 0x0000000300007302 */ /* 0x000e220000000000 */
[----:B------:R-:W-:-:S04]  /*08f0*/  FFMA R11, R16, R11, R16 ;  /* 0x0000000b100b7223 */ /* 0x000fc80000000010 */
[----:B------:R-:W-:Y:S01]  /*0900*/  FFMA R8, R0, R11, RZ ;  /* 0x0000000b00087223 */ /* 0x000fe200000000ff */
[----:B------:R-:W-:-:S03]  /*0910*/  FMUL R7, R14, R7 ;  /* 0x000000070e077220 */ /* 0x000fc60000400000 */
[----:B------:R-:W-:Y:S01]  /*0920*/  FFMA R9, -R3, R8, R0 ;  /* 0x0000000803097223 */ /* 0x000fe20000000100 */
[----:B------:R-:W-:-:S03]  /*0930*/  FFMA R6, R6, R15, -R7 ;  /* 0x0000000f06067223 */ /* 0x000fc60000000807 */
[----:B------:R-:W-:Y:S01]  /*0940*/  FFMA R9, R11, R9, R8 ;  /* 0x000000090b097223 */ /* 0x000fe20000000008 */
[----:B0-----:R-:W-:Y:S06]  /*0950*/  @!P0 BRA `(.L_x_381) ;  /* 0x00000000000c8947 */ /* 0x001fec0003800000 */
[----:B------:R-:W-:-:S07]  /*0960*/  MOV R8, 0x980 ;  /* 0x0000098000087802 */ /* 0x000fce0000000f00 */
[----:B------:R-:W-:Y:S05]  /*0970*/  CALL.REL.NOINC `($__internal_21_$__cuda_sm3x_div_rn_noftz_f32_slowpath) ;  /* 0x0000000400307944 */ /* 0x000fea0003c00000 */
[----:B------:R-:W-:-:S07]  /*0980*/  MOV R9, R0 ;  /* 0x0000000000097202 */ /* 0x000fce0000000f00 */
.L_x_381:
[----:B------:R-:W-:Y:S05]  /*0990*/  BSYNC.RECONVERGENT B0 ;  /* 0x0000000000007941 */ /* 0x000fea0003800200 */
.L_x_380:
[----:B------:R-:W2:Y:S01]  /*09a0*/  LDG.E R7, desc[UR4][R4.64+0x4] ;  /* 0x0000040404077981 */ /* 0x000ea2000c1e1900 */
[----:B------:R-:W0:Y:S01]  /*09b0*/  MUFU.RCP R0, R3 ;  /* 0x0000000300007308 */ /* 0x000e220000001000 */
[----:B------:R-:W-:Y:S02]  /*09c0*/  BSSY.RECONVERGENT B0, `(.L_x_382) ;  /* 0x000000f000007945 */ /* 0x000fe40003800200 */
[----:B------:R1:W-:Y:S01]  /*09d0*/  STG.E desc[UR4][R4.64], R9 ;  /* 0x0000000904007986 */ /* 0x0003e2000c101904 */
[----:B0-----:R-:W-:-:S04]  /*09e0*/  FFMA R11, -R3, R0, 1 ;  /* 0x3f800000030b7423 */ /* 0x001fc80000000100 */
[----:B------:R-:W-:Y:S01]  /*09f0*/  FFMA R0, R0, R11, R0 ;  /* 0x0000000b00007223 */ /* 0x000fe20000000000 */
[----:B--2---:R-:W-:-:S04]  /*0a00*/  FMUL R7, R2, R7 ;  /* 0x0000000702077220 */ /* 0x004fc80000400000 */
[----:B------:R-:W-:-:S04]  /*0a10*/  FFMA R6, R6, 0.5, R7 ;  /* 0x3f00000006067823 */ /* 0x000fc80000000007 */
[----:B------:R-:W0:Y:S01]  /*0a20*/  FCHK P0, R6, R3 ;  /* 0x0000000306007302 */ /* 0x000e220000000000 */
[----:B------:R-:W-:-:S04]  /*0a30*/  FFMA R2, R0, R6, RZ ;  /* 0x0000000600027223 */ /* 0x000fc800000000ff */
[----:B------:R-:W-:-:S04]  /*0a40*/  FFMA R7, -R3, R2, R6 ;  /* 0x0000000203077223 */ /* 0x000fc80000000106 */
[----:B------:R-:W-:Y:S01]  /*0a50*/  FFMA R7, R0, R7, R2 ;  /* 0x0000000700077223 */ /* 0x000fe20000000002 */
[----:B01----:R-:W-:Y:S06]  /*0a60*/  @!P0 BRA `(.L_x_383) ;  /* 0x0000000000108947 */ /* 0x003fec0003800000 */
[----:B------:R-:W-:Y:S01]  /*0a70*/  IMAD.MOV.U32 R0, RZ, RZ, R6 ;  /* 0x000000ffff007224 */ /* 0x000fe200078e0006 */
[----:B------:R-:W-:-:S07]  /*0a80*/  MOV R8, 0xaa0 ;  /* 0x00000aa000087802 */ /* 0x000fce0000000f00 */
[----:B------:R-:W-:Y:S05]  /*0a90*/  CALL.REL.NOINC `($__internal_21_$__cuda_sm3x_div_rn_noftz_f32_slowpath) ;  /* 0x0000000000e87944 */ /* 0x000fea0003c00000 */
[----:B------:R-:W-:-:S07]  /*0aa0*/  IMAD.MOV.U32 R7, RZ, RZ, R0 ;  /* 0x000000ffff077224 */ /* 0x000fce00078e0000 */
.L_x_383:
[----:B------:R-:W-:Y:S05]  /*0ab0*/  BSYNC.RECONVERGENT B0 ;  /* 0x0000000000007941 */ /* 0x000fea0003800200 */
.L_x_382:
[----:B------:R-:W-:Y:S01]  /*0ac0*/  STG.E desc[UR4][R4.64+0x4], R7 ;  /* 0x0000040704007986 */ /* 0x000fe2000c101904 */
[----:B------:R-:W-:Y:S05]  /*0ad0*/  EXIT ;  /* 0x000000000000794d */ /* 0x000fea0003800000 */
.L_x_379:
        /* <DEDUP_REMOVED lines=36> */
[----:B------:R-:W4:Y:S04]  /*0d20*/  LDG.E R10, desc[UR4][R8.64+0x4] ;  /* 0x00000404080a7981 */ /* 0x000f28000c1e1900 */
[----:B------:R-:W5:Y:S01]  /*0d30*/  LDG.E R7, desc[UR4][R8.64] ;  /* 0x0000000408077981 */ /* 0x000f62000c1e1900 */
[----:B------:R-:W-:-:S05]  /*0d40*/  IMAD.WIDE R4, R4, 0x8, R12 ;  /* 0x0000000804047825 */ /* 0x000fca00078e020c */
[----:B------:R-:W5:Y:S04]  /*0d50*/  LDG.E R12, desc[UR4][R4.64] ;  /* 0x00000004040c7981 */ /* 0x000f68000c1e1900 */
[----:B------:R-:W5:Y:S01]  /*0d60*/  LDG.E R15, desc[UR4][R4.64+0x4] ;  /* 0x00000404040f7981 */ /* 0x000f62000c1e1900 */
[----:B--2---:R-:W-:Y:S01]  /*0d70*/  FADD R0, RZ, R0 ;  /* 0x00000000ff007221 */ /* 0x004fe20000000000 */
[----:B---3--:R-:W-:Y:S01]  /*0d80*/  FADD R6, RZ, -R6 ;  /* 0x80000006ff067221 */ /* 0x008fe20000000000 */
[----:B----4-:R-:W-:Y:S01]  /*0d90*/  FADD R11, RZ, -R10 ;  /* 0x8000000aff0b7221 */ /* 0x010fe20000000000 */
[----:B-----5:R-:W-:-:S03]  /*0da0*/  FADD R7, RZ, R7 ;  /* 0x00000007ff077221 */ /* 0x020fc60000000000 */
[C---:B------:R-:W-:Y:S01]  /*0db0*/  FMUL R13, R6.reuse, R11 ;  /* 0x0000000b060d7220 */ /* 0x040fe20000400000 */
[----:B------:R-:W-:-:S03]  /*0dc0*/  FMUL R6, R6, R7 ;  /* 0x0000000706067220 */ /* 0x000fc60000400000 */
[C---:B------:R-:W-:Y:S01]  /*0dd0*/  FFMA R13, R0.reuse, R7, R13 ;  /* 0x00000007000d7223 */ /* 0x040fe2000000000d */
[----:B------:R-:W-:-:S03]  /*0de0*/  FFMA R6, R0, R11, -R6 ;  /* 0x0000000b00067223 */ /* 0x000fc60000000806 */
[----:B------:R-:W-:Y:S01]  /*0df0*/  FFMA R13, R13, 0.5, R12 ;  /* 0x3f0000000d0d7823 */ /* 0x000fe2000000000c */
[----:B------:R-:W-:-:S04]  /*0e00*/  FFMA R15, R6, 0.5, R15 ;  /* 0x3f000000060f7823 */ /* 0x000fc8000000000f */
[----:B------:R-:W-:Y:S04]  /*0e10*/  STG.E desc[UR4][R4.64], R13 ;  /* 0x0000000d04007986 */ /* 0x000fe8000c101904 */
[----:B------:R-:W-:Y:S01]  /*0e20*/  STG.E desc[UR4][R4.64+0x4], R15 ;  /* 0x0000040f04007986 */ /* 0x000fe2000c101904 */
[----:B------:R-:W-:Y:S05]  /*0e30*/  EXIT ;  /* 0x000000000000794d */ /* 0x000fea0003800000 */
        .weak           $__internal_21_$__cuda_sm3x_div_rn_noftz_f32_slowpath
        .type           $__internal_21_$__cuda_sm3x_div_rn_noftz_f32_slowpath,@function
        .size           $__internal_21_$__cuda_sm3x_div_rn_noftz_f32_slowpath,(.L_x_1920 - $__internal_21_$__cuda_sm3x_div_rn_noftz_f32_slowpath)
$__internal_21_$__cuda_sm3x_div_rn_noftz_f32_slowpath:
        /* <DEDUP_REMOVED lines=30> */
[----:B------:R-:W-:Y:S01]  /*1020*/  @P0 IMAD.MOV.U32 R7, RZ, RZ, RZ ;  /* 0x000000ffff070224 */ /* 0x000fe200078e00ff */
[----:B------:R-:W-:Y:S01]  /*1030*/  @!P0 MOV R7, 0xffffffc0 ;  /* 0xffffffc000078802 */ /* 0x000fe20000000f00 */
[----:B------:R-:W-:Y:S01]  /*1040*/  @!P0 FFMA R0, R0, 1.84467440737095516160e+19, RZ ;  /* 0x5f80000000008823 */ /* 0x000fe200000000ff */
[----:B------:R-:W-:-:S03]  /*1050*/  @!P1 FFMA R9, R3, 1.84467440737095516160e+19, RZ ;  /* 0x5f80000003099823 */ /* 0x000fc600000000ff */
[----:B------:R-:W-:-:S07]  /*1060*/  @!P1 VIADD R7, R7, 0x40 ;  /* 0x0000004007079836 */ /* 0x000fce0000000000 */
.L_x_385:
        /* <DEDUP_REMOVED lines=35> */
[----:B------:R-:W-:Y:S01]  /*12a0*/  IADD3 R12, PT, PT, R13, 0x20, RZ ;  /* 0x000000200d0c7810 */ /* 0x000fe20007ffe0ff */
        /* <DEDUP_REMOVED lines=15> */
.L_x_392:
[----:B------:R-:W-:-:S04]  /*13a0*/  LOP3.LUT R0, R0, 0x80000000, RZ, 0xc0, !PT ;  /* 0x8000000000007812 */ /* 0x000fc800078ec0ff */
[----:B------:R-:W-:Y:S01]  /*13b0*/  LOP3.LUT R0, R0, 0x7f800000, RZ, 0xfc, !PT ;  /* 0x7f80000000007812 */ /* 0x000fe200078efcff */
[----:B------:R-:W-:Y:S06]  /*13c0*/  BRA `(.L_x_393) ;  /* 0x0000000000047947 */ /* 0x000fec0003800000 */
.L_x_391:
[----:B------:R-:W-:-:S07]  /*13d0*/  IMAD R0, R10, 0x800000, R0 ;  /* 0x008000000a007824 */ /* 0x000fce00078e0200 */
.L_x_393:
[----:B------:R-:W-:Y:S05]  /*13e0*/  BSYNC.RECONVERGENT B2 ;  /* 0x0000000000027941 */ /* 0x000fea0003800200 */
.L_x_390:
[----:B------:R-:W-:Y:S05]  /*13f0*/  BRA `(.L_x_394) ;  /* 0x0000000000207947 */ /* 0x000fea0003800000 */
.L_x_389:
[----:B------:R-:W-:-:S04]  /*1400*/  LOP3.LUT R0, R9, 0x80000000, R0, 0x48, !PT ;  /* 0x8000000009007812 */ /* 0x000fc800078e4800 */
[----:B------:R-:W-:Y:S01]  /*1410*/  LOP3.LUT R0, R0, 0x7f800000, RZ, 0xfc, !PT ;  /* 0x7f80000000007812 */ /* 0x000fe200078efcff */
[----:B------:R-:W-:Y:S06]  /*1420*/  BRA `(.L_x_394) ;  /* 0x0000000000147947 */ /* 0x000fec0003800000 */
.L_x_388:
[----:B------:R-:W-:Y:S01]  /*1430*/  LOP3.LUT R0, R9, 0x80000000, R0, 0x48, !PT ;  /* 0x8000000009007812 */ /* 0x000fe200078e4800 */
[----:B------:R-:W-:Y:S06]  /*1440*/  BRA `(.L_x_394) ;  /* 0x00000000000c7947 */ /* 0x000fec0003800000 */
.L_x_387:
[----:B------:R-:W0:Y:S01]  /*1450*/  MUFU.RSQ R0, -QNAN ;  /* 0xffc0000000007908 */ /* 0x000e220000001400 */
[----:B------:R-:W-:Y:S05]  /*1460*/  BRA `(.L_x_394) ;  /* 0x0000000000047947 */ /* 0x000fea0003800000 */
.L_x_386:
[----:B------:R-:W-:-:S07]  /*1470*/  FADD.FTZ R0, R0, R3 ;  /* 0x0000000300007221 */ /* 0x000fce0000010000 */
.L_x_394:
[----:B------:R-:W-:Y:S05]  /*1480*/  BSYNC.RECONVERGENT B1 ;  /* 0x0000000000017941 */ /* 0x000fea0003800200 */
.L_x_384:
[----:B------:R-:W-:-:S04]  /*1490*/  HFMA2 R9, -RZ, RZ, 0, 0 ;  /* 0x00000000ff097431 */ /* 0x000fc800000001ff */
[----:B0-----:R-:W-:Y:S05]  /*14a0*/  RET.REL.NODEC R8 `(_Z26MutualIntensExtract_KernelILi5ELb0ELb1ELb0ELi1EEvPfS0_S0_llllll) ;  /* 0xffffffe808d47950 */ /* 0x001fea0003c3ffff */
.L_x_395:
        /* <DEDUP_REMOVED lines=13> */
.L_x_1920:


//--------------------- .text._Z26MutualIntensExtract_KernelILi5ELb1ELb0ELb0ELi1EEvPfS0_S0_llllll --------------------------
	.section	.text._Z26MutualIntensExtract_KernelILi5ELb1ELb0ELb0ELi1EEvPfS0_S0_llllll,"ax",@progbits
	.align	128
        .global         _Z26MutualIntensExtract_KernelILi5ELb1ELb0ELb0ELi1EEvPfS0_S0_llllll
        .type           _Z26MutualIntensExtract_KernelILi5ELb1ELb0ELb0ELi1EEvPfS0_S0_llllll,@function
        .size           _Z26MutualIntensExtract_KernelILi5ELb1ELb0ELb0ELi1EEvPfS0_S0_llllll,(.L_x_1921 - _Z26MutualIntensExtract_KernelILi5ELb1ELb0ELb0ELi1EEvPfS0_S0_llllll)
        .other          _Z26MutualIntensExtract_KernelILi5ELb1ELb0ELb0ELi1EEvPfS0_S0_llllll,@"STO_CUDA_ENTRY STV_DEFAULT"
_Z26MutualIntensExtract_KernelILi5ELb1ELb0ELb0ELi1EEvPfS0_S0_llllll:
.text._Z26MutualIntensExtract_KernelILi5ELb1ELb0ELb0ELi1EEvPfS0_S0_llllll:
        /* <DEDUP_REMOVED lines=61> */
[----:B------:R1:W4:Y:S04]  /*03d0*/  LDG.E R0, desc[UR4][R6.64] ;  /* 0x0000000406007981 */ /* 0x000328000c1e1900 */
[----:B------:R-:W5:Y:S01]  /*03e0*/  LDG.E R5, desc[UR4][R8.64] ;  /* 0x0000000408057981 */ /* 0x000f62000c1e1900 */
[----:B------:R-:W-:-:S02]  /*03f0*/  IMAD R15, R13, UR7, RZ ;  /* 0x000000070d0f7c24 */ /* 0x000fc4000f8e02ff */
[----:B------:R-:W-:-:S04]  /*0400*/  IMAD.WIDE.U32 R10, R13, UR6, RZ ;  /* 0x000000060d0a7c25 */ /* 0x000fc8000f8e00ff */
[----:B------:R-:W-:Y:S01]  /*0410*/  IMAD R13, R14, UR6, R15 ;  /* 0x000000060e0d7c24 */ /* 0x000fe2000f8e020f */
[----:B0-----:R-:W-:-:S03]  /*0420*/  LEA R2, P0, R10, UR8, 0x2 ;  /* 0x000000080a027c11 */ /* 0x001fc6000f8010ff */
[----:B------:R-:W-:Y:S02]  /*0430*/  IMAD.IADD R13, R11, 0x1, R13 ;  /* 0x000000010b0d7824 */ /* 0x000fe400078e020d */
[----:B--2---:R-:W-:-:S03]  /*0440*/  FADD R14, RZ, R3 ;  /* 0x00000003ff0e7221 */ /* 0x004fc60000000000 */
[----:B------:R-:W-:Y:S01]  /*0450*/  LEA.HI.X R3, R10, UR9, R13, 0x2, P0 ;  /* 0x000000090a037c11 */ /* 0x000fe200080f140d */
[----:B---3--:R-:W-:Y:S02]  /*0460*/  FADD R11, RZ, R12 ;  /* 0x0000000cff0b7221 */ /* 0x008fe40000000000 */
[----:B------:R-:W-:-:S04]  /*0470*/  IMAD.WIDE R2, R4, 0x8, R2 ;  /* 0x0000000804027825 */ /* 0x000fc800078e0202 */
[-C--:B-1----:R-:W-:Y:S01]  /*0480*/  FMUL R7, R14, R11.reuse ;  /* 0x0000000b0e077220 */ /* 0x082fe20000400000 */
[----:B----4-:R-:W-:-:S03]  /*0490*/  FMUL R6, R0, R11 ;  /* 0x0000000b00067220 */ /* 0x010fc60000400000 */
[----:B-----5:R-:W-:Y:S01]  /*04a0*/  FFMA R7, R0, R5, R7 ;  /* 0x0000000500077223 */ /* 0x020fe20000000007 */
[----:B------:R-:W-:-:S03]  /*04b0*/  FFMA R6, R5, R14, -R6 ;  /* 0x0000000e05067223 */ /* 0x000fc60000000806 */
[----:B------:R-:W-:Y:S01]  /*04c0*/  FMUL R7, R7, 0.5 ;  /* 0x3f00000007077820 */ /* 0x000fe20000400000 */
[----:B------:R-:W-:-:S04]  /*04d0*/  FMUL R5, R6, 0.5 ;  /* 0x3f00000006057820 */ /* 0x000fc80000400000 */
[----:B------:R-:W-:Y:S04]  /*04e0*/  STG.E desc[UR4][R2.64], R7 ;  /* 0x0000000702007986 */ /* 0x000fe8000c101904 */
[----:B------:R-:W-:Y:S01]  /*04f0*/  STG.E desc[UR4][R2.64+0x4], R5 ;  /* 0x0000040502007986 */ /* 0x000fe2000c101904 */
[----:B------:R-:W-:Y:S05]  /*0500*/  EXIT ;  /* 0x000000000000794d */ /* 0x000fea0003800000 */
.L_x_396:
        /* <DEDUP_REMOVED lines=38> */
[----:B------:R-:W-:-:S03]  /*0770*/  LEA.HI.X R13, R10, UR11, R5, 0x2, P0 ;  /* 0x0000000b0a0d7c11 */ /* 0x000fc600080f1405 */
[----:B------:R-:W3:Y:S01]  /*0780*/  LDG.E R14, desc[UR4][R8.64+0x4] ;  /* 0x00000404080e7981 */ /* 0x000ee2000c1e1900 */
[----:B------:R-:W-:-:S03]  /*0790*/  IMAD.WIDE R4, R4, 0x8, R12 ;  /* 0x0000000804047825 */ /* 0x000fc600078e020c */
[----:B------:R1:W4:Y:S04]  /*07a0*/  LDG.E R12, desc[UR4][R6.64] ;  /* 0x00000004060c7981 */ /* 0x000328000c1e1900 */
[----:B------:R-:W5:Y:S04]  /*07b0*/  LDG.E R17, desc[UR4][R4.64] ;  /* 0x0000000404117981 */ /* 0x000f68000c1e1900 */
[----:B------:R-:W4:Y:S01]  /*07c0*/  LDG.E R13, desc[UR4][R8.64] ;  /* 0x00000004080d7981 */ /* 0x000f22000c1e1900 */
[----:B0-----:R-:W0:Y:S02]  /*07d0*/  I2F.F64.U64 R2, UR6 ;  /* 0x0000000600027d12 */ /* 0x001e240008301800 */
[----:B0-----:R-:W-:-:S06]  /*07e0*/  DADD R10, R2, 1 ;  /* 0x3ff00000020a7429 */ /* 0x001fcc0000000000 */
[----:B------:R-:W0:Y:S08]  /*07f0*/  F2F.F32.F64 R3, R10 ;  /* 0x0000000a00037310 */ /* 0x000e300000301000 */
[----:B------:R-:W5:Y:S08]  /*0800*/  I2F.U64 R2, UR6 ;  /* 0x0000000600027d12 */ /* 0x000f700008301000 */
[----:B0-----:R-:W0:Y:S01]  /*0810*/  MUFU.RCP R18, R3 ;  /* 0x0000000300127308 */ /* 0x001e220000001000 */
[----:B------:R-:W-:Y:S01]  /*0820*/  BSSY.RECONVERGENT B0, `(.L_x_398) ;  /* 0x0000013000007945 */ /* 0x000fe20003800200 */
[----:B--2---:R-:W-:Y:S01]  /*0830*/  FADD R16, RZ, R0 ;  /* 0x00000000ff107221 */ /* 0x004fe20000000000 */
[----:B---3--:R-:W-:-:S04]  /*0840*/  FADD R15, RZ, R14 ;  /* 0x0000000eff0f7221 */ /* 0x008fc80000000000 */
[----:B-1----:R-:W-:Y:S01]  /*0850*/  FMUL R7, R16, R15 ;  /* 0x0000000f10077220 */ /* 0x002fe20000400000 */
[----:B-----5:R-:W-:-:S03]  /*0860*/  FMUL R17, R2, R17 ;  /* 0x0000001102117220 */ /* 0x020fc60000400000 */
[----:B----4-:R-:W-:-:S04]  /*0870*/  FFMA R0, R12, R13, R7 ;  /* 0x0000000d0c007223 */ /* 0x010fc80000000007 */
        /* <DEDUP_REMOVED lines=11> */
[----:B------:R-:W-:Y:S05]  /*0930*/  CALL.REL.NOINC `($__internal_22_$__cuda_sm3x_div_rn_noftz_f32_slowpath) ;  /* 0x0000000400287944 */ /* 0x000fea0003c00000 */
[----:B------:R-:W-:-:S07]  /*0940*/  MOV R7, R0 ;  /* 0x0000000000077202 */ /* 0x000fce0000000f00 */
.L_x_399:
[----:B------:R-:W-:Y:S05]  /*0950*/  BSYNC.RECONVERGENT B0 ;  /* 0x0000000000007941 */ /* 0x000fea0003800200 */
.L_x_398:
        /* <DEDUP_REMOVED lines=15> */
[----:B------:R-:W-:Y:S05]  /*0a50*/  CALL.REL.NOINC `($__internal_22_$__cuda_sm3x_div_rn_noftz_f32_slowpath) ;  /* 0x0000000000e07944 */ /* 0x000fea0003c00000 */
[----:B------:R-:W-:-:S07]  /*0a60*/  IMAD.MOV.U32 R9, RZ, RZ, R0 ;  /* 0x000000ffff097224 */ /* 0x000fce00078e0000 */
.L_x_401:
[----:B------:R-:W-:Y:S05]  /*0a70*/  BSYNC.RECONVERGENT B0 ;  /* 0x0000000000007941 */ /* 0x000fea0003800200 */
.L_x_400:
[----:B------:R-:W-:Y:S01]  /*0a80*/  STG.E desc[UR4][R4.64+0x4], R9 ;  /* 0x0000040904007986 */ /* 0x000fe2000c101904 */
[----:B------:R-:W-:Y:S05]  /*0a90*/  EXIT ;  /* 0x000000000000794d */ /* 0x000fea0003800000 */
.L_x_397:
        /* <DEDUP_REMOVED lines=22> */
[C---:B------:R-:W-:Y:S01]  /*0c00*/  IMAD R15, R8.reuse, UR11, R5 ;  /* 0x0000000b080f7c24 */ /* 0x040fe2000f8e0205 */
[----:B------:R-:W-:Y:S01]  /*0c10*/  IADD3 R5, PT, PT, R11, R3, RZ ;  /* 0x000000030b057210 */ /* 0x000fe20007ffe0ff */
[----:B------:R-:W-:Y:S01]  /*0c20*/  IMAD R0, R8, UR7, RZ ;  /* 0x0000000708007c24 */ /* 0x000fe2000f8e02ff */
[----:B------:R-:W-:Y:S01]  /*0c30*/  LEA R2, P1, R12, UR12, 0x2 ;  /* 0x0000000c0c027c11 */ /* 0x000fe2000f8210ff */
[----:B------:R-:W-:Y:S02]  /*0c40*/  IMAD.IADD R3, R13, 0x1, R15 ;  /* 0x000000010d037824 */ /* 0x000fe400078e020f */
[----:B------:R-:W-:-:S03]  /*0c50*/  IMAD.WIDE.U32 R8, R8, UR6, RZ ;  /* 0x0000000608087c25 */ /* 0x000fc6000f8e00ff */
[----:B------:R-:W-:Y:S01]  /*0c60*/  LEA.HI.X R3, R12, UR13, R3, 0x2, P1 ;  /* 0x0000000d0c037c11 */ /* 0x000fe200088f1403 */
[----:B------:R-:W-:Y:S01]  /*0c70*/  IMAD R11, R7, UR6, R0 ;  /* 0x00000006070b7c24 */ /* 0x000fe2000f8e0200 */
[----:B------:R-:W-:Y:S02]  /*0c80*/  LEA.HI.X R7, R10, UR13, R5, 0x2, P0 ;  /* 0x0000000d0a077c11 */ /* 0x000fe400080f1405 */
[C---:B0-----:R-:W-:Y:S01]  /*0c90*/  LEA R10, P0, R8.reuse, UR8, 0x2 ;  /* 0x00000008080a7c11 */ /* 0x041fe2000f8010ff */
[----:B------:R-:W-:Y:S01]  /*0ca0*/  IMAD.IADD R5, R9, 0x1, R11 ;  /* 0x0000000109057824 */ /* 0x000fe200078e020b */
[----:B------:R-:W2:Y:S04]  /*0cb0*/  LDG.E R12, desc[UR4][R2.64+0x4] ;  /* 0x00000404020c7981 */ /* 0x000ea8000c1e1900 */
[----:B------:R-:W3:Y:S01]  /*0cc0*/  LDG.E R9, desc[UR4][R6.64+0x4] ;  /* 0x0000040406097981 */ /* 0x000ee2000c1e1900 */
[----:B------:R-:W-:-:S03]  /*0cd0*/  LEA.HI.X R11, R8, UR9, R5, 0x2, P0 ;  /* 0x00000009080b7c11 */ /* 0x000fc600080f1405 */
[----:B------:R-:W4:Y:S01]  /*0ce0*/  LDG.E R0, desc[UR4][R6.64] ;  /* 0x0000000406007981 */ /* 0x000f22000c1e1900 */
[----:B------:R-:W-:-:S03]  /*0cf0*/  IMAD.WIDE R4, R4, 0x8, R10 ;  /* 0x0000000804047825 */ /* 0x000fc600078e020a */
[----:B------:R-:W5:Y:S04]  /*0d00*/  LDG.E R11, desc[UR4][R2.64] ;  /* 0x00000004020b7981 */ /* 0x000f68000c1e1900 */
[----:B------:R-:W5:Y:S04]  /*0d10*/  LDG.E R14, desc[UR4][R4.64] ;  /* 0x00000004040e7981 */ /* 0x000f68000c1e1900 */
[----:B------:R-:W5:Y:S01]  /*0d20*/  LDG.E R15, desc[UR4][R4.64+0x4] ;  /* 0x00000404040f7981 */ /* 0x000f62000c1e1900 */
[----:B---3--:R-:W-:Y:S01]  /*0d30*/  FADD R8, RZ, R9 ;  /* 0x00000009ff087221 */ /* 0x008fe20000000000 */
[----:B--2---:R-:W-:-:S04]  /*0d40*/  FADD R9, RZ, R12 ;  /* 0x0000000cff097221 */ /* 0x004fc80000000000 */
[-C--:B------:R-:W-:Y:S01]  /*0d50*/  FMUL R13, R8, R9.reuse ;  /* 0x00000009080d7220 */ /* 0x080fe20000400000 */
[----:B----4-:R-:W-:-:S03]  /*0d60*/  FMUL R10, R0, R9 ;  /* 0x00000009000a7220 */ /* 0x010fc60000400000 */
[----:B-----5:R-:W-:Y:S01]  /*0d70*/  FFMA R13, R0, R11, R13 ;  /* 0x0000000b000d7223 */ /* 0x020fe2000000000d */
[----:B------:R-:W-:-:S03]  /*0d80*/  FFMA R10, R11, R8, -R10 ;  /* 0x000000080b0a7223 */ /* 0x000fc6000000080a */
[----:B------:R-:W-:Y:S01]  /*0d90*/  FFMA R13, R13, 0.5, R14 ;  /* 0x3f0000000d0d7823 */ /* 0x000fe2000000000e */
[----:B------:R-:W-:-:S04]  /*0da0*/  FFMA R15, R10, 0.5, R15 ;  /* 0x3f0000000a0f7823 */ /* 0x000fc8000000000f */
[----:B------:R-:W-:Y:S04]  /*0db0*/  STG.E desc[UR4][R4.64], R13 ;  /* 0x0000000d04007986 */ /* 0x000fe8000c101904 */
[----:B------:R-:W-:Y:S01]  /*0dc0*/  STG.E desc[UR4][R4.64+0x4], R15 ;  /* 0x0000040f04007986 */ /* 0x000fe2000c101904 */
[----:B------:R-:W-:Y:S05]  /*0dd0*/  EXIT ;  /* 0x000000000000794d */ /* 0x000fea0003800000 */
        .weak           $__internal_22_$__cuda_sm3x_div_rn_noftz_f32_slowpath
        .type           $__internal_22_$__cuda_sm3x_div_rn_noftz_f32_slowpath,@function
        .size           $__internal_22_$__cuda_sm3x_div_rn_noftz_f32_slowpath,(.L_x_1921 - $__internal_22_$__cuda_sm3x_div_rn_noftz_f32_slowpath)
$__internal_22_$__cuda_sm3x_div_rn_noftz_f32_slowpath:
[--C-:B------:R-:W-:Y:S01]  /*0de0*/  SHF.R.U32.HI R9, RZ, 0x17, R3.reuse ;  /* 0x00000017ff097819 */ /* 0x100fe20000011603 */
[----:B------:R-:W-:Y:S01]  /*0df0*/  BSSY.RECONVERGENT B1, `(.L_x_402) ;  /* 0x0000063000017945 */ /* 0x000fe20003800200 */
[----:B------:R-:W-:Y:S02]  /*0e00*/  SHF.R.U32.HI R7, RZ, 0x17, R0 ;  /* 0x00000017ff077819 */ /* 0x000fe40000011600 */
[----:B------:R-:W-:Y:S01]  /*0e10*/  LOP3.LUT R14, R9, 0xff, RZ, 0xc0, !PT ;  /* 0x000000ff090e7812 */ /* 0x000fe200078ec0ff */
[----:B------:R-:W-:Y:S01]  /*0e20*/  IMAD.MOV.U32 R9, RZ, RZ, R3 ;  /* 0x000000ffff097224 */ /* 0x000fe200078e0003 */
[----:B------:R-:W-:Y:S02]  /*0e30*/  LOP3.LUT R12, R7, 0xff, RZ, 0xc0, !PT ;  /* 0x000000ff070c7812 */ /* 0x000fe400078ec0ff */
[----:B------:R-:W-:-:S03]  /*0e40*/  IADD3 R11, PT, PT, R14, -0x1, RZ ;  /* 0xffffffff0e0b7810 */ /* 0x000fc60007ffe0ff */
[----:B------:R-:W-:Y:S01]  /*0e50*/  VIADD R10, R12, 0xffffffff ;  /* 0xffffffff0c0a7836 */ /* 0x000fe20000000000 */
        /* <DEDUP_REMOVED lines=27> */
.L_x_403:
[----:B------:R-:W-:Y:S01]  /*1010*/  LEA R10, R14, 0xc0800000, 0x17 ;  /* 0xc08000000e0a7811 */ /* 0x000fe200078eb8ff */
[----:B------:R-:W-:Y:S04]  /*1020*/  BSSY.RECONVERGENT B2, `(.L_x_408) ;  /* 0x0000036000027945 */ /* 0x000fe80003800200 */
[----:B------:R-:W-:Y:S02]  /*1030*/  IMAD.IADD R10, R9, 0x1, -R10 ;  /* 0x00000001090a7824 */ /* 0x000fe400078e0a0a */
[----:B------:R-:W-:Y:S02]  /*1040*/  VIADD R9, R12, 0xffffff81 ;  /* 0xffffff810c097836 */ /* 0x000fe40000000000 */
[----:B------:R0:W1:Y:S01]  /*1050*/  MUFU.RCP R11, R10 ;  /* 0x0000000a000b7308 */ /* 0x0000620000001000 */
[----:B------:R-:W-:Y:S01]  /*1060*/  FADD.FTZ R13, -R10, -RZ ;  /* 0x800000ff0a0d7221 */ /* 0x000fe20000010100 */
[C---:B------:R-:W-:Y:S01]  /*1070*/  IMAD R0, R9.reuse, -0x800000, R0 ;  /* 0xff80000009007824 */ /* 0x040fe200078e0200 */
[----:B0-----:R-:W-:-:S04]  /*1080*/  IADD3 R10, PT, PT, R9, 0x7f, -R14 ;  /* 0x0000007f090a7810 */ /* 0x001fc80007ffe80e */
[----:B------:R-:W-:Y:S01]  /*1090*/  IADD3 R10, PT, PT, R10, R7, RZ ;  /* 0x000000070a0a7210 */ /* 0x000fe20007ffe0ff */
        /* <DEDUP_REMOVED lines=42> */
.L_x_410:
[----:B------:R-:W-:-:S04]  /*1340*/  LOP3.LUT R0, R0, 0x80000000, RZ, 0xc0, !PT ;  /* 0x8000000000007812 */ /* 0x000fc800078ec0ff */
[----:B------:R-:W-:Y:S01]  /*1350*/  LOP3.LUT R0, R0, 0x7f800000, RZ, 0xfc, !PT ;  /* 0x7f80000000007812 */ /* 0x000fe200078efcff */
[----:B------:R-:W-:Y:S06]  /*1360*/  BRA `(.L_x_411) ;  /* 0x0000000000047947 */ /* 0x000fec0003800000 */
.L_x_409:
[----:B------:R-:W-:-:S07]  /*1370*/  LEA R0, R10, R0, 0x17 ;  /* 0x000000000a007211 */ /* 0x000fce00078eb8ff */
.L_x_411:
[----:B------:R-:W-:Y:S05]  /*1380*/  BSYNC.RECONVERGENT B2 ;  /* 0x0000000000027941 */ /* 0x000fea0003800200 */
.L_x_408:
[----:B------:R-:W-:Y:S05]  /*1390*/  BRA `(.L_x_412) ;  /* 0x0000000000207947 */ /* 0x000fea0003800000 */
.L_x_407:
[----:B------:R-:W-:-:S04]  /*13a0*/  LOP3.LUT R0, R9, 0x80000000, R0, 0x48, !PT ;  /* 0x8000000009007812 */ /* 0x000fc800078e4800 */
[----:B------:R-:W-:Y:S01]  /*13b0*/  LOP3.LUT R0, R0, 0x7f800000, RZ, 0xfc, !PT ;  /* 0x7f80000000007812 */ /* 0x000fe200078efcff */
[----:B------:R-:W-:Y:S06]  /*13c0*/  BRA `(.L_x_412) ;  /* 0x0000000000147947 */ /* 0x000fec0003800000 */
.L_x_406:
[----:B------:R-:W-:Y:S01]  /*13d0*/  LOP3.LUT R0, R9, 0x80000000, R0, 0x48, !PT ;  /* 0x8000000009007812 */ /* 0x000fe200078e4800 */
[----:B------:R-:W-:Y:S06]  /*13e0*/  BRA `(.L_x_412) ;  /* 0x00000000000c7947 */ /* 0x000fec0003800000 */
.L_x_405:
[----:B------:R-:W0:Y:S01]  /*13f0*/  MUFU.RSQ R0, -QNAN ;  /* 0xffc0000000007908 */ /* 0x000e220000001400 */
[----:B------:R-:W-:Y:S05]  /*1400*/  BRA `(.L_x_412) ;  /* 0x0000000000047947 */ /* 0x000fea0003800000 */
.L_x_404:
[----:B------:R-:W-:-:S07]  /*1410*/  FADD.FTZ R0, R0, R3 ;  /* 0x0000000300007221 */ /* 0x000fce0000010000 */
.L_x_412:
[----:B------:R-:W-:Y:S05]  /*1420*/  BSYNC.RECONVERGENT B1 ;  /* 0x0000000000017941 */ /* 0x000fea0003800200 */
.L_x_402:
[----:B------:R-:W-:-:S04]  /*1430*/  IMAD.MOV.U32 R9, RZ, RZ, 0x0 ;  /* 0x00000000ff097424 */ /* 0x000fc800078e00ff */
[----:B0-----:R-:W-:Y:S05]  /*1440*/  RET.REL.NODEC R8 `(_Z26MutualIntensExtract_KernelILi5ELb1ELb0ELb0ELi1EEvPfS0_S0_llllll) ;  /* 0xffffffe808ec7950 */ /* 0x001fea0003c3ffff */
.L_x_413:
        /* <DEDUP_REMOVED lines=11> */
.L_x_1921:


//--------------------- .text._Z26MutualIntensExtract_KernelILi5ELb1ELb1ELb0ELi1EEvPfS0_S0_llllll --------------------------
	.section	.text._Z26MutualIntensExtract_KernelILi5ELb1ELb1ELb0ELi1EEvPfS0_S0_llllll,"ax",@progbits
	.align	128
        .global         _Z26MutualIntensExtract_KernelILi5ELb1ELb1ELb0ELi1EEvPfS0_S0_llllll
        .type           _Z26MutualIntensExtract_KernelILi5ELb1ELb1ELb0ELi1EEvPfS0_S0_llllll,@function
        .size           _Z26MutualIntensExtract_KernelILi5ELb1ELb1ELb0ELi1EEvPfS0_S0_llllll,(.L_x_1922 - _Z26MutualIntensExtract_KernelILi5ELb1ELb1ELb0ELi1EEvPfS0_S0_llllll)
        .other          _Z26MutualIntensExtract_KernelILi5ELb1ELb1ELb0ELi1EEvPfS0_S0_llllll,@"STO_CUDA_ENTRY STV_DEFAULT"
_Z26MutualIntensExtract_KernelILi5ELb1ELb1ELb0ELi1EEvPfS0_S0_llllll:
.text._Z26MutualIntensExtract_KernelILi5ELb1ELb1ELb0ELi1EEvPfS0_S0_llllll:
        /* <DEDUP_REMOVED lines=54> */
[----:B------:R-:W-:Y:S01]  /*0360*/  IMAD.SHL.U32 R12, R8, 0x4, RZ ;  /* 0x00000004080c7824 */ /* 0x000fe200078e00ff */
[----:B------:R-:W-:Y:S01]  /*0370*/  IADD3 R3, PT, PT, R9, R11, RZ ;  /* 0x0000000b09037210 */ /* 0x000fe20007ffe0ff */
[C---:B------:R-:W-:Y:S01]  /*0380*/  IMAD.SHL.U32 R7, R6.reuse, 0x4, RZ ;  /* 0x0000000406077824 */ /* 0x040fe200078e00ff */
[----:B------:R-:W-:Y:S02]  /*0390*/  SHF.L.U64.HI R5, R6, 0x2, R5 ;  /* 0x0000000206057819 */ /* 0x000fe40000010205 */
[----:B------:R-:W-:Y:S02]  /*03a0*/  SHF.L.U64.HI R3, R8, 0x2, R3 ;  /* 0x0000000208037819 */ /* 0x000fe40000010203 */
[----:B--2---:R-:W-:-:S02]  /*03b0*/  IADD3 R10, P2, PT, R12, UR12, RZ ;  /* 0x0000000c0c0a7c10 */ /* 0x004fc4000ff5e0ff */
[C---:B------:R-:W-:Y:S02]  /*03c0*/  IADD3 R8, P0, PT, R7.reuse, UR12, RZ ;  /* 0x0000000c07087c10 */ /* 0x040fe4000ff1e0ff */
[----:B------:R-:W-:Y:S02]  /*03d0*/  IADD3 R6, P1, PT, R7, UR14, RZ ;  /* 0x0000000e07067c10 */ /* 0x000fe4000ff3e0ff */
[----:B------:R-:W-:Y:S02]  /*03e0*/  IADD3 R12, P3, PT, R12, UR14, RZ ;  /* 0x0000000e0c0c7c10 */ /* 0x000fe4000ff7e0ff */
[----:B------:R-:W-:Y:S02]  /*03f0*/  IADD3.X R11, PT, PT, R3, UR13, RZ, P2, !PT ;  /* 0x0000000d030b7c10 */ /* 0x000fe400097fe4ff */
[C---:B------:R-:W-:Y:S02]  /*0400*/  IADD3.X R9, PT, PT, R5.reuse, UR13, RZ, P0, !PT ;  /* 0x0000000d05097c10 */ /* 0x040fe400087fe4ff */
[----:B------:R-:W-:Y:S01]  /*0410*/  IADD3.X R7, PT, PT, R5, UR15, RZ, P1, !PT ;  /* 0x0000000f05077c10 */ /* 0x000fe20008ffe4ff */
[----:B------:R-:W2:Y:S01]  /*0420*/  LDG.E R15, desc[UR4][R10.64] ;  /* 0x000000040a0f7981 */ /* 0x000ea2000c1e1900 */
[----:B------:R-:W-:-:S03]  /*0430*/  IADD3.X R13, PT, PT, R3, UR15, RZ, P3, !PT ;  /* 0x0000000f030d7c10 */ /* 0x000fc60009ffe4ff */
[----:B------:R-:W3:Y:S04]  /*0440*/  LDG.E R3, desc[UR4][R8.64] ;  /* 0x0000000408037981 */ /* 0x000ee8000c1e1900 */
[----:B------:R-:W3:Y:S04]  /*0450*/  LDG.E R18, desc[UR4][R6.64+0x4] ;  /* 0x0000040406127981 */ /* 0x000ee8000c1e1900 */
[----:B------:R-:W2:Y:S04]  /*0460*/  LDG.E R20, desc[UR4][R12.64+0x4] ;  /* 0x000004040c147981 */ /* 0x000ea8000c1e1900 */
[----:B------:R-:W4:Y:S04]  /*0470*/  LDG.E R16, desc[UR4][R10.64+0x4] ;  /* 0x000004040a107981 */ /* 0x000f28000c1e1900 */
[----:B------:R-:W4:Y:S04]  /*0480*/  LDG.E R19, desc[UR4][R12.64] ;  /* 0x000000040c137981 */ /* 0x000f28000c1e1900 */
[----:B------:R-:W5:Y:S04]  /*0490*/  LDG.E R14, desc[UR4][R8.64+0x4] ;  /* 0x00000404080e7981 */ /* 0x000f68000c1e1900 */
[----:B------:R-:W5:Y:S01]  /*04a0*/  LDG.E R17, desc[UR4][R6.64] ;  /* 0x0000000406117981 */ /* 0x000f62000c1e1900 */
[----:B------:R-:W-:-:S02]  /*04b0*/  IMAD R21, R4, UR7, RZ ;  /* 0x0000000704157c24 */ /* 0x000fc4000f8e02ff */
[----:B------:R-:W-:-:S04]  /*04c0*/  IMAD.WIDE.U32 R4, R4, UR6, RZ ;  /* 0x0000000604047c25 */ /* 0x000fc8000f8e00ff */
[----:B------:R-:W-:Y:S01]  /*04d0*/  IMAD R21, R2, UR6, R21 ;  /* 0x0000000602157c24 */ /* 0x000fe2000f8e0215 */
[----:B0-----:R-:W-:-:S03]  /*04e0*/  LEA R2, P0, R4, UR8, 0x2 ;  /* 0x0000000804027c11 */ /* 0x001fc6000f8010ff */
[----:B------:R-:W-:Y:S02]  /*04f0*/  IMAD.IADD R5, R5, 0x1, R21 ;  /* 0x0000000105057824 */ /* 0x000fe400078e0215 */
[----:B---3--:R-:W-:-:S03]  /*0500*/  FADD R18, R3, -R18 ;  /* 0x8000001203127221 */ /* 0x008fc60000000000 */
[----:B------:R-:W-:Y:S01]  /*0510*/  LEA.HI.X R3, R4, UR9, R5, 0x2, P0 ;  /* 0x0000000904037c11 */ /* 0x000fe200080f1405 */
[----:B--2---:R-:W-:-:S04]  /*0520*/  FADD R15, R15, -R20 ;  /* 0x800000140f0f7221 */ /* 0x004fc80000000000 */
[----:B------:R-:W-:Y:S01]  /*0530*/  FMUL R5, R18, R15 ;  /* 0x0000000f12057220 */ /* 0x000fe20000400000 */
[----:B----4-:R-:W-:-:S04]  /*0540*/  FADD R19, R16, R19 ;  /* 0x0000001310137221 */ /* 0x010fc80000000000 */
[----:B------:R-:W-:Y:S01]  /*0550*/  FMUL R18, R18, R19 ;  /* 0x0000001312127220 */ /* 0x000fe20000400000 */
[----:B-----5:R-:W-:-:S04]  /*0560*/  FADD R14, R14, R17 ;  /* 0x000000110e0e7221 */ /* 0x020fc80000000000 */
[C---:B------:R-:W-:Y:S01]  /*0570*/  FFMA R5, R14.reuse, R19, R5 ;  /* 0x000000130e057223 */ /* 0x040fe20000000005 */
[----:B------:R-:W-:Y:S01]  /*0580*/  FFMA R18, R14, R15, -R18 ;  /* 0x0000000f0e127223 */ /* 0x000fe20000000812 */
[----:B------:R-:W-:-:S04]  /*0590*/  IMAD.WIDE R2, R0, 0x8, R2 ;  /* 0x0000000800027825 */ /* 0x000fc800078e0202 */
[----:B------:R-:W-:Y:S01]  /*05a0*/  FMUL R7, R5, 0.5 ;  /* 0x3f00000005077820 */ /* 0x000fe20000400000 */
[----:B------:R-:W-:-:S04]  /*05b0*/  FMUL R5, R18, 0.5 ;  /* 0x3f00000012057820 */ /* 0x000fc80000400000 */
[----:B------:R-:W-:Y:S04]  /*05c0*/  STG.E desc[UR4][R2.64], R7 ;  /* 0x0000000702007986 */ /* 0x000fe8000c101904 */
[----:B------:R-:W-:Y:S01]  /*05d0*/  STG.E desc[UR4][R2.64+0x4], R5 ;  /* 0x0000040502007986 */ /* 0x000fe2000c101904 */
[----:B------:R-:W-:Y:S05]  /*05e0*/  EXIT ;  /* 0x000000000000794d */ /* 0x000fea0003800000 */
.L_x_414:
        /* <DEDUP_REMOVED lines=21> */
[----:B------:R-:W-:Y:S02]  /*0740*/  IMAD R9, R4, UR12, RZ ;  /* 0x0000000c04097c24 */ /* 0x000fe4000f8e02ff */
[----:B------:R-:W-:-:S04]  /*0750*/  IMAD.WIDE.U32 R2, R0, UR12, RZ ;  /* 0x0000000c00027c25 */ /* 0x000fc8000f8e00ff */
[----:B------:R-:W-:Y:S02]  /*0760*/  IMAD R13, R0, UR13, R7 ;  /* 0x0000000d000d7c24 */ /* 0x000fe4000f8e0207 */
[----:B------:R-:W-:-:S04]  /*0770*/  IMAD.WIDE.U32 R6, R8, UR6, RZ ;  /* 0x0000000608067c25 */ /* 0x000fc8000f8e00ff */
[----:B------:R-:W-:Y:S01]  /*0780*/  IMAD R11, R4, UR6, R5 ;  /* 0x00000006040b7c24 */ /* 0x000fe2000f8e0205 */
[----:B--2---:R-:W-:Y:S01]  /*0790*/  LEA R4, P0, R6, UR10, 0x2 ;  /* 0x0000000a06047c11 */ /* 0x004fe2000f8010ff */
[C---:B------:R-:W-:Y:S01]  /*07a0*/  IMAD R15, R8.reuse, UR13, R9 ;  /* 0x0000000d080f7c24 */ /* 0x040fe2000f8e0209 */
[----:B------:R-:W0:Y:S01]  /*07b0*/  LDCU.64 UR6, c[0x0][0x3b8] ;  /* 0x00007700ff0677ac */ /* 0x000e220008000a00 */
[----:B------:R-:W-:Y:S01]  /*07c0*/  IMAD.WIDE.U32 R8, R8, UR12, RZ ;  /* 0x0000000c08087c25 */ /* 0x000fe2000f8e00ff */
[----:B------:R-:W-:-:S03]  /*07d0*/  IADD3 R11, PT, PT, R7, R11, RZ ;  /* 0x0000000b070b7210 */ /* 0x000fc60007ffe0ff */
[----:B------:R-:W-:Y:S02]  /*07e0*/  IMAD.IADD R5, R3, 0x1, R13 ;  /* 0x0000000103057824 */ /* 0x000fe400078e020d */
[C---:B------:R-:W-:Y:S02]  /*07f0*/  IMAD.SHL.U32 R10, R2.reuse, 0x4, RZ ;  /* 0x00000004020a7824 */ /* 0x040fe400078e00ff */
[----:B------:R-:W-:Y:S01]  /*0800*/  IMAD.IADD R3, R9, 0x1, R15 ;  /* 0x0000000109037824 */ /* 0x000fe200078e020f */
[----:B------:R-:W-:Y:S01]  /*0810*/  SHF.L.U64.HI R7, R2, 0x2, R5 ;  /* 0x0000000202077819 */ /* 0x000fe20000010205 */
[----:B------:R-:W-:Y:S01]  /*0820*/  IMAD.SHL.U32 R9, R8, 0x4, RZ ;  /* 0x0000000408097824 */ /* 0x000fe200078e00ff */
[----:B------:R-:W-:Y:S02]  /*0830*/  LEA.HI.X R5, R6, UR11, R11, 0x2, P0 ;  /* 0x0000000b06057c11 */ /* 0x000fe400080f140b */
[----:B---3--:R-:W-:Y:S02]  /*0840*/  IADD3 R14, P0, PT, R10, UR16, RZ ;  /* 0x000000100a0e7c10 */ /* 0x008fe4000ff1e0ff */
[----:B------:R-:W-:Y:S01]  /*0850*/  SHF.L.U64.HI R2, R8, 0x2, R3 ;  /* 0x0000000208027819 */ /* 0x000fe20000010203 */
[----:B------:R-:W-:Y:S01]  /*0860*/  IMAD.WIDE R4, R0, 0x8, R4 ;  /* 0x0000000800047825 */ /* 0x000fe200078e0204 */
[----:B------:R-:W-:-:S02]  /*0870*/  IADD3 R10, P1, PT, R10, UR18, RZ ;  /* 0x000000120a0a7c10 */ /* 0x000fc4000ff3e0ff */
[C---:B------:R-:W-:Y:S02]  /*0880*/  IADD3 R6, P2, PT, R9.reuse, UR16, RZ ;  /* 0x0000001009067c10 */ /* 0x040fe4000ff5e0ff */
[----:B------:R-:W-:Y:S01]  /*0890*/  IADD3 R8, P3, PT, R9, UR18, RZ ;  /* 0x0000001209087c10 */ /* 0x000fe2000ff7e0ff */
[----:B------:R-:W2:Y:S01]  /*08a0*/  LDG.E R25, desc[UR4][R4.64] ;  /* 0x0000000404197981 */ /* 0x000ea2000c1e1900 */
[C---:B------:R-:W-:Y:S02]  /*08b0*/  IADD3.X R15, PT, PT, R7.reuse, UR17, RZ, P0, !PT ;  /* 0x00000011070f7c10 */ /* 0x040fe400087fe4ff */
[----:B------:R-:W-:Y:S02]  /*08c0*/  IADD3.X R11, PT, PT, R7, UR19, RZ, P1, !PT ;  /* 0x00000013070b7c10 */ /* 0x000fe40008ffe4ff */
[C---:B------:R-:W-:Y:S01]  /*08d0*/  IADD3.X R7, PT, PT, R2.reuse, UR17, RZ, P2, !PT ;  /* 0x0000001102077c10 */ /* 0x040fe200097fe4ff */
[----:B------:R-:W3:Y:S01]  /*08e0*/  LDG.E R0, desc[UR4][R14.64] ;  /* 0x000000040e007981 */ /* 0x000ee2000c1e1900 */
[----:B------:R-:W-:-:S03]  /*08f0*/  IADD3.X R9, PT, PT, R2, UR19, RZ, P3, !PT ;  /* 0x0000001302097c10 */ /* 0x000fc60009ffe4ff */
[----:B------:R-:W3:Y:S04]  /*0900*/  LDG.E R21, desc[UR4][R10.64+0x4] ;  /* 0x000004040a157981 */ /* 0x000ee8000c1e1900 */
[----:B------:R-:W4:Y:S04]  /*0910*/  LDG.E R17, desc[UR4][R6.64] ;  /* 0x0000000406117981 */ /* 0x000f28000c1e1900 */
[----:B------:R-:W4:Y:S04]  /*0920*/  LDG.E R20, desc[UR4][R8.64+0x4] ;  /* 0x0000040408147981 */ /* 0x000f28000c1e1900 */
[----:B------:R1:W5:Y:S04]  /*0930*/  LDG.E R16, desc[UR4][R14.64+0x4] ;  /* 0x000004040e107981 */ /* 0x000368000c1e1900 */
[----:B------:R-:W5:Y:S04]  /*0940*/  LDG.E R19, desc[UR4][R10.64] ;  /* 0x000000040a137981 */ /* 0x000f68000c1e1900 */
[----:B------:R4:W5:Y:S04]  /*0950*/  LDG.E R18, desc[UR4][R6.64+0x4] ;  /* 0x0000040406127981 */ /* 0x000968000c1e1900 */
[----:B------:R-:W5:Y:S01]  /*0960*/  LDG.E R23, desc[UR4][R8.64] ;  /* 0x0000000408177981 */ /* 0x000f62000c1e1900 */
[----:B0-----:R-:W0:Y:S02]  /*0970*/  I2F.F64.U64 R2, UR6 ;  /* 0x0000000600027d12 */ /* 0x001e240008301800 */
[----:B0-----:R-:W-:-:S06]  /*0980*/  DADD R12, R2, 1 ;  /* 0x3ff00000020c7429 */ /* 0x001fcc0000000000 */
[----:B------:R-:W1:Y:S08]  /*0990*/  F2F.F32.F64 R3, R12 ;  /* 0x0000000c00037310 */ /* 0x000e700000301000 */
[----:B------:R-:W2:Y:S08]  /*09a0*/  I2F.U64 R2, UR6 ;  /* 0x0000000600027d12 */ /* 0x000eb00008301000 */
[----:B-1----:R-:W0:Y:S01]  /*09b0*/  MUFU.RCP R14, R3 ;  /* 0x00000003000e7308 */ /* 0x002e220000001000 */
[----:B------:R-:W-:Y:S01]  /*09c0*/  BSSY.RECONVERGENT B0, `(.L_x_416) ;  /* 0x0000015000007945 */ /* 0x000fe20003800200 */
[----:B--2---:R-:W-:Y:S01]  /*09d0*/  FMUL R25, R2, R25 ;  /* 0x0000001902197220 */ /* 0x004fe20000400000 */
[----:B---3--:R-:W-:Y:S01]  /*09e0*/  FADD R21, R0, -R21 ;  /* 0x8000001500157221 */ /* 0x008fe20000000000 */
[----:B----4-:R-:W-:-:S04]  /*09f0*/  FADD R17, R17, -R20 ;  /* 0x8000001411117221 */ /* 0x010fc80000000000 */
[----:B------:R-:W-:Y:S01]  /*0a00*/  FMUL R7, R21, R17 ;  /* 0x0000001115077220 */ /* 0x000fe20000400000 */
[----:B-----5:R-:W-:Y:S01]  /*0a10*/  FADD R16, R16, R19 ;  /* 0x0000001310107221 */ /* 0x020fe20000000000 */
[----:B------:R-:W-:-:S04]  /*0a20*/  FADD R18, R18, R23 ;  /* 0x0000001712127221 */ /* 0x000fc80000000000 */
        /* <DEDUP_REMOVED lines=12> */
[----:B------:R-:W-:Y:S05]  /*0af0*/  CALL.REL.NOINC `($__internal_23_$__cuda_sm3x_div_rn_noftz_f32_slowpath) ;  /* 0x0000000400607944 */ /* 0x000fea0003c00000 */
[----:B------:R-:W-:-:S07]  /*0b00*/  IMAD.MOV.U32 R7, RZ, RZ, R0 ;  /* 0x000000ffff077224 */ /* 0x000fce00078e0000 */
.L_x_417:
[----:B------:R-:W-:Y:S05]  /*0b10*/  BSYNC.RECONVERGENT B0 ;  /* 0x0000000000007941 */ /* 0x000fea0003800200 */
.L_x_416:
        /* <DEDUP_REMOVED lines=15> */
[----:B------:R-:W-:Y:S05]  /*0c10*/  CALL.REL.NOINC `($__internal_23_$__cuda_sm3x_div_rn_noftz_f32_slowpath) ;  /* 0x0000000400187944 */ /* 0x000fea0003c00000 */
[----:B------:R-:W-:-:S07]  /*0c20*/  MOV R9, R0 ;  /* 0x0000000000097202 */ /* 0x000fce0000000f00 */
.L_x_419:
[----:B------:R-:W-:Y:S05]  /*0c30*/  BSYNC.RECONVERGENT B0 ;  /* 0x0000000000007941 */ /* 0x000fea0003800200 */
.L_x_418:
[----:B------:R-:W-:Y:S01]  /*0c40*/  STG.E desc[UR4][R4.64+0x4], R9 ;  /* 0x0000040904007986 */ /* 0x000fe2000c101904 */
[----:B------:R-:W-:Y:S05]  /*0c50*/  EXIT ;  /* 0x000000000000794d */ /* 0x000fea0003800000 */
.L_x_415:
        /* <DEDUP_REMOVED lines=17> */
[----:B------:R-:W-:Y:S02]  /*0d70*/  IMAD R7, R8, UR7, RZ ;  /* 0x0000000708077c24 */ /* 0x000fe4000f8e02ff */
[----:B------:R-:W-:Y:S02]  /*0d80*/  IMAD R11, R6, UR12, RZ ;  /* 0x0000000c060b7c24 */ /* 0x000fe4000f8e02ff */
[C---:B------:R-:W-:Y:S02]  /*0d90*/  IMAD R9, R0.reuse, UR13, R3 ;  /* 0x0000000d00097c24 */ /* 0x040fe4000f8e0203 */
[----:B------:R-:W-:-:S04]  /*0da0*/  IMAD.WIDE.U32 R4, R0, UR12, RZ ;  /* 0x0000000c00047c25 */ /* 0x000fc8000f8e00ff */
[----:B------:R-:W-:-:S04]  /*0db0*/  IMAD.WIDE.U32 R2, R8, UR12, RZ ;  /* 0x0000000c08027c25 */ /* 0x000fc8000f8e00ff */
[----:B------:R-:W-:Y:S01]  /*0dc0*/  IMAD R11, R8, UR13, R11 ;  /* 0x0000000d080b7c24 */ /* 0x000fe2000f8e020b */
[----:B------:R-:W-:Y:S01]  /*0dd0*/  SHF.L.U32 R10, R2, 0x2, RZ ;  /* 0x00000002020a7819 */ /* 0x000fe200000006ff */
[----:B------:R-:W-:Y:S02]  /*0de0*/  IMAD R13, R6, UR6, R7 ;  /* 0x00000006060d7c24 */ /* 0x000fe4000f8e0207 */
[----:B------:R-:W-:Y:S01]  /*0df0*/  IMAD.IADD R7, R5, 0x1, R9 ;  /* 0x0000000105077824 */ /* 0x000fe200078e0209 */
[C---:B--2---:R-:W-:Y:S01]  /*0e00*/  IADD3 R12, P3, PT, R10.reuse, UR16, RZ ;  /* 0x000000100a0c7c10 */ /* 0x044fe2000ff7e0ff */
[----:B------:R-:W-:Y:S01]  /*0e10*/  IMAD.IADD R11, R3, 0x1, R11 ;  /* 0x00000001030b7824 */ /* 0x000fe200078e020b */
[----:B------:R-:W-:Y:S01]  /*0e20*/  IADD3 R10, P4, PT, R10, UR18, RZ ;  /* 0x000000120a0a7c10 */ /* 0x000fe2000ff9e0ff */
[C---:B------:R-:W-:Y:S01]  /*0e30*/  IMAD.SHL.U32 R5, R4.reuse, 0x4, RZ ;  /* 0x0000000404057824 */ /* 0x040fe200078e00ff */
[----:B------:R-:W-:Y:S01]  /*0e40*/  SHF.L.U64.HI R14, R4, 0x2, R7 ;  /* 0x00000002040e7819 */ /* 0x000fe20000010207 */
[----:B------:R-:W-:Y:S01]  /*0e50*/  IMAD.WIDE.U32 R8, R8, UR6, RZ ;  /* 0x0000000608087c25 */ /* 0x000fe2000f8e00ff */
[----:B------:R-:W-:-:S02]  /*0e60*/  SHF.L.U64.HI R11, R2, 0x2, R11 ;  /* 0x00000002020b7819 */ /* 0x000fc4000001020b */
[----:B------:R-:W-:Y:S01]  /*0e70*/  IADD3 R6, P1, PT, R5, UR16, RZ ;  /* 0x0000001005067c10 */ /* 0x000fe2000ff3e0ff */
[----:B------:R-:W-:Y:S01]  /*0e80*/  IMAD.IADD R3, R9, 0x1, R13 ;  /* 0x0000000109037824 */ /* 0x000fe200078e020d */
[----:B------:R-:W-:Y:S02]  /*0e90*/  IADD3 R4, P2, PT, R5, UR18, RZ ;  /* 0x0000001205047c10 */ /* 0x000fe4000ff5e0ff */
[----:B------:R-:W-:Y:S02]  /*0ea0*/  IADD3.X R13, PT, PT, R11, UR17, RZ, P3, !PT ;  /* 0x000000110b0d7c10 */ /* 0x000fe40009ffe4ff */
[----:B---3--:R-:W-:Y:S02]  /*0eb0*/  LEA R2, P0, R8, UR10, 0x2 ;  /* 0x0000000a08027c11 */ /* 0x008fe4000f8010ff */
[C---:B------:R-:W-:Y:S01]  /*0ec0*/  IADD3.X R7, PT, PT, R14.reuse, UR17, RZ, P1, !PT ;  /* 0x000000110e077c10 */ /* 0x040fe20008ffe4ff */
[----:B------:R-:W2:Y:S01]  /*0ed0*/  LDG.E R15, desc[UR4][R12.64+0x4] ;  /* 0x000004040c0f7981 */ /* 0x000ea2000c1e1900 */
[----:B------:R-:W-:-:S02]  /*0ee0*/  IADD3.X R5, PT, PT, R14, UR19, RZ, P2, !PT ;  /* 0x000000130e057c10 */ /* 0x000fc400097fe4ff */
[----:B------:R-:W-:Y:S01]  /*0ef0*/  IADD3.X R11, PT, PT, R11, UR19, RZ, P4, !PT ;  /* 0x000000130b0b7c10 */ /* 0x000fe2000a7fe4ff */
[----:B------:R-:W3:Y:S01]  /*0f00*/  LDG.E R14, desc[UR4][R12.64] ;  /* 0x000000040c0e7981 */ /* 0x000ee2000c1e1900 */
[----:B------:R-:W-:-:S03]  /*0f10*/  LEA.HI.X R3, R8, UR11, R3, 0x2, P0 ;  /* 0x0000000b08037c11 */ /* 0x000fc600080f1403 */
[----:B------:R-:W4:Y:S04]  /*0f20*/  LDG.E R8, desc[UR4][R6.64] ;  /* 0x0000000406087981 */ /* 0x000f28000c1e1900 */
[----:B------:R-:W4:Y:S04]  /*0f30*/  LDG.E R17, desc[UR4][R4.64+0x4] ;  /* 0x0000040404117981 */ /* 0x000f28000c1e1900 */
[----:B------:R-:W3:Y:S04]  /*0f40*/  LDG.E R19, desc[UR4][R10.64+0x4] ;  /* 0x000004040a137981 */ /* 0x000ee8000c1e1900 */
[----:B------:R-:W2:Y:S01]  /*0f50*/  LDG.E R18, desc[UR4][R10.64] ;  /* 0x000000040a127981 */ /* 0x000ea2000c1e1900 */
[----:B------:R-:W-:-:S03]  /*0f60*/  IMAD.WIDE R2, R0, 0x8, R2 ;  /* 0x0000000800027825 */ /* 0x000fc600078e0202 */
[----:B------:R-:W5:Y:S04]  /*0f70*/  LDG.E R9, desc[UR4][R6.64+0x4] ;  /* 0x0000040406097981 */ /* 0x000f68000c1e1900 */
[----:B------:R-:W5:Y:S04]  /*0f80*/  LDG.E R16, desc[UR4][R4.64] ;  /* 0x0000000404107981 */ /* 0x000f68000c1e1900 */
[----:B------:R-:W5:Y:S04]  /*0f90*/  LDG.E R21, desc[UR4][R2.64] ;  /* 0x0000000402157981 */ /* 0x000f68000c1e1900 */
[----:B------:R-:W5:Y:S01]  /*0fa0*/  LDG.E R20, desc[UR4][R2.64+0x4] ;  /* 0x0000040402147981 */ /* 0x000f62000c1e1900 */
[----:B----4-:R-:W-:Y:S01]  /*0fb0*/  FADD R8, R8, -R17 ;  /* 0x8000001108087221 */ /* 0x010fe20000000000 */
[----:B---3--:R-:W-:Y:S01]  /*0fc0*/  FADD R14, R14, -R19 ;  /* 0x800000130e0e7221 */ /* 0x008fe20000000000 */
[----:B--2---:R-:W-:-:S03]  /*0fd0*/  FADD R15, R15, R18 ;  /* 0x000000120f0f7221 */ /* 0x004fc60000000000 */
[C---:B------:R-:W-:Y:S01]  /*0fe0*/  FMUL R0, R8.reuse, R14 ;  /* 0x0000000e08007220 */ /* 0x040fe20000400000 */
[----:B------:R-:W-:Y:S01]  /*0ff0*/  FMUL R11, R8, R15 ;  /* 0x0000000f080b7220 */ /* 0x000fe20000400000 */
[----:B-----5:R-:W-:-:S04]  /*1000*/  FADD R9, R9, R16 ;  /* 0x0000001009097221 */ /* 0x020fc80000000000 */
[C---:B------:R-:W-:Y:S01]  /*1010*/  FFMA R0, R9.reuse, R15, R0 ;  /* 0x0000000f09007223 */ /* 0x040fe20000000000 */
[----:B------:R-:W-:-:S03]  /*1020*/  FFMA R11, R9, R14, -R11 ;  /* 0x0000000e090b7223 */ /* 0x000fc6000000080b */
[----:B------:R-:W-:Y:S01]  /*1030*/  FFMA R21, R0, 0.5, R21 ;  /* 0x3f00000000157823 */ /* 0x000fe20000000015 */
[----:B------:R-:W-:-:S04]  /*1040*/  FFMA R11, R11, 0.5, R20 ;  /* 0x3f0000000b0b7823 */ /* 0x000fc80000000014 */
[----:B------:R-:W-:Y:S04]  /*1050*/  STG.E desc[UR4][R2.64], R21 ;  /* 0x0000001502007986 */ /* 0x000fe8000c101904 */
[----:B------:R-:W-:Y:S01]  /*1060*/  STG.E desc[UR4][R2.64+0x4], R11 ;  /* 0x0000040b02007986 */ /* 0x000fe2000c101904 */
[----:B------:R-:W-:Y:S05]  /*1070*/  EXIT ;  /* 0x000000000000794d */ /* 0x000fea0003800000 */
        .weak           $__internal_23_$__cuda_sm3x_div_rn_noftz_f32_slowpath
        .type           $__internal_23_$__cuda_sm3x_div_rn_noftz_f32_slowpath,@function
        .size           $__internal_23_$__cuda_sm3x_div_rn_noftz_f32_slowpath,(.L_x_1922 - $__internal_23_$__cuda_sm3x_div_rn_noftz_f32_slowpath)
$__internal_23_$__cuda_sm3x_div_rn_noftz_f32_slowpath:
        /* <DEDUP_REMOVED lines=35> */
.L_x_421:
        /* <DEDUP_REMOVED lines=51> */
.L_x_428:
[----:B------:R-:W-:-:S04]  /*15e0*/  LOP3.LUT R0, R0, 0x80000000, RZ, 0xc0, !PT ;  /* 0x8000000000007812 */ /* 0x000fc800078ec0ff */
[----:B------:R-:W-:Y:S01]  /*15f0*/  LOP3.LUT R0, R0, 0x7f800000, RZ, 0xfc, !PT ;  /* 0x7f80000000007812 */ /* 0x000fe200078efcff */
[----:B------:R-:W-:Y:S06]  /*1600*/  BRA `(.L_x_429) ;  /* 0x0000000000047947 */ /* 0x000fec0003800000 */
.L_x_427:
[----:B------:R-:W-:-:S07]  /*1610*/  IMAD R0, R10, 0x800000, R0 ;  /* 0x008000000a007824 */ /* 0x000fce00078e0200 */
.L_x_429:
[----:B------:R-:W-:Y:S05]  /*1620*/  BSYNC.RECONVERGENT B2 ;  /* 0x0000000000027941 */ /* 0x000fea0003800200 */
.L_x_426:
[----:B------:R-:W-:Y:S05]  /*1630*/  BRA `(.L_x_430) ;  /* 0x0000000000207947 */ /* 0x000fea0003800000 */
.L_x_425:
[----:B------:R-:W-:-:S04]  /*1640*/  LOP3.LUT R0, R9, 0x80000000, R0, 0x48, !PT ;  /* 0x8000000009007812 */ /* 0x000fc800078e4800 */
[----:B------:R-:W-:Y:S01]  /*1650*/  LOP3.LUT R0, R0, 0x7f800000, RZ, 0xfc, !PT ;  /* 0x7f80000000007812 */ /* 0x000fe200078efcff */
[----:B------:R-:W-:Y:S06]  /*1660*/  BRA `(.L_x_430) ;  /* 0x0000000000147947 */ /* 0x000fec0003800000 */
.L_x_424:
[----:B------:R-:W-:Y:S01]  /*1670*/  LOP3.LUT R0, R9, 0x80000000, R0, 0x48, !PT ;  /* 0x8000000009007812 */ /* 0x000fe200078e4800 */
[----:B------:R-:W-:Y:S06]  /*1680*/  BRA `(.L_x_430) ;  /* 0x00000000000c7947 */ /* 0x000fec0003800000 */
.L_x_423:
[----:B------:R-:W0:Y:S01]  /*1690*/  MUFU.RSQ R0, -QNAN ;  /* 0xffc0000000007908 */ /* 0x000e220000001400 */
[----:B------:R-:W-:Y:S05]  /*16a0*/  BRA `(.L_x_430) ;  /* 0x0000000000047947 */ /* 0x000fea0003800000 */
.L_x_422:
[----:B------:R-:W-:-:S07]  /*16b0*/  FADD.FTZ R0, R0, R3 ;  /* 0x0000000300007221 */ /* 0x000fce0000010000 */
.L_x_430:
[----:B------:R-:W-:Y:S05]  /*16c0*/  BSYNC.RECONVERGENT B1 ;  /* 0x0000000000017941 */ /* 0x000fea0003800200 */
.L_x_420:
[----:B------:R-:W-:-:S04]  /*16d0*/  IMAD.MOV.U32 R9, RZ, RZ, 0x0 ;  /* 0x00000000ff097424 */ /* 0x000fc800078e00ff */
[----:B0-----:R-:W-:Y:S05]  /*16e0*/  RET.REL.NODEC R8 `(_Z26MutualIntensExtract_KernelILi5ELb1ELb1ELb0ELi1EEvPfS0_S0_llllll) ;  /* 0xffffffe808447950 */ /* 0x001fea0003c3ffff */
.L_x_431:
        /* <DEDUP_REMOVED lines=9> */
.L_x_1922:


//--------------------- .text._Z26MutualIntensExtract_KernelILi4ELb0ELb0ELb0ELi1EEvPfS0_S0_llllll --------------------------
	.section	.text._Z26MutualIntensExtract_KernelILi4ELb0ELb0ELb0ELi1EEvPfS0_S0_llllll,"ax",@progbits
	.align	128
        .global         _Z26MutualIntensExtract_KernelILi4ELb0ELb0ELb0ELi1EEvPfS0_S0_llllll
        .type           _Z26MutualIntensExtract_KernelILi4ELb0ELb0ELb0ELi1EEvPfS0_S0_llllll,@function
        .size           _Z26MutualIntensExtract_KernelILi4ELb0ELb0ELb0ELi1EEvPfS0_S0_llllll,(.L_x_1923 - _Z26MutualIntensExtract_KernelILi4ELb0ELb0ELb0ELi1EEvPfS0_S0_llllll)
        .other          _Z26MutualIntensExtract_KernelILi4ELb0ELb0ELb0ELi1EEvPfS0_S0_llllll,@"STO_CUDA_ENTRY STV_DEFAULT"
_Z26MutualIntensExtract_KernelILi4ELb0ELb0ELb0ELi1EEvPfS0_S0_llllll:
.text._Z26MutualIntensExtract_KernelILi4ELb0ELb0ELb0ELi1EEvPfS0_S0_llllll:
        /* <DEDUP_REMOVED lines=54> */
.L_x_432:
        /* <DEDUP_REMOVED lines=40> */
[----:B------:R-:W-:Y:S05]  /*05e0*/  CALL.REL.NOINC `($__internal_24_$__cuda_sm3x_div_rn_noftz_f32_slowpath) ;  /* 0x0000000000c07944 */ /* 0x000fea0003c00000 */
[----:B------:R-:W-:-:S07]  /*05f0*/  IMAD.MOV.U32 R9, RZ, RZ, R2 ;  /* 0x000000ffff097224 */ /* 0x000fce00078e0002 */
.L_x_435:
[----:B------:R-:W-:Y:S05]  /*0600*/  BSYNC.RECONVERGENT B0 ;  /* 0x0000000000007941 */ /* 0x000fea0003800200 */
.L_x_434:
        /* <DEDUP_REMOVED lines=14> */
[----:B------:R-:W-:Y:S05]  /*06f0*/  CALL.REL.NOINC `($__internal_24_$__cuda_sm3x_div_rn_noftz_f32_slowpath) ;  /* 0x00000000007c7944 */ /* 0x000fea0003c00000 */
[----:B------:R-:W-:-:S07]  /*0700*/  IMAD.MOV.U32 R7, RZ, RZ, R2 ;  /* 0x000000ffff077224 */ /* 0x000fce00078e0002 */
.L_x_437:
[----:B------:R-:W-:Y:S05]  /*0710*/  BSYNC.RECONVERGENT B0 ;  /* 0x0000000000007941 */ /* 0x000fea0003800200 */
.L_x_436:
[----:B------:R-:W-:Y:S01]  /*0720*/  STG.E desc[UR4][R4.64+0x4], R7 ;  /* 0x0000040704007986 */ /* 0x000fe2000c101904 */
[----:B------:R-:W-:Y:S05]  /*0730*/  EXIT ;  /* 0x000000000000794d */ /* 0x000fea0003800000 */
.L_x_433:
        /* <DEDUP_REMOVED lines=27> */
        .weak           $__internal_24_$__cuda_sm3x_div_rn_noftz_f32_slowpath
        .type           $__internal_24_$__cuda_sm3x_div_rn_noftz_f32_slowpath,@function
        .size           $__internal_24_$__cuda_sm3x_div_rn_noftz_f32_slowpath,(.L_x_1923 - $__internal_24_$__cuda_sm3x_div_rn_noftz_f32_slowpath)
$__internal_24_$__cuda_sm3x_div_rn_noftz_f32_slowpath:
        /* <DEDUP_REMOVED lines=35> */
.L_x_439:
        /* <DEDUP_REMOVED lines=51> */
.L_x_446:
[----:B------:R-:W-:-:S04]  /*0e50*/  LOP3.LUT R2, R2, 0x80000000, RZ, 0xc0, !PT ;  /* 0x8000000002027812 */ /* 0x000fc800078ec0ff */
[----:B------:R-:W-:Y:S01]  /*0e60*/  LOP3.LUT R2, R2, 0x7f800000, RZ, 0xfc, !PT ;  /* 0x7f80000002027812 */ /* 0x000fe200078efcff */
[----:B------:R-:W-:Y:S06]  /*0e70*/  BRA `(.L_x_447) ;  /* 0x0000000000047947 */ /* 0x000fec0003800000 */
.L_x_445:
[----:B------:R-:W-:-:S07]  /*0e80*/  IMAD R2, R9, 0x800000, R2 ;  /* 0x0080000009027824 */ /* 0x000fce00078e0202 */
.L_x_447:
[----:B------:R-:W-:Y:S05]  /*0e90*/  BSYNC.RECONVERGENT B2 ;  /* 0x0000000000027941 */ /* 0x000fea0003800200 */
.L_x_444:
[----:B------:R-:W-:Y:S05]  /*0ea0*/  BRA `(.L_x_448) ;  /* 0x0000000000207947 */ /* 0x000fea0003800000 */
.L_x_443:
[----:B------:R-:W-:-:S04]  /*0eb0*/  LOP3.LUT R2, R7, 0x80000000, R2, 0x48, !PT ;  /* 0x8000000007027812 */ /* 0x000fc800078e4802 */
[----:B------:R-:W-:Y:S01]  /*0ec0*/  LOP3.LUT R2, R2, 0x7f800000, RZ, 0xfc, !PT ;  /* 0x7f80000002027812 */ /* 0x000fe200078efcff */
[----:B------:R-:W-:Y:S06]  /*0ed0*/  BRA `(.L_x_448) ;  /* 0x0000000000147947 */ /* 0x000fec0003800000 */
.L_x_442:
[----:B------:R-:W-:Y:S01]  /*0ee0*/  LOP3.LUT R2, R7, 0x80000000, R2, 0x48, !PT ;  /* 0x8000000007027812 */ /* 0x000fe200078e4802 */
[----:B------:R-:W-:Y:S06]  /*0ef0*/  BRA `(.L_x_448) ;  /* 0x00000000000c7947 */ /* 0x000fec0003800000 */
.L_x_441:
[----:B------:R-:W0:Y:S01]  /*0f00*/  MUFU.RSQ R2, -QNAN ;  /* 0xffc0000000027908 */ /* 0x000e220000001400 */
[----:B------:R-:W-:Y:S05]  /*0f10*/  BRA `(.L_x_448) ;  /* 0x0000000000047947 */ /* 0x000fea0003800000 */
.L_x_440:
[----:B------:R-:W-:-:S07]  /*0f20*/  FADD.FTZ R2, R2, R3 ;  /* 0x0000000302027221 */ /* 0x000fce0000010000 */
.L_x_448:
[----:B------:R-:W-:Y:S05]  /*0f30*/  BSYNC.RECONVERGENT B1 ;  /* 0x0000000000017941 */ /* 0x000fea0003800200 */
.L_x_438:
[----:B------:R-:W-:-:S04]  /*0f40*/  IMAD.MOV.U32 R7, RZ, RZ, 0x0 ;  /* 0x00000000ff077424 */ /* 0x000fc800078e00ff */
[----:B0-----:R-:W-:Y:S05]  /*0f50*/  RET.REL.NODEC R6 `(_Z26MutualIntensExtract_KernelILi4ELb0ELb0ELb0ELi1EEvPfS0_S0_llllll) ;  /* 0xfffffff006287950 */ /* 0x001fea0003c3ffff */
.L_x_449:
        /* <DEDUP_REMOVED lines=10> */
.L_x_1923:


//--------------------- .text._Z26MutualIntensExtract_KernelILi4ELb0ELb1ELb0ELi1EEvPfS0_S0_llllll --------------------------
	.section	.text._Z26MutualIntensExtract_KernelILi4ELb0ELb1ELb0ELi1EEvPfS0_S0_llllll,"ax",@progbits
	.align	128
        .global         _Z26MutualIntensExtract_KernelILi4ELb0ELb1ELb0ELi1EEvPfS0_S0_llllll
        .type           _Z26MutualIntensExtract_KernelILi4ELb0ELb1ELb0ELi1EEvPfS0_S0_llllll,@function
        .size           _Z26MutualIntensExtract_KernelILi4ELb0ELb1ELb0ELi1EEvPfS0_S0_llllll,(.L_x_1924 - _Z26MutualIntensExtract_KernelILi4ELb0ELb1ELb0ELi1EEvPfS0_S0_llllll)
        .other          _Z26MutualIntensExtract_KernelILi4ELb0ELb1ELb0ELi1EEvPfS0_S0_llllll,@"STO_CUDA_ENTRY STV_DEFAULT"
_Z26MutualIntensExtract_KernelILi4ELb0ELb1ELb0ELi1EEvPfS0_S0_llllll:
.text._Z26MutualIntensExtract_KernelILi4ELb0ELb1ELb0ELi1EEvPfS0_S0_llllll:
        /* <DEDUP_REMOVED lines=72> */
[----:B----4-:R-:W-:Y:S01]  /*0480*/  FADD R5, RZ, -R5 ;  /* 0x80000005ff057221 */ /* 0x010fe20000000000 */
[CC--:B-1----:R-:W-:Y:S01]  /*0490*/  FMUL R7, R11.reuse, R12.reuse ;  /* 0x0000000c0b077220 */ /* 0x0c2fe20000400000 */
[----:B-----5:R-:W-:Y:S02]  /*04a0*/  FADD R0, RZ, -R0 ;  /* 0x80000000ff007221 */ /* 0x020fe40000000000 */
        /* <DEDUP_REMOVED lines=8> */
.L_x_450:
        /* <DEDUP_REMOVED lines=50> */
[----:B--2---:R-:W-:Y:S01]  /*0850*/  FADD R14, RZ, R14 ;  /* 0x0000000eff0e7221 */ /* 0x004fe20000000000 */
[----:B---3--:R-:W-:Y:S01]  /*0860*/  FADD R6, RZ, -R0 ;  /* 0x80000000ff067221 */ /* 0x008fe20000000000 */
[----:B----4-:R-:W-:Y:S01]  /*0870*/  FADD R15, RZ, R15 ;  /* 0x0000000fff0f7221 */ /* 0x010fe20000000000 */
[----:B-----5:R-:W-:-:S03]  /*0880*/  FADD R7, RZ, -R12 ;  /* 0x8000000cff077221 */ /* 0x020fc60000000000 */
        /* <DEDUP_REMOVED lines=14> */
[----:B------:R-:W-:Y:S05]  /*0970*/  CALL.REL.NOINC `($__internal_25_$__cuda_sm3x_div_rn_noftz_f32_slowpath) ;  /* 0x0000000400307944 */ /* 0x000fea0003c00000 */
[----:B------:R-:W-:-:S07]  /*0980*/  MOV R9, R0 ;  /* 0x0000000000097202 */ /* 0x000fce0000000f00 */
.L_x_453:
[----:B------:R-:W-:Y:S05]  /*0990*/  BSYNC.RECONVERGENT B0 ;  /* 0x0000000000007941 */ /* 0x000fea0003800200 */
.L_x_452:
        /* <DEDUP_REMOVED lines=15> */
[----:B------:R-:W-:Y:S05]  /*0a90*/  CALL.REL.NOINC `($__internal_25_$__cuda_sm3x_div_rn_noftz_f32_slowpath) ;  /* 0x0000000000e87944 */ /* 0x000fea0003c00000 */
[----:B------:R-:W-:-:S07]  /*0aa0*/  IMAD.MOV.U32 R7, RZ, RZ, R0 ;  /* 0x000000ffff077224 */ /* 0x000fce00078e0000 */
.L_x_455:
[----:B------:R-:W-:Y:S05]  /*0ab0*/  BSYNC.RECONVERGENT B0 ;  /* 0x0000000000007941 */ /* 0x000fea0003800200 */
.L_x_454:
[----:B------:R-:W-:Y:S01]  /*0ac0*/  STG.E desc[UR4][R4.64+0x4], R7 ;  /* 0x0000040704007986 */ /* 0x000fe2000c101904 */
[----:B------:R-:W-:Y:S05]  /*0ad0*/  EXIT ;  /* 0x000000000000794d */ /* 0x000fea0003800000 */
.L_x_451:
        /* <DEDUP_REMOVED lines=41> */
[----:B--2---:R-:W-:Y:S01]  /*0d70*/  FADD R0, RZ, -R0 ;  /* 0x80000000ff007221 */ /* 0x004fe20000000000 */
[----:B---3--:R-:W-:Y:S01]  /*0d80*/  FADD R6, RZ, R6 ;  /* 0x00000006ff067221 */ /* 0x008fe20000000000 */
[----:B----4-:R-:W-:Y:S01]  /*0d90*/  FADD R11, RZ, R10 ;  /* 0x0000000aff0b7221 */ /* 0x010fe20000000000 */
[----:B-----5:R-:W-:-:S03]  /*0da0*/  FADD R7, RZ, -R7 ;  /* 0x80000007ff077221 */ /* 0x020fc60000000000 */
        /* <DEDUP_REMOVED lines=9> */
        .weak           $__internal_25_$__cuda_sm3x_div_rn_noftz_f32_slowpath
        .type           $__internal_25_$__cuda_sm3x_div_rn_noftz_f32_slowpath,@function
        .size           $__internal_25_$__cuda_sm3x_div_rn_noftz_f32_slowpath,(.L_x_1924 - $__internal_25_$__cuda_sm3x_div_rn_noftz_f32_slowpath)
$__internal_25_$__cuda_sm3x_div_rn_noftz_f32_slowpath:
        /* <DEDUP_REMOVED lines=35> */
.L_x_457:
        /* <DEDUP_REMOVED lines=51> */
.L_x_464:
[----:B------:R-:W-:-:S04]  /*13a0*/  LOP3.LUT R0, R0, 0x80000000, RZ, 0xc0, !PT ;  /* 0x8000000000007812 */ /* 0x000fc800078ec0ff */
[----:B------:R-:W-:Y:S01]  /*13b0*/  LOP3.LUT R0, R0, 0x7f800000, RZ, 0xfc, !PT ;  /* 0x7f80000000007812 */ /* 0x000fe200078efcff */
[----:B------:R-:W-:Y:S06]  /*13c0*/  BRA `(.L_x_465) ;  /* 0x0000000000047947 */ /* 0x000fec0003800000 */
.L_x_463:
[----:B------:R-:W-:-:S07]  /*13d0*/  IMAD R0, R10, 0x800000, R0 ;  /* 0x008000000a007824 */ /* 0x000fce00078e0200 */
.L_x_465:
[----:B------:R-:W-:Y:S05]  /*13e0*/  BSYNC.RECONVERGENT B2 ;  /* 0x0000000000027941 */ /* 0x000fea0003800200 */
.L_x_462:
[----:B------:R-:W-:Y:S05]  /*13f0*/  BRA `(.L_x_466) ;  /* 0x0000000000207947 */ /* 0x000fea0003800000 */
.L_x_461:
[----:B------:R-:W-:-:S04]  /*1400*/  LOP3.LUT R0, R9, 0x80000000, R0, 0x48, !PT ;  /* 0x8000000009007812 */ /* 0x000fc800078e4800 */
[----:B------:R-:W-:Y:S01]  /*1410*/  LOP3.LUT R0, R0, 0x7f800000, RZ, 0xfc, !PT ;  /* 0x7f80000000007812 */ /* 0x000fe200078efcff */
[----:B------:R-:W-:Y:S06]  /*1420*/  BRA `(.L_x_466) ;  /* 0x0000000000147947 */ /* 0x000fec0003800000 */
.L_x_460:
[----:B------:R-:W-:Y:S01]  /*1430*/  LOP3.LUT R0, R9, 0x80000000, R0, 0x48, !PT ;  /* 0x8000000009007812 */ /* 0x000fe200078e4800 */
[----:B------:R-:W-:Y:S06]  /*1440*/  BRA `(.L_x_466) ;  /* 0x00000000000c7947 */ /* 0x000fec0003800000 */
.L_x_459:
[----:B------:R-:W0:Y:S01]  /*1450*/  MUFU.RSQ R0, -QNAN ;  /* 0xffc0000000007908 */ /* 0x000e220000001400 */
[----:B------:R-:W-:Y:S05]  /*1460*/  BRA `(.L_x_466) ;  /* 0x0000000000047947 */ /* 0x000fea0003800000 */
.L_x_458:
[----:B------:R-:W-:-:S07]  /*1470*/  FADD.FTZ R0, R0, R3 ;  /* 0x0000000300007221 */ /* 0x000fce0000010000 */
.L_x_466:
[----:B------:R-:W-:Y:S05]  /*1480*/  BSYNC.RECONVERGENT B1 ;  /* 0x0000000000017941 */ /* 0x000fea0003800200 */
.L_x_456:
[----:B------:R-:W-:-:S04]  /*1490*/  HFMA2 R9, -RZ, RZ, 0, 0 ;  /* 0x00000000ff097431 */ /* 0x000fc800000001ff */
[----:B0-----:R-:W-:Y:S05]  /*14a0*/  RET.REL.NODEC R8 `(_Z26MutualIntensExtract_KernelILi4ELb0ELb1ELb0ELi1EEvPfS0_S0_llllll) ;  /* 0xffffffe808d47950 */ /* 0x001fea0003c3ffff */
.L_x_467:
        /* <DEDUP_REMOVED lines=13> */
.L_x_1924:


//--------------------- .text._Z26MutualIntensExtract_KernelILi4ELb1ELb0ELb0ELi1EEvPfS0_S0_llllll --------------------------
	.section	.text._Z26MutualIntensExtract_KernelILi4ELb1ELb0ELb0ELi1EEvPfS0_S0_llllll,"ax",@progbits
	.align	128
        .global         _Z26MutualIntensExtract_KernelILi4ELb1ELb0ELb0ELi1EEvPfS0_S0_llllll
        .type           _Z26MutualIntensExtract_KernelILi4ELb1ELb0ELb0ELi1EEvPfS0_S0_llllll,@function
        .size           _Z26MutualIntensExtract_KernelILi4ELb1ELb0ELb0ELi1EEvPfS0_S0_llllll,(.L_x_1925 - _Z26MutualIntensExtract_KernelILi4ELb1ELb0ELb0ELi1EEvPfS0_S0_llllll)
        .other          _Z26MutualIntensExtract_KernelILi4ELb1ELb0ELb0ELi1EEvPfS0_S0_llllll,@"STO_CUDA_ENTRY STV_DEFAULT"
_Z26MutualIntensExtract_KernelILi4ELb1ELb0ELb0ELi1EEvPfS0_S0_llllll:
.text._Z26MutualIntensExtract_KernelILi4ELb1ELb0ELb0ELi1EEvPfS0_S0_llllll:
        /* <DEDUP_REMOVED lines=61> */
[----:B------:R-:W3:Y:S04]  /*03d0*/  LDG.E R14, desc[UR4][R8.64+0x4] ;  /* 0x00000404080e7981 */ /* 0x000ee8000c1e1900 */
[----:B------:R-:W4:Y:S01]  /*03e0*/  LDG.E R12, desc[UR4][R8.64] ;  /* 0x00000004080c7981 */ /* 0x000f22000c1e1900 */
[----:B------:R-:W-:-:S02]  /*03f0*/  IMAD R2, R13, UR7, RZ ;  /* 0x000000070d027c24 */ /* 0x000fc4000f8e02ff */
[----:B------:R-:W-:-:S04]  /*0400*/  IMAD.WIDE.U32 R10, R13, UR6, RZ ;  /* 0x000000060d0a7c25 */ /* 0x000fc8000f8e00ff */
[----:B------:R-:W-:-:S04]  /*0410*/  IMAD R3, R15, UR6, R2 ;  /* 0x000000060f037c24 */ /* 0x000fc8000f8e0202 */
[----:B------:R-:W-:Y:S01]  /*0420*/  IMAD.IADD R3, R11, 0x1, R3 ;  /* 0x000000010b037824 */ /* 0x000fe200078e0203 */
[----:B0-----:R-:W-:-:S04]  /*0430*/  LEA R2, P0, R10, UR8, 0x2 ;  /* 0x000000080a027c11 */ /* 0x001fc8000f8010ff */
[----:B------:R-:W-:-:S03]  /*0440*/  LEA.HI.X R3, R10, UR9, R3, 0x2, P0 ;  /* 0x000000090a037c11 */ /* 0x000fc600080f1403 */
[----:B------:R-:W-:-:S04]  /*0450*/  IMAD.WIDE R2, R4, 0x8, R2 ;  /* 0x0000000804027825 */ /* 0x000fc800078e0202 */
[----:B--2---:R-:W-:Y:S01]  /*0460*/  FADD R11, RZ, R0 ;  /* 0x00000000ff0b7221 */ /* 0x004fe20000000000 */
[----:B---3--:R-:W-:-:S03]  /*0470*/  FMUL R0, R5, R14 ;  /* 0x0000000e05007220 */ /* 0x008fc60000400000 */
[----:B------:R-:W-:Y:S01]  /*0480*/  FMUL R14, R14, R11 ;  /* 0x0000000b0e0e7220 */ /* 0x000fe20000400000 */
[----:B----4-:R-:W-:-:S04]  /*0490*/  FADD R12, RZ, R12 ;  /* 0x0000000cff0c7221 */ /* 0x010fc80000000000 */
[-C--:B------:R-:W-:Y:S01]  /*04a0*/  FFMA R0, R11, R12.reuse, R0 ;  /* 0x0000000c0b007223 */ /* 0x080fe20000000000 */
[----:B------:R-:W-:-:S03]  /*04b0*/  FFMA R14, R5, R12, -R14 ;  /* 0x0000000c050e7223 */ /* 0x000fc6000000080e */
[----:B------:R-:W-:Y:S01]  /*04c0*/  FMUL R7, R0, 0.5 ;  /* 0x3f00000000077820 */ /* 0x000fe20000400000 */
[----:B------:R-:W-:-:S04]  /*04d0*/  FMUL R5, R14, 0.5 ;  /* 0x3f0000000e057820 */ /* 0x000fc80000400000 */
[----:B------:R-:W-:Y:S04]  /*04e0*/  STG.E desc[UR4][R2.64], R7 ;  /* 0x0000000702007986 */ /* 0x000fe8000c101904 */
[----:B------:R-:W-:Y:S01]  /*04f0*/  STG.E desc[UR4][R2.64+0x4], R5 ;  /* 0x0000040502007986 */ /* 0x000fe2000c101904 */
[----:B------:R-:W-:Y:S05]  /*0500*/  EXIT ;  /* 0x000000000000794d */ /* 0x000fea0003800000 */
.L_x_468:
        /* <DEDUP_REMOVED lines=24> */
[----:B------:R-:W-:Y:S02]  /*0690*/  IMAD R10, R0, UR12, RZ ;  /* 0x0000000c000a7c24 */ /* 0x000fe4000f8e02ff */
[----:B------:R-:W-:Y:S02]  /*06a0*/  IMAD.IADD R5, R7, 0x1, R5 ;  /* 0x0000000107057824 */ /* 0x000fe400078e0205 */
[----:B------:R-:W-:-:S04]  /*06b0*/  IMAD.WIDE.U32 R2, R9, UR6, RZ ;  /* 0x0000000609027c25 */ /* 0x000fc8000f8e00ff */
[----:B------:R-:W-:Y:S01]  /*06c0*/  IMAD R11, R0, UR6, R11 ;  /* 0x00000006000b7c24 */ /* 0x000fe2000f8e020b */
[----:B------:R-:W0:Y:S01]  /*06d0*/  LDCU.64 UR6, c[0x0][0x3b8] ;  /* 0x00007700ff0677ac */ /* 0x000e220008000a00 */
[----:B------:R-:W-:-:S04]  /*06e0*/  IMAD.WIDE.U32 R14, R9, UR12, RZ ;  /* 0x0000000c090e7c25 */ /* 0x000fc8000f8e00ff */
[----:B------:R-:W-:Y:S01]  /*06f0*/  IMAD R7, R9, UR13, R10 ;  /* 0x0000000d09077c24 */ /* 0x000fe2000f8e020a */
[----:B------:R-:W-:Y:S01]  /*0700*/  LEA.HI.X R9, R6, UR15, R5, 0x2, P0 ;  /* 0x0000000f06097c11 */ /* 0x000fe200080f1405 */
[----:B------:R-:W-:Y:S01]  /*0710*/  IMAD.IADD R5, R3, 0x1, R11 ;  /* 0x0000000103057824 */ /* 0x000fe200078e020b */
[----:B---3--:R-:W-:Y:S01]  /*0720*/  LEA R10, P0, R2, UR10, 0x2 ;  /* 0x0000000a020a7c11 */ /* 0x008fe2000f8010ff */
[----:B------:R-:W-:Y:S01]  /*0730*/  IMAD.IADD R3, R15, 0x1, R7 ;  /* 0x000000010f037824 */ /* 0x000fe200078e0207 */
[----:B------:R-:W-:Y:S01]  /*0740*/  LEA R12, P1, R14, UR14, 0x2 ;  /* 0x0000000e0e0c7c11 */ /* 0x000fe2000f8210ff */
[----:B------:R-:W2:Y:S01]  /*0750*/  LDG.E R0, desc[UR4][R8.64] ;  /* 0x0000000408007981 */ /* 0x000ea2000c1e1900 */
[----:B------:R-:W-:Y:S02]  /*0760*/  LEA.HI.X R11, R2, UR11, R5, 0x2, P0 ;  /* 0x0000000b020b7c11 */ /* 0x000fe400080f1405 */
[----:B------:R-:W-:Y:S01]  /*0770*/  LEA.HI.X R13, R14, UR15, R3, 0x2, P1 ;  /* 0x0000000f0e0d7c11 */ /* 0x000fe200088f1403 */
[----:B------:R2:W3:Y:S01]  /*0780*/  LDG.E R6, desc[UR4][R8.64+0x4] ;  /* 0x0000040408067981 */ /* 0x0004e2000c1e1900 */
[----:B------:R-:W-:-:S03]  /*0790*/  IMAD.WIDE R4, R4, 0x8, R10 ;  /* 0x0000000804047825 */ /* 0x000fc600078e020a */
[----:B------:R-:W4:Y:S04]  /*07a0*/  LDG.E R7, desc[UR4][R12.64] ;  /* 0x000000040c077981 */ /* 0x000f28000c1e1900 */
[----:B------:R-:W3:Y:S04]  /*07b0*/  LDG.E R15, desc[UR4][R12.64+0x4] ;  /* 0x000004040c0f7981 */ /* 0x000ee8000c1e1900 */
[----:B------:R-:W5:Y:S01]  /*07c0*/  LDG.E R17, desc[UR4][R4.64] ;  /* 0x0000000404117981 */ /* 0x000f62000c1e1900 */
[----:B0-----:R-:W0:Y:S02]  /*07d0*/  I2F.F64.U64 R2, UR6 ;  /* 0x0000000600027d12 */ /* 0x001e240008301800 */
[----:B0-----:R-:W-:-:S06]  /*07e0*/  DADD R10, R2, 1 ;  /* 0x3ff00000020a7429 */ /* 0x001fcc0000000000 */
[----:B------:R-:W0:Y:S08]  /*07f0*/  F2F.F32.F64 R3, R10 ;  /* 0x0000000a00037310 */ /* 0x000e300000301000 */
[----:B------:R-:W5:Y:S08]  /*0800*/  I2F.U64 R2, UR6 ;  /* 0x0000000600027d12 */ /* 0x000f700008301000 */
[----:B0-----:R-:W0:Y:S01]  /*0810*/  MUFU.RCP R14, R3 ;  /* 0x00000003000e7308 */ /* 0x001e220000001000 */
[----:B------:R-:W-:Y:S01]  /*0820*/  BSSY.RECONVERGENT B0, `(.L_x_470) ;  /* 0x0000013000007945 */ /* 0x000fe20003800200 */
[----:B--2---:R-:W-:Y:S01]  /*0830*/  FADD R8, RZ, R0 ;  /* 0x00000000ff087221 */ /* 0x004fe20000000000 */
[----:B----4-:R-:W-:Y:S01]  /*0840*/  FADD R7, RZ, R7 ;  /* 0x00000007ff077221 */ /* 0x010fe20000000000 */
[----:B---3--:R-:W-:Y:S01]  /*0850*/  FMUL R9, R6, R15 ;  /* 0x0000000f06097220 */ /* 0x008fe20000400000 */
[----:B-----5:R-:W-:-:S03]  /*0860*/  FMUL R17, R2, R17 ;  /* 0x0000001102117220 */ /* 0x020fc60000400000 */
[----:B------:R-:W-:-:S04]  /*0870*/  FFMA R0, R8, R7, R9 ;  /* 0x0000000708007223 */ /* 0x000fc80000000009 */
[----:B------:R-:W-:Y:S01]  /*0880*/  FFMA R0, R0, 0.5, R17 ;  /* 0x3f00000000007823 */ /* 0x000fe20000000011 */
[----:B0-----:R-:W-:-:S03]  /*0890*/  FFMA R9, -R3, R14, 1 ;  /* 0x3f80000003097423 */ /* 0x001fc6000000010e */
[----:B------:R-:W0:Y:S01]  /*08a0*/  FCHK P0, R0, R3 ;  /* 0x0000000300007302 */ /* 0x000e220000000000 */
[----:B------:R-:W-:Y:S01]  /*08b0*/  FFMA R9, R14, R9, R14 ;  /* 0x000000090e097223 */ /* 0x000fe2000000000e */
[----:B------:R-:W-:-:S03]  /*08c0*/  FMUL R15, R15, R8 ;  /* 0x000000080f0f7220 */ /* 0x000fc60000400000 */
[----:B------:R-:W-:-:S04]  /*08d0*/  FFMA R10, R0, R9, RZ ;  /* 0x00000009000a7223 */ /* 0x000fc800000000ff */
[----:B------:R-:W-:Y:S01]  /*08e0*/  FFMA R8, -R3, R10, R0 ;  /* 0x0000000a03087223 */ /* 0x000fe20000000100 */
[----:B------:R-:W-:-:S03]  /*08f0*/  FFMA R6, R6, R7, -R15 ;  /* 0x0000000706067223 */ /* 0x000fc6000000080f */
[----:B------:R-:W-:Y:S01]  /*0900*/  FFMA R9, R9, R8, R10 ;  /* 0x0000000809097223 */ /* 0x000fe2000000000a */
[----:B0-----:R-:W-:Y:S06]  /*0910*/  @!P0 BRA `(.L_x_471) ;  /* 0x00000000000c8947 */ /* 0x001fec0003800000 */
[----:B------:R-:W-:-:S07]  /*0920*/  MOV R8, 0x940 ;  /* 0x0000094000087802 */ /* 0x000fce0000000f00 */
[----:B------:R-:W-:Y:S05]  /*0930*/  CALL.REL.NOINC `($__internal_26_$__cuda_sm3x_div_rn_noftz_f32_slowpath) ;  /* 0x0000000400287944 */ /* 0x000fea0003c00000 */
[----:B------:R-:W-:-:S07]  /*0940*/  MOV R9, R0 ;  /* 0x0000000000097202 */ /* 0x000fce0000000f00 */
.L_x_471:
[----:B------:R-:W-:Y:S05]  /*0950*/  BSYNC.RECONVERGENT B0 ;  /* 0x0000000000007941 */ /* 0x000fea0003800200 */
.L_x_470:
        /* <DEDUP_REMOVED lines=15> */
[----:B------:R-:W-:Y:S05]  /*0a50*/  CALL.REL.NOINC `($__internal_26_$__cuda_sm3x_div_rn_noftz_f32_slowpath) ;  /* 0x0000000000e07944 */ /* 0x000fea0003c00000 */
[----:B------:R-:W-:-:S07]  /*0a60*/  IMAD.MOV.U32 R7, RZ, RZ, R0 ;  /* 0x000000ffff077224 */ /* 0x000fce00078e0000 */
.L_x_473:
[----:B------:R-:W-:Y:S05]  /*0a70*/  BSYNC.RECONVERGENT B0 ;  /* 0x0000000000007941 */ /* 0x000fea0003800200 */
.L_x_472:
[----:B------:R-:W-:Y:S01]  /*0a80*/  STG.E desc[UR4][R4.64+0x4], R7 ;  /* 0x0000040704007986 */ /* 0x000fe2000c101904 */
[----:B------:R-:W-:Y:S05]  /*0a90*/  EXIT ;  /* 0x000000000000794d */ /* 0x000fea0003800000 */
.L_x_469:
        /* <DEDUP_REMOVED lines=23> */
[----:B------:R-:W-:-:S03]  /*0c10*/  IMAD.WIDE.U32 R6, R5, UR6, RZ ;  /* 0x0000000605067c25 */ /* 0x000fc6000f8e00ff */
[----:B------:R-:W-:Y:S01]  /*0c20*/  LEA.HI.X R3, R10, UR15, R3, 0x2, P0 ;  /* 0x0000000f0a037c11 */ /* 0x000fe200080f1403 */
[----:B------:R-:W-:-:S04]  /*0c30*/  IMAD.WIDE.U32 R8, R5, UR12, RZ ;  /* 0x0000000c05087c25 */ /* 0x000fc8000f8e00ff */
[----:B------:R-:W-:Y:S01]  /*0c40*/  IMAD R5, R5, UR13, R12 ;  /* 0x0000000d05057c24 */ /* 0x000fe2000f8e020c */
[----:B------:R-:W-:Y:S01]  /*0c50*/  LEA R10, P1, R8, UR14, 0x2 ;  /* 0x0000000e080a7c11 */ /* 0x000fe2000f8210ff */
[----:B------:R-:W-:Y:S01]  /*0c60*/  IMAD R13, R0, UR6, R13 ;  /* 0x00000006000d7c24 */ /* 0x000fe2000f8e020d */
[----:B---3--:R-:W-:Y:S01]  /*0c70*/  LEA R12, P0, R6, UR10, 0x2 ;  /* 0x0000000a060c7c11 */ /* 0x008fe2000f8010ff */
[----:B------:R-:W-:Y:S01]  /*0c80*/  IMAD.IADD R5, R9, 0x1, R5 ;  /* 0x0000000109057824 */ /* 0x000fe200078e0205 */
[----:B------:R-:W2:Y:S01]  /*0c90*/  LDG.E R0, desc[UR4][R2.64] ;  /* 0x0000000402007981 */ /* 0x000ea2000c1e1900 */
[----:B------:R-:W-:-:S03]  /*0ca0*/  IMAD.IADD R7, R7, 0x1, R13 ;  /* 0x0000000107077824 */ /* 0x000fc600078e020d */
[----:B------:R-:W-:Y:S02]  /*0cb0*/  LEA.HI.X R11, R8, UR15, R5, 0x2, P1 ;  /* 0x0000000f080b7c11 */ /* 0x000fe400088f1405 */
[----:B------:R-:W-:Y:S02]  /*0cc0*/  LEA.HI.X R13, R6, UR11, R7, 0x2, P0 ;  /* 0x0000000b060d7c11 */ /* 0x000fe400080f1407 */
[----:B------:R-:W3:Y:S04]  /*0cd0*/  LDG.E R6, desc[UR4][R2.64+0x4] ;  /* 0x0000040402067981 */ /* 0x000ee8000c1e1900 */
[----:B------:R-:W3:Y:S01]  /*0ce0*/  LDG.E R9, desc[UR4][R10.64+0x4] ;  /* 0x000004040a097981 */ /* 0x000ee2000c1e1900 */
[----:B------:R-:W-:-:S03]  /*0cf0*/  IMAD.WIDE R4, R4, 0x8, R12 ;  /* 0x0000000804047825 */ /* 0x000fc600078e020c */
[----:B------:R-:W4:Y:S04]  /*0d00*/  LDG.E R7, desc[UR4][R10.64] ;  /* 0x000000040a077981 */ /* 0x000f28000c1e1900 */
[----:B------:R-:W5:Y:S04]  /*0d10*/  LDG.E R8, desc[UR4][R4.64] ;  /* 0x0000000404087981 */ /* 0x000f68000c1e1900 */
[----:B------:R-:W5:Y:S01]  /*0d20*/  LDG.E R12, desc[UR4][R4.64+0x4] ;  /* 0x00000404040c7981 */ /* 0x000f62000c1e1900 */
[----:B--2---:R-:W-:Y:S01]  /*0d30*/  FADD R0, RZ, R0 ;  /* 0x00000000ff007221 */ /* 0x004fe20000000000 */
[----:B---3--:R-:W-:-:S03]  /*0d40*/  FMUL R13, R6, R9 ;  /* 0x00000009060d7220 */ /* 0x008fc60000400000 */
[----:B------:R-:W-:Y:S01]  /*0d50*/  FMUL R9, R9, R0 ;  /* 0x0000000009097220 */ /* 0x000fe20000400000 */
[----:B----4-:R-:W-:-:S04]  /*0d60*/  FADD R7, RZ, R7 ;  /* 0x00000007ff077221 */ /* 0x010fc80000000000 */
[-C--:B------:R-:W-:Y:S01]  /*0d70*/  FFMA R13, R0, R7.reuse, R13 ;  /* 0x00000007000d7223 */ /* 0x080fe2000000000d */
[----:B------:R-:W-:-:S03]  /*0d80*/  FFMA R9, R6, R7, -R9 ;  /* 0x0000000706097223 */ /* 0x000fc60000000809 */
[----:B-----5:R-:W-:Y:S01]  /*0d90*/  FFMA R13, R13, 0.5, R8 ;  /* 0x3f0000000d0d7823 */ /* 0x020fe20000000008 */
[----:B------:R-:W-:-:S04]  /*0da0*/  FFMA R9, R9, 0.5, R12 ;  /* 0x3f00000009097823 */ /* 0x000fc8000000000c */
[----:B------:R-:W-:Y:S04]  /*0db0*/  STG.E desc[UR4][R4.64], R13 ;  /* 0x0000000d04007986 */ /* 0x000fe8000c101904 */
[----:B------:R-:W-:Y:S01]  /*0dc0*/  STG.E desc[UR4][R4.64+0x4], R9 ;  /* 0x0000040904007986 */ /* 0x000fe2000c101904 */
[----:B------:R-:W-:Y:S05]  /*0dd0*/  EXIT ;  /* 0x000000000000794d */ /* 0x000fea0003800000 */
        .weak           $__internal_26_$__cuda_sm3x_div_rn_noftz_f32_slowpath
        .type           $__internal_26_$__cuda_sm3x_div_rn_noftz_f32_slowpath,@function
        .size           $__internal_26_$__cuda_sm3x_div_rn_noftz_f32_slowpath,(.L_x_1925 - $__internal_26_$__cuda_sm3x_div_rn_noftz_f32_slowpath)
$__internal_26_$__cuda_sm3x_div_rn_noftz_f32_slowpath:
        /* <DEDUP_REMOVED lines=35> */
.L_x_475:
        /* <DEDUP_REMOVED lines=51> */
.L_x_482:
[----:B------:R-:W-:-:S04]  /*1340*/  LOP3.LUT R0, R0, 0x80000000, RZ, 0xc0, !PT ;  /* 0x8000000000007812 */ /* 0x000fc800078ec0ff */
[----:B------:R-:W-:Y:S01]  /*1350*/  LOP3.LUT R0, R0, 0x7f800000, RZ, 0xfc, !PT ;  /* 0x7f80000000007812 */ /* 0x000fe200078efcff */
[----:B------:R-:W-:Y:S06]  /*1360*/  BRA `(.L_x_483) ;  /* 0x0000000000047947 */ /* 0x000fec0003800000 */
.L_x_481:
[----:B------:R-:W-:-:S07]  /*1370*/  LEA R0, R10, R0, 0x17 ;  /* 0x000000000a007211 */ /* 0x000fce00078eb8ff */
.L_x_483:
[----:B------:R-:W-:Y:S05]  /*1380*/  BSYNC.RECONVERGENT B2 ;  /* 0x0000000000027941 */ /* 0x000fea0003800200 */
.L_x_480:
[----:B------:R-:W-:Y:S05]  /*1390*/  BRA `(.L_x_484) ;  /* 0x0000000000207947 */ /* 0x000fea0003800000 */
.L_x_479:
[----:B------:R-:W-:-:S04]  /*13a0*/  LOP3.LUT R0, R9, 0x80000000, R0, 0x48, !PT ;  /* 0x8000000009007812 */ /* 0x000fc800078e4800 */
[----:B------:R-:W-:Y:S01]  /*13b0*/  LOP3.LUT R0, R0, 0x7f800000, RZ, 0xfc, !PT ;  /* 0x7f80000000007812 */ /* 0x000fe200078efcff */
[----:B------:R-:W-:Y:S06]  /*13c0*/  BRA `(.L_x_484) ;  /* 0x0000000000147947 */ /* 0x000fec0003800000 */
.L_x_478:
[----:B------:R-:W-:Y:S01]  /*13d0*/  LOP3.LUT R0, R9, 0x80000000, R0, 0x48, !PT ;  /* 0x8000000009007812 */ /* 0x000fe200078e4800 */
[----:B------:R-:W-:Y:S06]  /*13e0*/  BRA `(.L_x_484) ;  /* 0x00000000000c7947 */ /* 0x000fec0003800000 */
.L_x_477:
[----:B------:R-:W0:Y:S01]  /*13f0*/  MUFU.RSQ R0, -QNAN ;  /* 0xffc0000000007908 */ /* 0x000e220000001400 */
[----:B------:R-:W-:Y:S05]  /*1400*/  BRA `(.L_x_484) ;  /* 0x0000000000047947 */ /* 0x000fea0003800000 */
.L_x_476:
[----:B------:R-:W-:-:S07]  /*1410*/  FADD.FTZ R0, R0, R3 ;  /* 0x0000000300007221 */ /* 0x000fce0000010000 */
.L_x_484:
[----:B------:R-:W-:Y:S05]  /*1420*/  BSYNC.RECONVERGENT B1 ;  /* 0x0000000000017941 */ /* 0x000fea0003800200 */
.L_x_474:
[----:B------:R-:W-:-:S04]  /*1430*/  IMAD.MOV.U32 R9, RZ, RZ, 0x0 ;  /* 0x00000000ff097424 */ /* 0x000fc800078e00ff */
[----:B0-----:R-:W-:Y:S05]  /*1440*/  RET.REL.NODEC R8 `(_Z26MutualIntensExtract_KernelILi4ELb1ELb0ELb0ELi1EEvPfS0_S0_llllll) ;  /* 0xffffffe808ec7950 */ /* 0x001fea0003c3ffff */
.L_x_485:
        /* <DEDUP_REMOVED lines=11> */
.L_x_1925:


//--------------------- .text._Z26MutualIntensExtract_KernelILi4ELb1ELb1ELb0ELi1EEvPfS0_S0_llllll --------------------------
	.section	.text._Z26MutualIntensExtract_KernelILi4ELb1ELb1ELb0ELi1EEvPfS0_S0_llllll,"ax",@progbits
	.align	128
        .global         _Z26MutualIntensExtract_KernelILi4ELb1ELb1ELb0ELi1EEvPfS0_S0_llllll
        .type           _Z26MutualIntensExtract_KernelILi4ELb1ELb1ELb0ELi1EEvPfS0_S0_llllll,@function
        .size           _Z26MutualIntensExtract_KernelILi4ELb1ELb1ELb0ELi1EEvPfS0_S0_llllll,(.L_x_1926 - _Z26MutualIntensExtract_KernelILi4ELb1ELb1ELb0ELi1EEvPfS0_S0_llllll)
        .other          _Z26MutualIntensExtract_KernelILi4ELb1ELb1ELb0ELi1EEvPfS0_S0_llllll,@"STO_CUDA_ENTRY STV_DEFAULT"
_Z26MutualIntensExtract_KernelILi4ELb1ELb1ELb0ELi1EEvPfS0_S0_llllll:
.text._Z26MutualIntensExtract_KernelILi4ELb1ELb1ELb0ELi1EEvPfS0_S0_llllll:
        /* <DEDUP_REMOVED lines=80> */
[----:B---3--:R-:W-:-:S03]  /*0500*/  FADD R18, R3, R18 ;  /* 0x0000001203127221 */ /* 0x008fc60000000000 */
[----:B------:R-:W-:Y:S01]  /*0510*/  LEA.HI.X R3, R4, UR9, R5, 0x2, P0 ;  /* 0x0000000904037c11 */ /* 0x000fe200080f1405 */
[----:B--2---:R-:W-:-:S04]  /*0520*/  FADD R15, R15, R20 ;  /* 0x000000140f0f7221 */ /* 0x004fc80000000000 */
[----:B------:R-:W-:Y:S01]  /*0530*/  FMUL R5, R18, R15 ;  /* 0x0000000f12057220 */ /* 0x000fe20000400000 */
[----:B----4-:R-:W-:-:S04]  /*0540*/  FADD R19, R16, -R19 ;  /* 0x8000001310137221 */ /* 0x010fc80000000000 */
[----:B------:R-:W-:Y:S01]  /*0550*/  FMUL R18, R18, R19 ;  /* 0x0000001312127220 */ /* 0x000fe20000400000 */
[----:B-----5:R-:W-:-:S04]  /*0560*/  FADD R14, R14, -R17 ;  /* 0x800000110e0e7221 */ /* 0x020fc80000000000 */
        /* <DEDUP_REMOVED lines=8> */
.L_x_486:
        /* <DEDUP_REMOVED lines=63> */
[----:B---3--:R-:W-:Y:S01]  /*09e0*/  FADD R21, R0, R21 ;  /* 0x0000001500157221 */ /* 0x008fe20000000000 */
[----:B----4-:R-:W-:-:S04]  /*09f0*/  FADD R17, R17, R20 ;  /* 0x0000001411117221 */ /* 0x010fc80000000000 */
[----:B------:R-:W-:Y:S01]  /*0a00*/  FMUL R7, R21, R17 ;  /* 0x0000001115077220 */ /* 0x000fe20000400000 */
[----:B-----5:R-:W-:Y:S01]  /*0a10*/  FADD R16, R16, -R19 ;  /* 0x8000001310107221 */ /* 0x020fe20000000000 */
[----:B------:R-:W-:-:S04]  /*0a20*/  FADD R18, R18, -R23 ;  /* 0x8000001712127221 */ /* 0x000fc80000000000 */
        /* <DEDUP_REMOVED lines=12> */
[----:B------:R-:W-:Y:S05]  /*0af0*/  CALL.REL.NOINC `($__internal_27_$__cuda_sm3x_div_rn_noftz_f32_slowpath) ;  /* 0x0000000400607944 */ /* 0x000fea0003c00000 */
[----:B------:R-:W-:-:S07]  /*0b00*/  IMAD.MOV.U32 R7, RZ, RZ, R0 ;  /* 0x000000ffff077224 */ /* 0x000fce00078e0000 */
.L_x_489:
[----:B------:R-:W-:Y:S05]  /*0b10*/  BSYNC.RECONVERGENT B0 ;  /* 0x0000000000007941 */ /* 0x000fea0003800200 */
.L_x_488:
        /* <DEDUP_REMOVED lines=15> */
[----:B------:R-:W-:Y:S05]  /*0c10*/  CALL.REL.NOINC `($__internal_27_$__cuda_sm3x_div_rn_noftz_f32_slowpath) ;  /* 0x0000000400187944 */ /* 0x000fea0003c00000 */
[----:B------:R-:W-:-:S07]  /*0c20*/  MOV R9, R0 ;  /* 0x0000000000097202 */ /* 0x000fce0000000f00 */
.L_x_491:
[----:B------:R-:W-:Y:S05]  /*0c30*/  BSYNC.RECONVERGENT B0 ;  /* 0x0000000000007941 */ /* 0x000fea0003800200 */
.L_x_490:
[----:B------:R-:W-:Y:S01]  /*0c40*/  STG.E desc[UR4][R4.64+0x4], R9 ;  /* 0x0000040904007986 */ /* 0x000fe2000c101904 */
[----:B------:R-:W-:Y:S05]  /*0c50*/  EXIT ;  /* 0x000000000000794d */ /* 0x000fea0003800000 */
.L_x_487:
        /* <DEDUP_REMOVED lines=53> */
[----:B----4-:R-:W-:Y:S01]  /*0fb0*/  FADD R8, R8, R17 ;  /* 0x0000001108087221 */ /* 0x010fe20000000000 */
[----:B---3--:R-:W-:Y:S01]  /*0fc0*/  FADD R14, R14, R19 ;  /* 0x000000130e0e7221 */ /* 0x008fe20000000000 */
[----:B--2---:R-:W-:-:S03]  /*0fd0*/  FADD R15, R15, -R18 ;  /* 0x800000120f0f7221 */ /* 0x004fc60000000000 */
[C---:B------:R-:W-:Y:S01]  /*0fe0*/  FMUL R0, R8.reuse, R14 ;  /* 0x0000000e08007220 */ /* 0x040fe20000400000 */
[----:B------:R-:W-:Y:S01]  /*0ff0*/  FMUL R11, R8, R15 ;  /* 0x0000000f080b7220 */ /* 0x000fe20000400000 */
[----:B-----5:R-:W-:-:S04]  /*1000*/  FADD R9, R9, -R16 ;  /* 0x8000001009097221 */ /* 0x020fc80000000000 */
[C---:B------:R-:W-:Y:S01]  /*1010*/  FFMA R0, R9.reuse, R15, R0 ;  /* 0x0000000f09007223 */ /* 0x040fe20000000000 */
[----:B------:R-:W-:-:S03]  /*1020*/  FFMA R11, R9, R14, -R11 ;  /* 0x0000000e090b7223 */ /* 0x000fc6000000080b */
[----:B------:R-:W-:Y:S01]  /*1030*/  FFMA R21, R0, 0.5, R21 ;  /* 0x3f00000000157823 */ /* 0x000fe20000000015 */
[----:B------:R-:W-:-:S04]  /*1040*/  FFMA R11, R11, 0.5, R20 ;  /* 0x3f0000000b0b7823 */ /* 0x000fc80000000014 */
[----:B------:R-:W-:Y:S04]  /*1050*/  STG.E desc[UR4][R2.64], R21 ;  /* 0x0000001502007986 */ /* 0x000fe8000c101904 */
[----:B------:R-:W-:Y:S01]  /*1060*/  STG.E desc[UR4][R2.64+0x4], R11 ;  /* 0x0000040b02007986 */ /* 0x000fe2000c101904 */
[----:B------:R-:W-:Y:S05]  /*1070*/  EXIT ;  /* 0x000000000000794d */ /* 0x000fea0003800000 */
        .weak           $__internal_27_$__cuda_sm3x_div_rn_noftz_f32_slowpath
        .type           $__internal_27_$__cuda_sm3x_div_rn_noftz_f32_slowpath,@function
        .size           $__internal_27_$__cuda_sm3x_div_rn_noftz_f32_slowpath,(.L_x_1926 - $__internal_27_$__cuda_sm3x_div_rn_noftz_f32_slowpath)
$__internal_27_$__cuda_sm3x_div_rn_noftz_f32_slowpath:
        /* <DEDUP_REMOVED lines=35> */
.L_x_493:
        /* <DEDUP_REMOVED lines=51> */
.L_x_500:
[----:B------:R-:W-:-:S04]  /*15e0*/  LOP3.LUT R0, R0, 0x80000000, RZ, 0xc0, !PT ;  /* 0x8000000000007812 */ /* 0x000fc800078ec0ff */
[----:B------:R-:W-:Y:S01]  /*15f0*/  LOP3.LUT R0, R0, 0x7f800000, RZ, 0xfc, !PT ;  /* 0x7f80000000007812 */ /* 0x000fe200078efcff */
[----:B------:R-:W-:Y:S06]  /*1600*/  BRA `(.L_x_501) ;  /* 0x0000000000047947 */ /* 0x000fec0003800000 */
.L_x_499:
[----:B------:R-:W-:-:S07]  /*1610*/  IMAD R0, R10, 0x800000, R0 ;  /* 0x008000000a007824 */ /* 0x000fce00078e0200 */
.L_x_501:
[----:B------:R-:W-:Y:S05]  /*1620*/  BSYNC.RECONVERGENT B2 ;  /* 0x0000000000027941 */ /* 0x000fea0003800200 */
.L_x_498:
[----:B------:R-:W-:Y:S05]  /*1630*/  BRA `(.L_x_502) ;  /* 0x0000000000207947 */ /* 0x000fea0003800000 */
.L_x_497:
[----:B------:R-:W-:-:S04]  /*1640*/  LOP3.LUT R0, R9, 0x80000000, R0, 0x48, !PT ;  /* 0x8000000009007812 */ /* 0x000fc800078e4800 */
[----:B------:R-:W-:Y:S01]  /*1650*/  LOP3.LUT R0, R0, 0x7f800000, RZ, 0xfc, !PT ;  /* 0x7f80000000007812 */ /* 0x000fe200078efcff */
[----:B------:R-:W-:Y:S06]  /*1660*/  BRA `(.L_x_502) ;  /* 0x0000000000147947 */ /* 0x000fec0003800000 */
.L_x_496:
[----:B------:R-:W-:Y:S01]  /*1670*/  LOP3.LUT R0, R9, 0x80000000, R0, 0x48, !PT ;  /* 0x8000000009007812 */ /* 0x000fe200078e4800 */
[----:B------:R-:W-:Y:S06]  /*1680*/  BRA `(.L_x_502) ;  /* 0x00000000000c7947 */ /* 0x000fec0003800000 */
.L_x_495:
[----:B------:R-:W0:Y:S01]  /*1690*/  MUFU.RSQ R0, -QNAN ;  /* 0xffc0000000007908 */ /* 0x000e220000001400 */
[----:B------:R-:W-:Y:S05]  /*16a0*/  BRA `(.L_x_502) ;  /* 0x0000000000047947 */ /* 0x000fea0003800000 */
.L_x_494:
[----:B------:R-:W-:-:S07]  /*16b0*/  FADD.FTZ R0, R0, R3 ;  /* 0x0000000300007221 */ /* 0x000fce0000010000 */
.L_x_502:
[----:B------:R-:W-:Y:S05]  /*16c0*/  BSYNC.RECONVERGENT B1 ;  /* 0x0000000000017941 */ /* 0x000fea0003800200 */
.L_x_492:
[----:B------:R-:W-:-:S04]  /*16d0*/  IMAD.MOV.U32 R9, RZ, RZ, 0x0 ;  /* 0x00000000ff097424 */ /* 0x000fc800078e00ff */
[----:B0-----:R-:W-:Y:S05]  /*16e0*/  RET.REL.NODEC R8 `(_Z26MutualIntensExtract_KernelILi4ELb1ELb1ELb0ELi1EEvPfS0_S0_llllll) ;  /* 0xffffffe808447950 */ /* 0x001fea0003c3ffff */
.L_x_503:
        /* <DEDUP_REMOVED lines=9> */
.L_x_1926:


//--------------------- .text._Z26MutualIntensExtract_KernelILi3ELb0ELb0ELb0ELi1EEvPfS0_S0_llllll --------------------------
	.section	.text._Z26MutualIntensExtract_KernelILi3ELb0ELb0ELb0ELi1EEvPfS0_S0_llllll,"ax",@progbits
	.align	128
        .global         _Z26MutualIntensExtract_KernelILi3ELb0ELb0ELb0ELi1EEvPfS0_S0_llllll
        .type           _Z26MutualIntensExtract_KernelILi3ELb0ELb0ELb0ELi1EEvPfS0_S0_llllll,@function
        .size           _Z26MutualIntensExtract_KernelILi3ELb0ELb0ELb0ELi1EEvPfS0_S0_llllll,(.L_x_1927 - _Z26MutualIntensExtract_KernelILi3ELb0ELb0ELb0ELi1EEvPfS0_S0_llllll)
        .other          _Z26MutualIntensExtract_KernelILi3ELb0ELb0ELb0ELi1EEvPfS0_S0_llllll,@"STO_CUDA_ENTRY STV_DEFAULT"
_Z26MutualIntensExtract_KernelILi3ELb0ELb0ELb0ELi1EEvPfS0_S0_llllll:
.text._Z26MutualIntensExtract_KernelILi3ELb0ELb0ELb0ELi1EEvPfS0_S0_llllll:
        /* <DEDUP_REMOVED lines=54> */
.L_x_504:
        /* <DEDUP_REMOVED lines=40> */
[----:B------:R-:W-:Y:S05]  /*05e0*/  CALL.REL.NOINC `($__internal_28_$__cuda_sm3x_div_rn_noftz_f32_slowpath) ;  /* 0x0000000000c07944 */ /* 0x000fea0003c00000 */
[----:B------:R-:W-:-:S07]  /*05f0*/  IMAD.MOV.U32 R9, RZ, RZ, R2 ;  /* 0x000000ffff097224 */ /* 0x000fce00078e0002 */
.L_x_507:
[----:B------:R-:W-:Y:S05]  /*0600*/  BSYNC.RECONVERGENT B0 ;  /* 0x0000000000007941 */ /* 0x000fea0003800200 */
.L_x_506:
        /* <DEDUP_REMOVED lines=14> */
[----:B------:R-:W-:Y:S05]  /*06f0*/  CALL.REL.NOINC `($__internal_28_$__cuda_sm3x_div_rn_noftz_f32_slowpath) ;  /* 0x00000000007c7944 */ /* 0x000fea0003c00000 */
[----:B------:R-:W-:-:S07]  /*0700*/  IMAD.MOV.U32 R7, RZ, RZ, R2 ;  /* 0x000000ffff077224 */ /* 0x000fce00078e0002 */
.L_x_509:
[----:B------:R-:W-:Y:S05]  /*0710*/  BSYNC.RECONVERGENT B0 ;  /* 0x0000000000007941 */ /* 0x000fea0003800200 */
.L_x_508:
[----:B------:R-:W-:Y:S01]  /*0720*/  STG.E desc[UR4][R4.64+0x4], R7 ;  /* 0x0000040704007986 */ /* 0x000fe2000c101904 */
[----:B------:R-:W-:Y:S05]  /*0730*/  EXIT ;  /* 0x000000000000794d */ /* 0x000fea0003800000 */
.L_x_505:
        /* <DEDUP_REMOVED lines=27> */
        .weak           $__internal_28_$__cuda_sm3x_div_rn_noftz_f32_slowpath
        .type           $__internal_28_$__cuda_sm3x_div_rn_noftz_f32_slowpath,@function
        .size           $__internal_28_$__cuda_sm3x_div_rn_noftz_f32_slowpath,(.L_x_1927 - $__internal_28_$__cuda_sm3x_div_rn_noftz_f32_slowpath)
$__internal_28_$__cuda_sm3x_div_rn_noftz_f32_slowpath:
        /* <DEDUP_REMOVED lines=35> */
.L_x_511:
        /* <DEDUP_REMOVED lines=51> */
.L_x_518:
[----:B------:R-:W-:-:S04]  /*0e50*/  LOP3.LUT R2, R2, 0x80000000, RZ, 0xc0, !PT ;  /* 0x8000000002027812 */ /* 0x000fc800078ec0ff */
[----:B------:R-:W-:Y:S01]  /*0e60*/  LOP3.LUT R2, R2, 0x7f800000, RZ, 0xfc, !PT ;  /* 0x7f80000002027812 */ /* 0x000fe200078efcff */
[----:B------:R-:W-:Y:S06]  /*0e70*/  BRA `(.L_x_519) ;  /* 0x0000000000047947 */ /* 0x000fec0003800000 */
.L_x_517:
[----:B------:R-:W-:-:S07]  /*0e80*/  IMAD R2, R9, 0x800000, R2 ;  /* 0x0080000009027824 */ /* 0x000fce00078e0202 */
.L_x_519:
[----:B------:R-:W-:Y:S05]  /*0e90*/  BSYNC.RECONVERGENT B2 ;  /* 0x0000000000027941 */ /* 0x000fea0003800200 */
.L_x_516:
[----:B------:R-:W-:Y:S05]  /*0ea0*/  BRA `(.L_x_520) ;  /* 0x0000000000207947 */ /* 0x000fea0003800000 */
.L_x_515:
[----:B------:R-:W-:-:S04]  /*0eb0*/  LOP3.LUT R2, R7, 0x80000000, R2, 0x48, !PT ;  /* 0x8000000007027812 */ /* 0x000fc800078e4802 */
[----:B------:R-:W-:Y:S01]  /*0ec0*/  LOP3.LUT R2, R2, 0x7f800000, RZ, 0xfc, !PT ;  /* 0x7f80000002027812 */ /* 0x000fe200078efcff */
[----:B------:R-:W-:Y:S06]  /*0ed0*/  BRA `(.L_x_520) ;  /* 0x0000000000147947 */ /* 0x000fec0003800000 */
.L_x_514:
[----:B------:R-:W-:Y:S01]  /*0ee0*/  LOP3.LUT R2, R7, 0x80000000, R2, 0x48, !PT ;  /* 0x8000000007027812 */ /* 0x000fe200078e4802 */
[----:B------:R-:W-:Y:S06]  /*0ef0*/  BRA `(.L_x_520) ;  /* 0x00000000000c7947 */ /* 0x000fec0003800000 */
.L_x_513:
[----:B------:R-:W0:Y:S01]  /*0f00*/  MUFU.RSQ R2, -QNAN ;  /* 0xffc0000000027908 */ /* 0x000e220000001400 */
[----:B------:R-:W-:Y:S05]  /*0f10*/  BRA `(.L_x_520) ;  /* 0x0000000000047947 */ /* 0x000fea0003800000 */
.L_x_512:
[----:B------:R-:W-:-:S07]  /*0f20*/  FADD.FTZ R2, R2, R3 ;  /* 0x0000000302027221 */ /* 0x000fce0000010000 */
.L_x_520:
[----:B------:R-:W-:Y:S05]  /*0f30*/  BSYNC.RECONVERGENT B1 ;  /* 0x0000000000017941 */ /* 0x000fea0003800200 */
.L_x_510:
[----:B------:R-:W-:-:S04]  /*0f40*/  IMAD.MOV.U32 R7, RZ, RZ, 0x0 ;  /* 0x00000000ff077424 */ /* 0x000fc800078e00ff */
[----:B0-----:R-:W-:Y:S05]  /*0f50*/  RET.REL.NODEC R6 `(_Z26MutualIntensExtract_KernelILi3ELb0ELb0ELb0ELi1EEvPfS0_S0_llllll) ;  /* 0xfffffff006287950 */ /* 0x001fea0003c3ffff */
.L_x_521:
        /* <DEDUP_REMOVED lines=10> */
.L_x_1927:


//--------------------- .text._Z26MutualIntensExtract_KernelILi3ELb0ELb1ELb0ELi1EEvPfS0_S0_llllll --------------------------
	.section	.text._Z26MutualIntensExtract_KernelILi3ELb0ELb1ELb0ELi1EEvPfS0_S0_llllll,"ax",@progbits
	.align	128
        .global         _Z26MutualIntensExtract_KernelILi3ELb0ELb1ELb0ELi1EEvPfS0_S0_llllll
        .type           _Z26MutualIntensExtract_KernelILi3ELb0ELb1ELb0ELi1EEvPfS0_S0_llllll,@function
        .size           _Z26MutualIntensExtract_KernelILi3ELb0ELb1ELb0ELi1EEvPfS0_S0_llllll,(.L_x_1928 - _Z26MutualIntensExtract_KernelILi3ELb0ELb1ELb0ELi1EEvPfS0_S0_llllll)
        .other          _Z26MutualIntensExtract_KernelILi3ELb0ELb1ELb0ELi1EEvPfS0_S0_llllll,@"STO_CUDA_ENTRY STV_DEFAULT"
_Z26MutualIntensExtract_KernelILi3ELb0ELb1ELb0ELi1EEvPfS0_S0_llllll:
.text._Z26MutualIntensExtract_KernelILi3ELb0ELb1ELb0ELi1EEvPfS0_S0_llllll:
        /* <DEDUP_REMOVED lines=72> */
[----:B----4-:R-:W-:Y:S01]  /*0480*/  FADD R0, RZ, -R0 ;  /* 0x80000000ff007221 */ /* 0x010fe20000000000 */
[CC--:B------:R-:W-:Y:S01]  /*0490*/  FMUL R7, R11.reuse, R12.reuse ;  /* 0x0000000c0b077220 */ /* 0x0c0fe20000400000 */
[----:B-----5:R-:W-:Y:S02]  /*04a0*/  FADD R5, RZ, -R5 ;  /* 0x80000005ff057221 */ /* 0x020fe40000000000 */
[C---:B------:R-:W-:Y:S02]  /*04b0*/  FMUL R12, R0.reuse, R12 ;  /* 0x0000000c000c7220 */ /* 0x040fe40000400000 */
[-C--:B------:R-:W-:Y:S02]  /*04c0*/  FFMA R7, R0, R5.reuse, R7 ;  /* 0x0000000500077223 */ /* 0x080fe40000000007 */
[----:B------:R-:W-:Y:S02]  /*04d0*/  FFMA R12, R11, R5, -R12 ;  /* 0x000000050b0c7223 */ /* 0x000fe4000000080c */
[----:B------:R-:W-:-:S02]  /*04e0*/  FMUL R7, R7, 0.5 ;  /* 0x3f00000007077820 */ /* 0x000fc40000400000 */
[----:B------:R-:W-:-:S03]  /*04f0*/  FMUL R5, R12, 0.5 ;  /* 0x3f0000000c057820 */ /* 0x000fc60000400000 */
[----:B------:R-:W-:Y:S04]  /*0500*/  STG.E desc[UR4][R2.64], R7 ;  /* 0x0000000702007986 */ /* 0x000fe8000c101904 */
[----:B------:R-:W-:Y:S01]  /*0510*/  STG.E desc[UR4][R2.64+0x4], R5 ;  /* 0x0000040502007986 */ /* 0x000fe2000c101904 */
[----:B------:R-:W-:Y:S05]  /*0520*/  EXIT ;  /* 0x000000000000794d */ /* 0x000fea0003800000 */
.L_x_522:
        /* <DEDUP_REMOVED lines=51> */
[----:B---3--:R-:W-:Y:S01]  /*0860*/  FADD R6, RZ, -R0 ;  /* 0x80000000ff067221 */ /* 0x008fe20000000000 */
[----:B----4-:R-:W-:Y:S01]  /*0870*/  FADD R15, RZ, -R15 ;  /* 0x8000000fff0f7221 */ /* 0x010fe20000000000 */
        /* <DEDUP_REMOVED lines=15> */
[----:B------:R-:W-:Y:S05]  /*0970*/  CALL.REL.NOINC `($__internal_29_$__cuda_sm3x_div_rn_noftz_f32_slowpath) ;  /* 0x0000000400307944 */ /* 0x000fea0003c00000 */
[----:B------:R-:W-:-:S07]  /*0980*/  MOV R9, R0 ;  /* 0x0000000000097202 */ /* 0x000fce0000000f00 */
.L_x_525:
[----:B------:R-:W-:Y:S05]  /*0990*/  BSYNC.RECONVERGENT B0 ;  /* 0x0000000000007941 */ /* 0x000fea0003800200 */
.L_x_524:
        /* <DEDUP_REMOVED lines=15> */
[----:B------:R-:W-:Y:S05]  /*0a90*/  CALL.REL.NOINC `($__internal_29_$__cuda_sm3x_div_rn_noftz_f32_slowpath) ;  /* 0x0000000000e87944 */ /* 0x000fea0003c00000 */
[----:B------:R-:W-:-:S07]  /*0aa0*/  IMAD.MOV.U32 R7, RZ, RZ, R0 ;  /* 0x000000ffff077224 */ /* 0x000fce00078e0000 */
.L_x_527:
[----:B------:R-:W-:Y:S05]  /*0ab0*/  BSYNC.RECONVERGENT B0 ;  /* 0x0000000000007941 */ /* 0x000fea0003800200 */
.L_x_526:
[----:B------:R-:W-:Y:S01]  /*0ac0*/  STG.E desc[UR4][R4.64+0x4], R7 ;  /* 0x0000040704007986 */ /* 0x000fe2000c101904 */
[----:B------:R-:W-:Y:S05]  /*0ad0*/  EXIT ;  /* 0x000000000000794d */ /* 0x000fea0003800000 */
.L_x_523:
        /* <DEDUP_REMOVED lines=36> */
[----:B------:R-:W4:Y:S01]  /*0d20*/  LDG.E R10, desc[UR4][R8.64+0x4] ;  /* 0x00000404080a7981 */ /* 0x000f22000c1e1900 */
[----:B------:R-:W-:-:S03]  /*0d30*/  IMAD.WIDE R4, R4, 0x8, R12 ;  /* 0x0000000804047825 */ /* 0x000fc600078e020c */
[----:B------:R-:W5:Y:S04]  /*0d40*/  LDG.E R7, desc[UR4][R8.64] ;  /* 0x0000000408077981 */ /* 0x000f68000c1e1900 */
[----:B------:R-:W5:Y:S04]  /*0d50*/  LDG.E R12, desc[UR4][R4.64] ;  /* 0x00000004040c7981 */ /* 0x000f68000c1e1900 */
[----:B------:R-:W5:Y:S01]  /*0d60*/  LDG.E R14, desc[UR4][R4.64+0x4] ;  /* 0x00000404040e7981 */ /* 0x000f62000c1e1900 */
[----:B--2---:R-:W-:Y:S01]  /*0d70*/  FADD R0, RZ, -R0 ;  /* 0x80000000ff007221 */ /* 0x004fe20000000000 */
[----:B---3--:R-:W-:Y:S01]  /*0d80*/  FADD R6, RZ, -R6 ;  /* 0x80000006ff067221 */ /* 0x008fe20000000000 */
[----:B----4-:R-:W-:-:S04]  /*0d90*/  FADD R11, RZ, -R10 ;  /* 0x8000000aff0b7221 */ /* 0x010fc80000000000 */
[-C--:B------:R-:W-:Y:S01]  /*0da0*/  FMUL R13, R6, R11.reuse ;  /* 0x0000000b060d7220 */ /* 0x080fe20000400000 */
[----:B-----5:R-:W-:Y:S01]  /*0db0*/  FADD R7, RZ, -R7 ;  /* 0x80000007ff077221 */ /* 0x020fe20000000000 */
[----:B------:R-:W-:-:S03]  /*0dc0*/  FMUL R11, R0, R11 ;  /* 0x0000000b000b7220 */ /* 0x000fc60000400000 */
[-C--:B------:R-:W-:Y:S01]  /*0dd0*/  FFMA R13, R0, R7.reuse, R13 ;  /* 0x00000007000d7223 */ /* 0x080fe2000000000d */
[----:B------:R-:W-:-:S03]  /*0de0*/  FFMA R11, R6, R7, -R11 ;  /* 0x00000007060b7223 */ /* 0x000fc6000000080b */
[----:B------:R-:W-:Y:S01]  /*0df0*/  FFMA R13, R13, 0.5, R12 ;  /* 0x3f0000000d0d7823 */ /* 0x000fe2000000000c */
[----:B------:R-:W-:-:S04]  /*0e00*/  FFMA R11, R11, 0.5, R14 ;  /* 0x3f0000000b0b7823 */ /* 0x000fc8000000000e */
[----:B------:R-:W-:Y:S04]  /*0e10*/  STG.E desc[UR4][R4.64], R13 ;  /* 0x0000000d04007986 */ /* 0x000fe8000c101904 */
[----:B------:R-:W-:Y:S01]  /*0e20*/  STG.E desc[UR4][R4.64+0x4], R11 ;  /* 0x0000040b04007986 */ /* 0x000fe2000c101904 */
[----:B------:R-:W-:Y:S05]  /*0e30*/  EXIT ;  /* 0x000000000000794d */ /* 0x000fea0003800000 */
        .weak           $__internal_29_$__cuda_sm3x_div_rn_noftz_f32_slowpath
        .type           $__internal_29_$__cuda_sm3x_div_rn_noftz_f32_slowpath,@function
        .size           $__internal_29_$__cuda_sm3x_div_rn_noftz_f32_slowpath,(.L_x_1928 - $__internal_29_$__cuda_sm3x_div_rn_noftz_f32_slowpath)
$__internal_29_$__cuda_sm3x_div_rn_noftz_f32_slowpath:
        /* <DEDUP_REMOVED lines=35> */
.L_x_529:
        /* <DEDUP_REMOVED lines=51> */
.L_x_536:
[----:B------:R-:W-:-:S04]  /*13a0*/  LOP3.LUT R0, R0, 0x80000000, RZ, 0xc0, !PT ;  /* 0x8000000000007812 */ /* 0x000fc800078ec0ff */
[----:B------:R-:W-:Y:S01]  /*13b0*/  LOP3.LUT R0, R0, 0x7f800000, RZ, 0xfc, !PT ;  /* 0x7f80000000007812 */ /* 0x000fe200078efcff */
[----:B------:R-:W-:Y:S06]  /*13c0*/  BRA `(.L_x_537) ;  /* 0x0000000000047947 */ /* 0x000fec0003800000 */
.L_x_535:
[----:B------:R-:W-:-:S07]  /*13d0*/  IMAD R0, R10, 0x800000, R0 ;  /* 0x008000000a007824 */ /* 0x000fce00078e0200 */
.L_x_537:
[----:B------:R-:W-:Y:S05]  /*13e0*/  BSYNC.RECONVERGENT B2 ;  /* 0x0000000000027941 */ /* 0x000fea0003800200 */
.L_x_534:
[----:B------:R-:W-:Y:S05]  /*13f0*/  BRA `(.L_x_538) ;  /* 0x0000000000207947 */ /* 0x000fea0003800000 */
.L_x_533:
[----:B------:R-:W-:-:S04]  /*1400*/  LOP3.LUT R0, R9, 0x80000000, R0, 0x48, !PT ;  /* 0x8000000009007812 */ /* 0x000fc800078e4800 */
[----:B------:R-:W-:Y:S01]  /*1410*/  LOP3.LUT R0, R0, 0x7f800000, RZ, 0xfc, !PT ;  /* 0x7f80000000007812 */ /* 0x000fe200078efcff */
[----:B------:R-:W-:Y:S06]  /*1420*/  BRA `(.L_x_538) ;  /* 0x0000000000147947 */ /* 0x000fec0003800000 */
.L_x_532:
[----:B------:R-:W-:Y:S01]  /*1430*/  LOP3.LUT R0, R9, 0x80000000, R0, 0x48, !PT ;  /* 0x8000000009007812 */ /* 0x000fe200078e4800 */
[----:B------:R-:W-:Y:S06]  /*1440*/  BRA `(.L_x_538) ;  /* 0x00000000000c7947 */ /* 0x000fec0003800000 */
.L_x_531:
[----:B------:R-:W0:Y:S01]  /*1450*/  MUFU.RSQ R0, -QNAN ;  /* 0xffc0000000007908 */ /* 0x000e220000001400 */
[----:B------:R-:W-:Y:S05]  /*1460*/  BRA `(.L_x_538) ;  /* 0x0000000000047947 */ /* 0x000fea0003800000 */
.L_x_530:
[----:B------:R-:W-:-:S07]  /*1470*/  FADD.FTZ R0, R0, R3 ;  /* 0x0000000300007221 */ /* 0x000fce0000010000 */
.L_x_538:
[----:B------:R-:W-:Y:S05]  /*1480*/  BSYNC.RECONVERGENT B1 ;  /* 0x0000000000017941 */ /* 0x000fea0003800200 */
.L_x_528:
[----:B------:R-:W-:-:S04]  /*1490*/  HFMA2 R9, -RZ, RZ, 0, 0 ;  /* 0x00000000ff097431 */ /* 0x000fc800000001ff */
[----:B0-----:R-:W-:Y:S05]  /*14a0*/  RET.REL.NODEC R8 `(_Z26MutualIntensExtract_KernelILi3ELb0ELb1ELb0ELi1EEvPfS0_S0_llllll) ;  /* 0xffffffe808d47950 */ /* 0x001fea0003c3ffff */
.L_x_539:
        /* <DEDUP_REMOVED lines=13> */
.L_x_1928:


//--------------------- .text._Z26MutualIntensExtract_KernelILi3ELb1ELb0ELb0ELi1EEvPfS0_S0_llllll --------------------------
	.section	.text._Z26MutualIntensExtract_KernelILi3ELb1ELb0ELb0ELi1EEvPfS0_S0_llllll,"ax",@progbits
	.align	128
        .global         _Z26MutualIntensExtract_KernelILi3ELb1ELb0ELb0ELi1EEvPfS0_S0_llllll
        .type           _Z26MutualIntensExtract_KernelILi3ELb1ELb0ELb0ELi1EEvPfS0_S0_llllll,@function
        .size           _Z26MutualIntensExtract_KernelILi3ELb1ELb0ELb0ELi1EEvPfS0_S0_llllll,(.L_x_1929 - _Z26MutualIntensExtract_KernelILi3ELb1ELb0ELb0ELi1EEvPfS0_S0_llllll)
        .other          _Z26MutualIntensExtract_KernelILi3ELb1ELb0ELb0ELi1EEvPfS0_S0_llllll,@"STO_CUDA_ENTRY STV_DEFAULT"
_Z26MutualIntensExtract_KernelILi3ELb1ELb0ELb0ELi1EEvPfS0_S0_llllll:
.text._Z26MutualIntensExtract_KernelILi3ELb1ELb0ELb0ELi1EEvPfS0_S0_llllll:
        /* <DEDUP_REMOVED lines=74> */
[----:B------:R-:W-:Y:S01]  /*04a0*/  FMUL R9, R9, 0.5 ;  /* 0x3f00000009097820 */ /* 0x000fe20000400000 */
[----:B------:R-:W-:-:S04]  /*04b0*/  FMUL R3, R8, 0.5 ;  /* 0x3f00000008037820 */ /* 0x000fc80000400000 */
[----:B------:R-:W-:Y:S04]  /*04c0*/  STG.E desc[UR4][R4.64], R9 ;  /* 0x0000000904007986 */ /* 0x000fe8000c101904 */
[----:B------:R-:W-:Y:S01]  /*04d0*/  STG.E desc[UR4][R4.64+0x4], R3 ;  /* 0x0000040304007986 */ /* 0x000fe2000c101904 */
[----:B------:R-:W-:Y:S05]  /*04e0*/  EXIT ;  /* 0x000000000000794d */ /* 0x000fea0003800000 */
.L_x_540:
        /* <DEDUP_REMOVED lines=20> */
[----:B------:R-:W-:Y:S02]  /*0630*/  IMAD R5, R9, UR7, RZ ;  /* 0x0000000709057c24 */ /* 0x000fe4000f8e02ff */
[----:B------:R-:W-:-:S04]  /*0640*/  IMAD.WIDE.U32 R6, R4, UR12, RZ ;  /* 0x0000000c04067c25 */ /* 0x000fc8000f8e00ff */
[----:B------:R-:W-:Y:S01]  /*0650*/  IMAD R15, R4, UR13, R3 ;  /* 0x0000000d040f7c24 */ /* 0x000fe2000f8e0203 */
[----:B--2---:R-:W-:Y:S01]  /*0660*/  LEA R8, P1, R6, UR14, 0x2 ;  /* 0x0000000e06087c11 */ /* 0x004fe2000f8210ff */
[C---:B------:R-:W-:Y:S02]  /*0670*/  IMAD R13, R0.reuse, UR6, R5 ;  /* 0x00000006000d7c24 */ /* 0x040fe4000f8e0205 */
[----:B------:R-:W-:Y:S02]  /*0680*/  IMAD R0, R0, UR12, RZ ;  /* 0x0000000c00007c24 */ /* 0x000fe4000f8e02ff */
[----:B------:R-:W-:Y:S01]  /*0690*/  IMAD.WIDE.U32 R2, R9, UR6, RZ ;  /* 0x0000000609027c25 */ /* 0x000fe2000f8e00ff */
[----:B------:R-:W0:Y:S03]  /*06a0*/  LDCU.64 UR6, c[0x0][0x3b8] ;  /* 0x00007700ff0677ac */ /* 0x000e260008000a00 */
[----:B------:R-:W-:Y:S01]  /*06b0*/  IMAD.IADD R5, R7, 0x1, R15 ;  /* 0x0000000107057824 */ /* 0x000fe200078e020f */
[----:B---3--:R-:W-:Y:S01]  /*06c0*/  LEA R14, P0, R2, UR10, 0x2 ;  /* 0x0000000a020e7c11 */ /* 0x008fe2000f8010ff */
[----:B------:R-:W-:-:S04]  /*06d0*/  IMAD.WIDE.U32 R10, R9, UR12, RZ ;  /* 0x0000000c090a7c25 */ /* 0x000fc8000f8e00ff */
[----:B------:R-:W-:Y:S01]  /*06e0*/  IMAD R15, R9, UR13, R0 ;  /* 0x0000000d090f7c24 */ /* 0x000fe2000f8e0200 */
[----:B------:R-:W-:Y:S01]  /*06f0*/  LEA.HI.X R9, R6, UR15, R5, 0x2, P1 ;  /* 0x0000000f06097c11 */ /* 0x000fe200088f1405 */
[----:B------:R-:W-:Y:S01]  /*0700*/  IMAD.IADD R7, R3, 0x1, R13 ;  /* 0x0000000103077824 */ /* 0x000fe200078e020d */
[----:B------:R-:W-:Y:S02]  /*0710*/  LEA R12, P1, R10, UR14, 0x2 ;  /* 0x0000000e0a0c7c11 */ /* 0x000fe4000f8210ff */
[----:B------:R-:W-:Y:S02]  /*0720*/  IADD3 R3, PT, PT, R11, R15, RZ ;  /* 0x0000000f0b037210 */ /* 0x000fe40007ffe0ff */
[----:B------:R-:W-:Y:S02]  /*0730*/  LEA.HI.X R15, R2, UR11, R7, 0x2, P0 ;  /* 0x0000000b020f7c11 */ /* 0x000fe400080f1407 */
[----:B------:R-:W-:Y:S01]  /*0740*/  LEA.HI.X R13, R10, UR15, R3, 0x2, P1 ;  /* 0x0000000f0a0d7c11 */ /* 0x000fe200088f1403 */
[----:B------:R-:W2:Y:S01]  /*0750*/  LDG.E R2, desc[UR4][R8.64+0x4] ;  /* 0x0000040408027981 */ /* 0x000ea2000c1e1900 */
[----:B------:R-:W-:-:S03]  /*0760*/  IMAD.WIDE R4, R4, 0x8, R14 ;  /* 0x0000000804047825 */ /* 0x000fc600078e020e */
[----:B------:R-:W2:Y:S04]  /*0770*/  LDG.E R17, desc[UR4][R12.64+0x4] ;  /* 0x000004040c117981 */ /* 0x000ea8000c1e1900 */
[----:B------:R-:W3:Y:S04]  /*0780*/  LDG.E R14, desc[UR4][R8.64] ;  /* 0x00000004080e7981 */ /* 0x000ee8000c1e1900 */
[----:B------:R-:W4:Y:S04]  /*0790*/  LDG.E R19, desc[UR4][R4.64] ;  /* 0x0000000404137981 */ /* 0x000f28000c1e1900 */
[----:B------:R-:W5:Y:S01]  /*07a0*/  LDG.E R15, desc[UR4][R12.64] ;  /* 0x000000040c0f7981 */ /* 0x000f62000c1e1900 */
[----:B0-----:R-:W0:Y:S01]  /*07b0*/  I2F.F64.U64 R6, UR6 ;  /* 0x0000000600067d12 */ /* 0x001e220008301800 */
[----:B------:R-:W-:Y:S01]  /*07c0*/  BSSY.RECONVERGENT B0, `(.L_x_542) ;  /* 0x0000015000007945 */ /* 0x000fe20003800200 */
[----:B0-----:R-:W-:-:S06]  /*07d0*/  DADD R10, R6, 1 ;  /* 0x3ff00000060a7429 */ /* 0x001fcc0000000000 */
[----:B------:R-:W-:Y:S08]  /*07e0*/  I2F.U64 R6, UR6 ;  /* 0x0000000600067d12 */ /* 0x000ff00008301000 */
[----:B------:R-:W0:Y:S08]  /*07f0*/  F2F.F32.F64 R3, R10 ;  /* 0x0000000a00037310 */ /* 0x000e300000301000 */
[----:B0-----:R-:W0:Y:S01]  /*0800*/  MUFU.RCP R16, R3 ;  /* 0x0000000300107308 */ /* 0x001e220000001000 */
[-C--:B--2---:R-:W-:Y:S01]  /*0810*/  FMUL R7, R2, R17.reuse ;  /* 0x0000001102077220 */ /* 0x084fe20000400000 */
[----:B---3--:R-:W-:Y:S01]  /*0820*/  FMUL R17, R14, R17 ;  /* 0x000000110e117220 */ /* 0x008fe20000400000 */
[----:B----4-:R-:W-:-:S02]  /*0830*/  FMUL R19, R6, R19 ;  /* 0x0000001306137220 */ /* 0x010fc40000400000 */
[-C--:B-----5:R-:W-:Y:S01]  /*0840*/  FFMA R0, R14, R15.reuse, R7 ;  /* 0x0000000f0e007223 */ /* 0x0a0fe20000000007 */
[----:B0-----:R-:W-:Y:S01]  /*0850*/  FFMA R7, -R3, R16, 1 ;  /* 0x3f80000003077423 */ /* 0x001fe20000000110 */
[----:B------:R-:W-:Y:S02]  /*0860*/  FFMA R2, R2, R15, -R17 ;  /* 0x0000000f02027223 */ /* 0x000fe40000000811 */
[----:B------:R-:W-:Y:S01]  /*0870*/  FFMA R0, R0, 0.5, R19 ;  /* 0x3f00000000007823 */ /* 0x000fe20000000013 */
[----:B------:R-:W-:-:S03]  /*0880*/  FFMA R7, R16, R7, R16 ;  /* 0x0000000710077223 */ /* 0x000fc60000000010 */
[----:B------:R-:W0:Y:S01]  /*0890*/  FCHK P0, R0, R3 ;  /* 0x0000000300007302 */ /* 0x000e220000000000 */
[----:B------:R-:W-:-:S04]  /*08a0*/  FFMA R8, R0, R7, RZ ;  /* 0x0000000700087223 */ /* 0x000fc800000000ff */
[----:B------:R-:W-:-:S04]  /*08b0*/  FFMA R9, -R3, R8, R0 ;  /* 0x0000000803097223 */ /* 0x000fc80000000100 */
[----:B------:R-:W-:Y:S01]  /*08c0*/  FFMA R7, R7, R9, R8 ;  /* 0x0000000907077223 */ /* 0x000fe20000000008 */
[----:B0-----:R-:W-:Y:S06]  /*08d0*/  @!P0 BRA `(.L_x_543) ;  /* 0x00000000000c8947 */ /* 0x001fec0003800000 */
[----:B------:R-:W-:-:S07]  /*08e0*/  MOV R8, 0x900 ;  /* 0x0000090000087802 */ /* 0x000fce0000000f00 */
[----:B------:R-:W-:Y:S05]  /*08f0*/  CALL.REL.NOINC `($__internal_30_$__cuda_sm3x_div_rn_noftz_f32_slowpath) ;  /* 0x0000000400207944 */ /* 0x000fea0003c00000 */
[----:B------:R-:W-:-:S07]  /*0900*/  IMAD.MOV.U32 R7, RZ, RZ, R0 ;  /* 0x000000ffff077224 */ /* 0x000fce00078e0000 */
.L_x_543:
[----:B------:R-:W-:Y:S05]  /*0910*/  BSYNC.RECONVERGENT B0 ;  /* 0x0000000000007941 */ /* 0x000fea0003800200 */
.L_x_542:
        /* <DEDUP_REMOVED lines=15> */
[----:B------:R-:W-:Y:S05]  /*0a10*/  CALL.REL.NOINC `($__internal_30_$__cuda_sm3x_div_rn_noftz_f32_slowpath) ;  /* 0x0000000000d87944 */ /* 0x000fea0003c00000 */
[----:B------:R-:W-:-:S07]  /*0a20*/  IMAD.MOV.U32 R9, RZ, RZ, R0 ;  /* 0x000000ffff097224 */ /* 0x000fce00078e0000 */
.L_x_545:
[----:B------:R-:W-:Y:S05]  /*0a30*/  BSYNC.RECONVERGENT B0 ;  /* 0x0000000000007941 */ /* 0x000fea0003800200 */
.L_x_544:
[----:B------:R-:W-:Y:S01]  /*0a40*/  STG.E desc[UR4][R4.64+0x4], R9 ;  /* 0x0000040904007986 */ /* 0x000fe2000c101904 */
[----:B------:R-:W-:Y:S05]  /*0a50*/  EXIT ;  /* 0x000000000000794d */ /* 0x000fea0003800000 */
.L_x_541:
        /* <DEDUP_REMOVED lines=23> */
[----:B------:R-:W-:-:S03]  /*0bd0*/  IMAD.WIDE.U32 R6, R10, UR12, RZ ;  /* 0x0000000c0a067c25 */ /* 0x000fc6000f8e00ff */
[----:B------:R-:W-:Y:S01]  /*0be0*/  LEA.HI.X R3, R8, UR15, R3, 0x2, P0 ;  /* 0x0000000f08037c11 */ /* 0x000fe200080f1403 */
[----:B------:R-:W-:Y:S01]  /*0bf0*/  IMAD R13, R10, UR13, R11 ;  /* 0x0000000d0a0d7c24 */ /* 0x000fe2000f8e020b */
[----:B------:R-:W-:Y:S01]  /*0c00*/  LEA R8, P1, R6, UR14, 0x2 ;  /* 0x0000000e06087c11 */ /* 0x000fe2000f8210ff */
[----:B------:R-:W-:Y:S02]  /*0c10*/  IMAD R9, R0, UR6, R5 ;  /* 0x0000000600097c24 */ /* 0x000fe4000f8e0205 */
[----:B------:R-:W-:Y:S01]  /*0c20*/  IMAD.WIDE.U32 R10, R10, UR6, RZ ;  /* 0x000000060a0a7c25 */ /* 0x000fe2000f8e00ff */
[----:B------:R-:W2:Y:S03]  /*0c30*/  LDG.E R0, desc[UR4][R2.64] ;  /* 0x0000000402007981 */ /* 0x000ea6000c1e1900 */
[----:B------:R-:W-:Y:S01]  /*0c40*/  IMAD.IADD R5, R7, 0x1, R13 ;  /* 0x0000000107057824 */ /* 0x000fe200078e020d */
[----:B---3--:R-:W-:Y:S01]  /*0c50*/  LEA R12, P0, R10, UR10, 0x2 ;  /* 0x0000000a0a0c7c11 */ /* 0x008fe2000f8010ff */
[----:B------:R-:W-:-:S03]  /*0c60*/  IMAD.IADD R7, R11, 0x1, R9 ;  /* 0x000000010b077824 */ /* 0x000fc600078e0209 */
        /* <DEDUP_REMOVED lines=12> */
[----:B-----5:R-:W-:Y:S01]  /*0d30*/  FFMA R13, R13, 0.5, R10 ;  /* 0x3f0000000d0d7823 */ /* 0x020fe2000000000a */
[----:B------:R-:W-:-:S04]  /*0d40*/  FFMA R11, R11, 0.5, R12 ;  /* 0x3f0000000b0b7823 */ /* 0x000fc8000000000c */
[----:B------:R-:W-:Y:S04]  /*0d50*/  STG.E desc[UR4][R4.64], R13 ;  /* 0x0000000d04007986 */ /* 0x000fe8000c101904 */
[----:B------:R-:W-:Y:S01]  /*0d60*/  STG.E desc[UR4][R4.64+0x4], R11 ;  /* 0x0000040b04007986 */ /* 0x000fe2000c101904 */
[----:B------:R-:W-:Y:S05]  /*0d70*/  EXIT ;  /* 0x000000000000794d */ /* 0x000fea0003800000 */
        .weak           $__internal_30_$__cuda_sm3x_div_rn_noftz_f32_slowpath
        .type           $__internal_30_$__cuda_sm3x_div_rn_noftz_f32_slowpath,@function
        .size           $__internal_30_$__cuda_sm3x_div_rn_noftz_f32_slowpath,(.L_x_1929 - $__internal_30_$__cuda_sm3x_div_rn_noftz_f32_slowpath)
$__internal_30_$__cuda_sm3x_div_rn_noftz_f32_slowpath:
        /* <DEDUP_REMOVED lines=35> */
.L_x_547:
[----:B------:R-:W-:Y:S01]  /*0fb0*/  LEA R10, R14, 0xc0800000, 0x17 ;  /* 0xc08000000e0a7811 */ /* 0x000fe200078eb8ff */
[----:B------:R-:W-:Y:S04]  /*0fc0*/  BSSY.RECONVERGENT B2, `(.L_x_552) ;  /* 0x0000036000027945 */ /* 0x000fe80003800200 */
[----:B------:R-:W-:Y:S02]  /*0fd0*/  IMAD.IADD R10, R9, 0x1, -R10 ;  /* 0x00000001090a7824 */ /* 0x000fe400078e0a0a */
[----:B------:R-:W-:Y:S02]  /*0fe0*/  VIADD R9, R12, 0xffffff81 ;  /* 0xffffff810c097836 */ /* 0x000fe40000000000 */
        /* <DEDUP_REMOVED lines=31> */
[----:B------:R-:W-:Y:S02]  /*11e0*/  VIADD R12, R13, 0x20 ;  /* 0x000000200d0c7836 */ /* 0x000fe40000000000 */
[----:B------:R-:W-:Y:S01]  /*11f0*/  LOP3.LUT R9, R9, 0x800000, RZ, 0xfc, !PT ;  /* 0x0080000009097812 */ /* 0x000fe200078efcff */
[----:B------:R-:W-:Y:S01]  /*1200*/  IMAD.MOV R11, RZ, RZ, -R13 ;  /* 0x000000ffff0b7224 */ /* 0x000fe200078e0a0d */
[----:B------:R-:W-:-:S02]  /*1210*/  FSETP.NEU.FTZ.AND P0, PT, R7, R10, PT ;  /* 0x0000000a0700720b */ /* 0x000fc40003f1d000 */
[----:B------:R-:W-:Y:S02]  /*1220*/  SHF.L.U32 R12, R9, R12, RZ ;  /* 0x0000000c090c7219 */ /* 0x000fe400000006ff */
[----:B------:R-:W-:Y:S02]  /*1230*/  SEL R10, R11, RZ, P2 ;  /* 0x000000ff0b0a7207 */ /* 0x000fe40001000000 */
[----:B------:R-:W-:Y:S02]  /*1240*/  ISETP.NE.AND P1, PT, R12, RZ, P1 ;  /* 0x000000ff0c00720c */ /* 0x000fe40000f25270 */
[----:B------:R-:W-:Y:S02]  /*1250*/  SHF.R.U32.HI R10, RZ, R10, R9 ;  /* 0x0000000aff0a7219 */ /* 0x000fe40000011609 */
[----:B------:R-:W-:Y:S02]  /*1260*/  PLOP3.LUT P0, PT, P0, P1, PT, 0xf8, 0x8f ;  /* 0x00000000008f781c */ /* 0x000fe40000703f70 */
[----:B------:R-:W-:-:S02]  /*1270*/  SHF.R.U32.HI R12, RZ, 0x1, R10 ;  /* 0x00000001ff0c7819 */ /* 0x000fc4000001160a */
[----:B------:R-:W-:-:S04]  /*1280*/  SEL R7, RZ, 0x1, !P0 ;  /* 0x00000001ff077807 */ /* 0x000fc80004000000 */
[----:B------:R-:W-:-:S04]  /*1290*/  LOP3.LUT R7, R7, 0x1, R12, 0xf8, !PT ;  /* 0x0000000107077812 */ /* 0x000fc800078ef80c */
[----:B------:R-:W-:-:S04]  /*12a0*/  LOP3.LUT R7, R7, R10, RZ, 0xc0, !PT ;  /* 0x0000000a07077212 */ /* 0x000fc800078ec0ff */
[----:B------:R-:W-:-:S04]  /*12b0*/  IADD3 R7, PT, PT, R12, R7, RZ ;  /* 0x000000070c077210 */ /* 0x000fc80007ffe0ff */
[----:B------:R-:W-:Y:S01]  /*12c0*/  LOP3.LUT R0, R7, R0, RZ, 0xfc, !PT ;  /* 0x0000000007007212 */ /* 0x000fe200078efcff */
[----:B------:R-:W-:Y:S06]  /*12d0*/  BRA `(.L_x_555) ;  /* 0x0000000000107947 */ /* 0x000fec0003800000 */
.L_x_554:
[----:B------:R-:W-:-:S04]  /*12e0*/  LOP3.LUT R0, R0, 0x80000000, RZ, 0xc0, !PT ;  /* 0x8000000000007812 */ /* 0x000fc800078ec0ff */
[----:B------:R-:W-:Y:S01]  /*12f0*/  LOP3.LUT R0, R0, 0x7f800000, RZ, 0xfc, !PT ;  /* 0x7f80000000007812 */ /* 0x000fe200078efcff */
[----:B------:R-:W-:Y:S06]  /*1300*/  BRA `(.L_x_555) ;  /* 0x0000000000047947 */ /* 0x000fec0003800000 */
.L_x_553:
[----:B------:R-:W-:-:S07]  /*1310*/  IMAD R0, R10, 0x800000, R0 ;  /* 0x008000000a007824 */ /* 0x000fce00078e0200 */
.L_x_555:
[----:B------:R-:W-:Y:S05]  /*1320*/  BSYNC.RECONVERGENT B2 ;  /* 0x0000000000027941 */ /* 0x000fea0003800200 */
.L_x_552:
[----:B------:R-:W-:Y:S05]  /*1330*/  BRA `(.L_x_556) ;  /* 0x0000000000207947 */ /* 0x000fea0003800000 */
.L_x_551:
[----:B------:R-:W-:-:S04]  /*1340*/  LOP3.LUT R0, R9, 0x80000000, R0, 0x48, !PT ;  /* 0x8000000009007812 */ /* 0x000fc800078e4800 */
[----:B------:R-:W-:Y:S01]  /*1350*/  LOP3.LUT R0, R0, 0x7f800000, RZ, 0xfc, !PT ;  /* 0x7f80000000007812 */ /* 0x000fe200078efcff */
[----:B------:R-:W-:Y:S06]  /*1360*/  BRA `(.L_x_556) ;  /* 0x0000000000147947 */ /* 0x000fec0003800000 */
.L_x_550:
[----:B------:R-:W-:Y:S01]  /*1370*/  LOP3.LUT R0, R9, 0x80000000, R0, 0x48, !PT ;  /* 0x8000000009007812 */ /* 0x000fe200078e4800 */
[----:B------:R-:W-:Y:S06]  /*1380*/  BRA `(.L_x_556) ;  /* 0x00000000000c7947 */ /* 0x000fec0003800000 */
.L_x_549:
[----:B------:R-:W0:Y:S01]  /*1390*/  MUFU.RSQ R0, -QNAN ;  /* 0xffc0000000007908 */ /* 0x000e220000001400 */
[----:B------:R-:W-:Y:S05]  /*13a0*/  BRA `(.L_x_556) ;  /* 0x0000000000047947 */ /* 0x000fea0003800000 */
.L_x_548:
[----:B------:R-:W-:-:S07]  /*13b0*/  FADD.FTZ R0, R0, R3 ;  /* 0x0000000300007221 */ /* 0x000fce0000010000 */
.L_x_556:
[----:B------:R-:W-:Y:S05]  /*13c0*/  BSYNC.RECONVERGENT B1 ;  /* 0x0000000000017941 */ /* 0x000fea0003800200 */
.L_x_546:
[----:B------:R-:W-:-:S04]  /*13d0*/  IMAD.MOV.U32 R9, RZ, RZ, 0x0 ;  /* 0x00000000ff097424 */ /* 0x000fc800078e00ff */
[----:B0-----:R-:W-:Y:S05]  /*13e0*/  RET.REL.NODEC R8 `(_Z26MutualIntensExtract_KernelILi3ELb1ELb0ELb0ELi1EEvPfS0_S0_llllll) ;  /* 0xffffffec08047950 */ /* 0x001fea0003c3ffff */
.L_x_557:
        /* <DEDUP_REMOVED lines=9> */
.L_x_1929:


//--------------------- .text._Z26MutualIntensExtract_KernelILi3ELb1ELb1ELb0ELi1EEvPfS0_S0_llllll --------------------------
	.section	.text._Z26MutualIntensExtract_KernelILi3ELb1ELb1ELb0ELi1EEvPfS0_S0_llllll,"ax",@progbits
	.align	128
        .global         _Z26MutualIntensExtract_KernelILi3ELb1ELb1ELb0ELi1EEvPfS0_S0_llllll
        .type           _Z26MutualIntensExtract_KernelILi3ELb1ELb1ELb0ELi1EEvPfS0_S0_llllll,@function
        .size           _Z26MutualIntensExtract_KernelILi3ELb1ELb1ELb0ELi1EEvPfS0_S0_llllll,(.L_x_1930 - _Z26MutualIntensExtract_KernelILi3ELb1ELb1ELb0ELi1EEvPfS0_S0_llllll)
        .other          _Z26MutualIntensExtract_KernelILi3ELb1ELb1ELb0ELi1EEvPfS0_S0_llllll,@"STO_CUDA_ENTRY STV_DEFAULT"
_Z26MutualIntensExtract_KernelILi3ELb1ELb1ELb0ELi1EEvPfS0_S0_llllll:
.text._Z26MutualIntensExtract_KernelILi3ELb1ELb1ELb0ELi1EEvPfS0_S0_llllll:
        /* <DEDUP_REMOVED lines=56> */
[----:B------:R-:W-:Y:S01]  /*0380*/  IMAD.SHL.U32 R9, R8, 0x4, RZ ;  /* 0x0000000408097824 */ /* 0x000fe200078e00ff */
[----:B------:R-:W-:Y:S02]  /*0390*/  SHF.L.U64.HI R7, R6, 0x2, R7 ;  /* 0x0000000206077819 */ /* 0x000fe40000010207 */
[----:B--2---:R-:W-:Y:S02]  /*03a0*/  IADD3 R12, P0, PT, R10, UR12, RZ ;  /* 0x0000000c0a0c7c10 */ /* 0x004fe4000ff1e0ff */
[----:B------:R-:W-:-:S02]  /*03b0*/  SHF.L.U64.HI R3, R8, 0x2, R3 ;  /* 0x0000000208037819 */ /* 0x000fc40000010203 */
        /* <DEDUP_REMOVED lines=8> */
[----:B------:R-:W2:Y:S04]  /*0440*/  LDG.E R17, desc[UR4][R10.64+0x4] ;  /* 0x000004040a117981 */ /* 0x000ea8000c1e1900 */
[----:B------:R-:W3:Y:S04]  /*0450*/  LDG.E R16, desc[UR4][R6.64+0x4] ;  /* 0x0000040406107981 */ /* 0x000ee8000c1e1900 */
[----:B------:R-:W3:Y:S04]  /*0460*/  LDG.E R19, desc[UR4][R8.64+0x4] ;  /* 0x0000040408137981 */ /* 0x000ee8000c1e1900 */
        /* <DEDUP_REMOVED lines=9> */
[----:B--2---:R-:W-:Y:S01]  /*0500*/  FADD R14, R14, -R17 ;  /* 0x800000110e0e7221 */ /* 0x004fe20000000000 */
[----:B---3--:R-:W-:Y:S01]  /*0510*/  FADD R19, R16, -R19 ;  /* 0x8000001310137221 */ /* 0x008fe20000000000 */
[----:B----4-:R-:W-:Y:S01]  /*0520*/  FADD R18, R3, -R18 ;  /* 0x8000001203127221 */ /* 0x010fe20000000000 */
[----:B------:R-:W-:Y:S02]  /*0530*/  LEA.HI.X R3, R4, UR9, R5, 0x2, P0 ;  /* 0x0000000904037c11 */ /* 0x000fe400080f1405 */
[-C--:B------:R-:W-:Y:S01]  /*0540*/  FMUL R5, R14, R19.reuse ;  /* 0x000000130e057220 */ /* 0x080fe20000400000 */
[----:B------:R-:W-:Y:S01]  /*0550*/  FMUL R19, R18, R19 ;  /* 0x0000001312137220 */ /* 0x000fe20000400000 */
[----:B-----5:R-:W-:-:S04]  /*0560*/  FADD R15, R15, -R20 ;  /* 0x800000140f0f7221 */ /* 0x020fc80000000000 */
[-C--:B------:R-:W-:Y:S01]  /*0570*/  FFMA R5, R18, R15.reuse, R5 ;  /* 0x0000000f12057223 */ /* 0x080fe20000000005 */
[----:B------:R-:W-:Y:S01]  /*0580*/  FFMA R19, R14, R15, -R19 ;  /* 0x0000000f0e137223 */ /* 0x000fe20000000813 */
[----:B------:R-:W-:-:S04]  /*0590*/  IMAD.WIDE R2, R0, 0x8, R2 ;  /* 0x0000000800027825 */ /* 0x000fc800078e0202 */
[----:B------:R-:W-:Y:S01]  /*05a0*/  FMUL R5, R5, 0.5 ;  /* 0x3f00000005057820 */ /* 0x000fe20000400000 */
[----:B------:R-:W-:-:S04]  /*05b0*/  FMUL R19, R19, 0.5 ;  /* 0x3f00000013137820 */ /* 0x000fc80000400000 */
[----:B------:R-:W-:Y:S04]  /*05c0*/  STG.E desc[UR4][R2.64], R5 ;  /* 0x0000000502007986 */ /* 0x000fe8000c101904 */
[----:B------:R-:W-:Y:S01]  /*05d0*/  STG.E desc[UR4][R2.64+0x4], R19 ;  /* 0x0000041302007986 */ /* 0x000fe2000c101904 */
[----:B------:R-:W-:Y:S05]  /*05e0*/  EXIT ;  /* 0x000000000000794d */ /* 0x000fea0003800000 */
.L_x_558:
        /* <DEDUP_REMOVED lines=62> */
[----:B0-----:R-:W-:-:S04]  /*09d0*/  FFMA R7, -R3, R14, 1 ;  /* 0x3f80000003077423 */ /* 0x001fc8000000010e */
[----:B------:R-:W-:Y:S01]  /*09e0*/  FFMA R7, R14, R7, R14 ;  /* 0x000000070e077223 */ /* 0x000fe2000000000e */
[----:B--2---:R-:W-:Y:S01]  /*09f0*/  FMUL R25, R2, R25 ;  /* 0x0000001902197220 */ /* 0x004fe20000400000 */
[----:B---3--:R-:W-:Y:S01]  /*0a00*/  FADD R16, R16, -R21 ;  /* 0x8000001510107221 */ /* 0x008fe20000000000 */
[----:B----4-:R-:W-:Y:S01]  /*0a10*/  FADD R18, R18, -R23 ;  /* 0x8000001712127221 */ /* 0x010fe20000000000 */
[----:B-----5:R-:W-:-:S03]  /*0a20*/  FADD R19, R0, -R19 ;  /* 0x8000001300137221 */ /* 0x020fc60000000000 */
[----:B------:R-:W-:Y:S01]  /*0a30*/  FMUL R0, R16, R18 ;  /* 0x0000001210007220 */ /* 0x000fe20000400000 */
[----:B------:R-:W-:-:S04]  /*0a40*/  FADD R17, R17, -R20 ;  /* 0x8000001411117221 */ /* 0x000fc80000000000 */
[----:B------:R-:W-:-:S04]  /*0a50*/  FFMA R0, R19, R17, R0 ;  /* 0x0000001113007223 */ /* 0x000fc80000000000 */
[----:B------:R-:W-:-:S04]  /*0a60*/  FFMA R0, R0, 0.5, R25 ;  /* 0x3f00000000007823 */ /* 0x000fc80000000019 */
        /* <DEDUP_REMOVED lines=8> */
[----:B------:R-:W-:Y:S05]  /*0af0*/  CALL.REL.NOINC `($__internal_31_$__cuda_sm3x_div_rn_noftz_f32_slowpath) ;  /* 0x0000000400607944 */ /* 0x000fea0003c00000 */
[----:B------:R-:W-:-:S07]  /*0b00*/  IMAD.MOV.U32 R7, RZ, RZ, R0 ;  /* 0x000000ffff077224 */ /* 0x000fce00078e0000 */
.L_x_561:
[----:B------:R-:W-:Y:S05]  /*0b10*/  BSYNC.RECONVERGENT B0 ;  /* 0x0000000000007941 */ /* 0x000fea0003800200 */
.L_x_560:
        /* <DEDUP_REMOVED lines=15> */
[----:B------:R-:W-:Y:S05]  /*0c10*/  CALL.REL.NOINC `($__internal_31_$__cuda_sm3x_div_rn_noftz_f32_slowpath) ;  /* 0x0000000400187944 */ /* 0x000fea0003c00000 */
[----:B------:R-:W-:-:S07]  /*0c20*/  MOV R9, R0 ;  /* 0x0000000000097202 */ /* 0x000fce0000000f00 */
.L_x_563:
[----:B------:R-:W-:Y:S05]  /*0c30*/  BSYNC.RECONVERGENT B0 ;  /* 0x0000000000007941 */ /* 0x000fea0003800200 */
.L_x_562:
[----:B------:R-:W-:Y:S01]  /*0c40*/  STG.E desc[UR4][R4.64+0x4], R9 ;  /* 0x0000040904007986 */ /* 0x000fe2000c101904 */
[----:B------:R-:W-:Y:S05]  /*0c50*/  EXIT ;  /* 0x000000000000794d */ /* 0x000fea0003800000 */
.L_x_559:
        /* <DEDUP_REMOVED lines=21> */
[----:B------:R-:W-:-:S04]  /*0db0*/  IMAD.WIDE.U32 R2, R10, UR10, RZ ;  /* 0x0000000a0a027c25 */ /* 0x000fc8000f8e00ff */
[----:B------:R-:W-:Y:S02]  /*0dc0*/  IMAD R11, R10, UR11, R11 ;  /* 0x0000000b0a0b7c24 */ /* 0x000fe4000f8e020b */
[----:B------:R-:W-:Y:S02]  /*0dd0*/  IMAD.IADD R5, R5, 0x1, R9 ;  /* 0x0000000105057824 */ /* 0x000fe400078e0209 */
[----:B------:R-:W-:Y:S02]  /*0de0*/  IMAD.SHL.U32 R8, R4, 0x4, RZ ;  /* 0x0000000404087824 */ /* 0x000fe400078e00ff */
[----:B------:R-:W-:Y:S01]  /*0df0*/  IMAD R9, R6, UR6, R7 ;  /* 0x0000000606097c24 */ /* 0x000fe2000f8e0207 */
[----:B------:R-:W-:Y:S01]  /*0e00*/  SHF.L.U32 R6, R2, 0x2, RZ ;  /* 0x0000000202067819 */ /* 0x000fe200000006ff */
[----:B------:R-:W-:Y:S01]  /*0e10*/  IMAD.IADD R7, R3, 0x1, R11 ;  /* 0x0000000103077824 */ /* 0x000fe200078e020b */
[----:B--2---:R-:W-:Y:S01]  /*0e20*/  IADD3 R12, P1, PT, R8, UR12, RZ ;  /* 0x0000000c080c7c10 */ /* 0x004fe2000ff3e0ff */
[----:B------:R-:W-:Y:S01]  /*0e30*/  IMAD.WIDE.U32 R10, R10, UR6, RZ ;  /* 0x000000060a0a7c25 */ /* 0x000fe2000f8e00ff */
[----:B------:R-:W-:-:S02]  /*0e40*/  SHF.L.U64.HI R5, R4, 0x2, R5 ;  /* 0x0000000204057819 */ /* 0x000fc40000010205 */
[----:B------:R-:W-:Y:S01]  /*0e50*/  IADD3 R8, P2, PT, R8, UR14, RZ ;  /* 0x0000000e08087c10 */ /* 0x000fe2000ff5e0ff */
[----:B------:R-:W-:Y:S01]  /*0e60*/  IMAD.IADD R3, R11, 0x1, R9 ;  /* 0x000000010b037824 */ /* 0x000fe200078e0209 */
[----:B------:R-:W-:Y:S02]  /*0e70*/  SHF.L.U64.HI R7, R2, 0x2, R7 ;  /* 0x0000000202077819 */ /* 0x000fe40000010207 */
[C---:B------:R-:W-:Y:S02]  /*0e80*/  IADD3 R4, P3, PT, R6.reuse, UR12, RZ ;  /* 0x0000000c06047c10 */ /* 0x040fe4000ff7e0ff */
[----:B------:R-:W-:Y:S02]  /*0e90*/  IADD3 R6, P4, PT, R6, UR14, RZ ;  /* 0x0000000e06067c10 */ /* 0x000fe4000ff9e0ff */
[C---:B------:R-:W-:Y:S02]  /*0ea0*/  IADD3.X R13, PT, PT, R5.reuse, UR13, RZ, P1, !PT ;  /* 0x0000000d050d7c10 */ /* 0x040fe40008ffe4ff */
[----:B------:R-:W-:-:S02]  /*0eb0*/  IADD3.X R9, PT, PT, R5, UR15, RZ, P2, !PT ;  /* 0x0000000f05097c10 */ /* 0x000fc400097fe4ff */
[C---:B------:R-:W-:Y:S01]  /*0ec0*/  IADD3.X R5, PT, PT, R7.reuse, UR13, RZ, P3, !PT ;  /* 0x0000000d07057c10 */ /* 0x040fe20009ffe4ff */
[----:B------:R-:W2:Y:S01]  /*0ed0*/  LDG.E R11, desc[UR4][R12.64+0x4] ;  /* 0x000004040c0b7981 */ /* 0x000ea2000c1e1900 */
[C---:B0-----:R-:W-:Y:S02]  /*0ee0*/  LEA R2, P0, R10.reuse, UR8, 0x2 ;  /* 0x000000080a027c11 */ /* 0x041fe4000f8010ff */
[----:B------:R-:W-:Y:S01]  /*0ef0*/  IADD3.X R7, PT, PT, R7, UR15, RZ, P4, !PT ;  /* 0x0000000f07077c10 */ /* 0x000fe2000a7fe4ff */
[----:B------:R-:W2:Y:S01]  /*0f00*/  LDG.E R16, desc[UR4][R8.64+0x4] ;  /* 0x0000040408107981 */ /* 0x000ea2000c1e1900 */
[----:B------:R-:W-:-:S03]  /*0f10*/  LEA.HI.X R3, R10, UR9, R3, 0x2, P0 ;  /* 0x000000090a037c11 */ /* 0x000fc600080f1403 */
[----:B------:R-:W3:Y:S04]  /*0f20*/  LDG.E R10, desc[UR4][R12.64] ;  /* 0x000000040c0a7981 */ /* 0x000ee8000c1e1900 */
[----:B------:R-:W4:Y:S04]  /*0f30*/  LDG.E R15, desc[UR4][R4.64+0x4] ;  /* 0x00000404040f7981 */ /* 0x000f28000c1e1900 */
[----:B------:R-:W4:Y:S04]  /*0f40*/  LDG.E R18, desc[UR4][R6.64+0x4] ;  /* 0x0000040406127981 */ /* 0x000f28000c1e1900 */
[----:B------:R-:W3:Y:S01]  /*0f50*/  LDG.E R17, desc[UR4][R8.64] ;  /* 0x0000000408117981 */ /* 0x000ee2000c1e1900 */
[----:B------:R-:W-:-:S03]  /*0f60*/  IMAD.WIDE R2, R0, 0x8, R2 ;  /* 0x0000000800027825 */ /* 0x000fc600078e0202 */
[----:B------:R-:W5:Y:S04]  /*0f70*/  LDG.E R14, desc[UR4][R4.64] ;  /* 0x00000004040e7981 */ /* 0x000f68000c1e1900 */
[----:B------:R-:W5:Y:S04]  /*0f80*/  LDG.E R19, desc[UR4][R6.64] ;  /* 0x0000000406137981 */ /* 0x000f68000c1e1900 */
[----:B------:R-:W5:Y:S04]  /*0f90*/  LDG.E R20, desc[UR4][R2.64] ;  /* 0x0000000402147981 */ /* 0x000f68000c1e1900 */
[----:B------:R-:W5:Y:S01]  /*0fa0*/  LDG.E R21, desc[UR4][R2.64+0x4] ;  /* 0x0000040402157981 */ /* 0x000f62000c1e1900 */
[----:B--2---:R-:W-:Y:S01]  /*0fb0*/  FADD R11, R11, -R16 ;  /* 0x800000100b0b7221 */ /* 0x004fe20000000000 */
[----:B----4-:R-:W-:Y:S01]  /*0fc0*/  FADD R15, R15, -R18 ;  /* 0x800000120f0f7221 */ /* 0x010fe20000000000 */
[----:B---3--:R-:W-:-:S03]  /*0fd0*/  FADD R10, R10, -R17 ;  /* 0x800000110a0a7221 */ /* 0x008fc60000000000 */
[-C--:B------:R-:W-:Y:S01]  /*0fe0*/  FMUL R13, R11, R15.reuse ;  /* 0x0000000f0b0d7220 */ /* 0x080fe20000400000 */
[----:B------:R-:W-:Y:S01]  /*0ff0*/  FMUL R0, R10, R15 ;  /* 0x0000000f0a007220 */ /* 0x000fe20000400000 */
[----:B-----5:R-:W-:-:S04]  /*1000*/  FADD R14, R14, -R19 ;  /* 0x800000130e0e7221 */ /* 0x020fc80000000000 */
[-C--:B------:R-:W-:Y:S01]  /*1010*/  FFMA R13, R10, R14.reuse, R13 ;  /* 0x0000000e0a0d7223 */ /* 0x080fe2000000000d */
[----:B------:R-:W-:-:S03]  /*1020*/  FFMA R0, R11, R14, -R0 ;  /* 0x0000000e0b007223 */ /* 0x000fc60000000800 */
[----:B------:R-:W-:Y:S01]  /*1030*/  FFMA R13, R13, 0.5, R20 ;  /* 0x3f0000000d0d7823 */ /* 0x000fe20000000014 */
[----:B------:R-:W-:-:S04]  /*1040*/  FFMA R21, R0, 0.5, R21 ;  /* 0x3f00000000157823 */ /* 0x000fc80000000015 */
[----:B------:R-:W-:Y:S04]  /*1050*/  STG.E desc[UR4][R2.64], R13 ;  /* 0x0000000d02007986 */ /* 0x000fe8000c101904 */
[----:B------:R-:W-:Y:S01]  /*1060*/  STG.E desc[UR4][R2.64+0x4], R21 ;  /* 0x0000041502007986 */ /* 0x000fe2000c101904 */
[----:B------:R-:W-:Y:S05]  /*1070*/  EXIT ;  /* 0x000000000000794d */ /* 0x000fea0003800000 */
        .weak           $__internal_31_$__cuda_sm3x_div_rn_noftz_f32_slowpath
        .type           $__internal_31_$__cuda_sm3x_div_rn_noftz_f32_slowpath,@function
        .size           $__internal_31_$__cuda_sm3x_div_rn_noftz_f32_slowpath,(.L_x_1930 - $__internal_31_$__cuda_sm3x_div_rn_noftz_f32_slowpath)
$__internal_31_$__cuda_sm3x_div_rn_noftz_f32_slowpath:
        /* <DEDUP_REMOVED lines=35> */
.L_x_565:
        /* <DEDUP_REMOVED lines=51> */
.L_x_572:
[----:B------:R-:W-:-:S04]  /*15e0*/  LOP3.LUT R0, R0, 0x80000000, RZ, 0xc0, !PT ;  /* 0x8000000000007812 */ /* 0x000fc800078ec0ff */
[----:B------:R-:W-:Y:S01]  /*15f0*/  LOP3.LUT R0, R0, 0x7f800000, RZ, 0xfc, !PT ;  /* 0x7f80000000007812 */ /* 0x000fe200078efcff */
[----:B------:R-:W-:Y:S06]  /*1600*/  BRA `(.L_x_573) ;  /* 0x0000000000047947 */ /* 0x000fec0003800000 */
.L_x_571:
[----:B------:R-:W-:-:S07]  /*1610*/  IMAD R0, R10, 0x800000, R0 ;  /* 0x008000000a007824 */ /* 0x000fce00078e0200 */
.L_x_573:
[----:B------:R-:W-:Y:S05]  /*1620*/  BSYNC.RECONVERGENT B2 ;  /* 0x0000000000027941 */ /* 0x000fea0003800200 */
.L_x_570:
[----:B------:R-:W-:Y:S05]  /*1630*/  BRA `(.L_x_574) ;  /* 0x0000000000207947 */ /* 0x000fea0003800000 */
.L_x_569:
[----:B------:R-:W-:-:S04]  /*1640*/  LOP3.LUT R0, R9, 0x80000000, R0, 0x48, !PT ;  /* 0x8000000009007812 */ /* 0x000fc800078e4800 */
[----:B------:R-:W-:Y:S01]  /*1650*/  LOP3.LUT R0, R0, 0x7f800000, RZ, 0xfc, !PT ;  /* 0x7f80000000007812 */ /* 0x000fe200078efcff */
[----:B------:R-:W-:Y:S06]  /*1660*/  BRA `(.L_x_574) ;  /* 0x0000000000147947 */ /* 0x000fec0003800000 */
.L_x_568:
[----:B------:R-:W-:Y:S01]  /*1670*/  LOP3.LUT R0, R9, 0x80000000, R0, 0x48, !PT ;  /* 0x8000000009007812 */ /* 0x000fe200078e4800 */
[----:B------:R-:W-:Y:S06]  /*1680*/  BRA `(.L_x_574) ;  /* 0x00000000000c7947 */ /* 0x000fec0003800000 */
.L_x_567:
[----:B------:R-:W0:Y:S01]  /*1690*/  MUFU.RSQ R0, -QNAN ;  /* 0xffc0000000007908 */ /* 0x000e220000001400 */
[----:B------:R-:W-:Y:S05]  /*16a0*/  BRA `(.L_x_574) ;  /* 0x0000000000047947 */ /* 0x000fea0003800000 */
.L_x_566:
[----:B------:R-:W-:-:S07]  /*16b0*/  FADD.FTZ R0, R0, R3 ;  /* 0x0000000300007221 */ /* 0x000fce0000010000 */
.L_x_574:
[----:B------:R-:W-:Y:S05]  /*16c0*/  BSYNC.RECONVERGENT B1 ;  /* 0x0000000000017941 */ /* 0x000fea0003800200 */
.L_x_564:
[----:B------:R-:W-:-:S04]  /*16d0*/  IMAD.MOV.U32 R9, RZ, RZ, 0x0 ;  /* 0x00000000ff097424 */ /* 0x000fc800078e00ff */
[----:B0-----:R-:W-:Y:S05]  /*16e0*/  RET.REL.NODEC R8 `(_Z26MutualIntensExtract_KernelILi3ELb1ELb1ELb0ELi1EEvPfS0_S0_llllll) ;  /* 0xffffffe808447950 */ /* 0x001fea0003c3ffff */
.L_x_575:
        /* <DEDUP_REMOVED lines=9> */
.L_x_1930:


//--------------------- .text._Z26MutualIntensExtract_KernelILi2ELb0ELb0ELb0ELi1EEvPfS0_S0_llllll --------------------------
	.section	.text._Z26MutualIntensExtract_KernelILi2ELb0ELb0ELb0ELi1EEvPfS0_S0_llllll,"ax",@progbits
	.align	128
        .global         _Z26MutualIntensExtract_KernelILi2ELb0ELb0ELb0ELi1EEvPfS0_S0_llllll
        .type           _Z26MutualIntensExtract_KernelILi2ELb0ELb0ELb0ELi1EEvPfS0_S0_llllll,@function
        .size           _Z26MutualIntensExtract_KernelILi2ELb0ELb0ELb0ELi1EEvPfS0_S0_llllll,(.L_x_1931 - _Z26MutualIntensExtract_KernelILi2ELb0ELb0ELb0ELi1EEvPfS0_S0_llllll)
        .other          _Z26MutualIntensExtract_KernelILi2ELb0ELb0ELb0ELi1EEvPfS0_S0_llllll,@"STO_CUDA_ENTRY STV_DEFAULT"
_Z26MutualIntensExtract_KernelILi2ELb0ELb0ELb0ELi1EEvPfS0_S0_llllll:
.text._Z26MutualIntensExtract_KernelILi2ELb0ELb0ELb0ELi1EEvPfS0_S0_llllll:
        /* <DEDUP_REMOVED lines=54> */
.L_x_576:
        /* <DEDUP_REMOVED lines=40> */
[----:B------:R-:W-:Y:S05]  /*05e0*/  CALL.REL.NOINC `($__internal_32_$__cuda_sm3x_div_rn_noftz_f32_slowpath) ;  /* 0x0000000000c07944 */ /* 0x000fea0003c00000 */
[----:B------:R-:W-:-:S07]  /*05f0*/  IMAD.MOV.U32 R9, RZ, RZ, R2 ;  /* 0x000000ffff097224 */ /* 0x000fce00078e0002 */
.L_x_579:
[----:B------:R-:W-:Y:S05]  /*0600*/  BSYNC.RECONVERGENT B0 ;  /* 0x0000000000007941 */ /* 0x000fea0003800200 */
.L_x_578:
        /* <DEDUP_REMOVED lines=14> */
[----:B------:R-:W-:Y:S05]  /*06f0*/  CALL.REL.NOINC `($__internal_32_$__cuda_sm3x_div_rn_noftz_f32_slowpath) ;  /* 0x00000000007c7944 */ /* 0x000fea0003c00000 */
[----:B------:R-:W-:-:S07]  /*0700*/  IMAD.MOV.U32 R7, RZ, RZ, R2 ;  /* 0x000000ffff077224 */ /* 0x000fce00078e0002 */
.L_x_581:
[----:B------:R-:W-:Y:S05]  /*0710*/  BSYNC.RECONVERGENT B0 ;  /* 0x0000000000007941 */ /* 0x000fea0003800200 */
.L_x_580:
[----:B------:R-:W-:Y:S01]  /*0720*/  STG.E desc[UR4][R4.64+0x4], R7 ;  /* 0x0000040704007986 */ /* 0x000fe2000c101904 */
[----:B------:R-:W-:Y:S05]  /*0730*/  EXIT ;  /* 0x000000000000794d */ /* 0x000fea0003800000 */
.L_x_577:
        /* <DEDUP_REMOVED lines=27> */
        .weak           $__internal_32_$__cuda_sm3x_div_rn_noftz_f32_slowpath
        .type           $__internal_32_$__cuda_sm3x_div_rn_noftz_f32_slowpath,@function
        .size           $__internal_32_$__cuda_sm3x_div_rn_noftz_f32_slowpath,(.L_x_1931 - $__internal_32_$__cuda_sm3x_div_rn_noftz_f32_slowpath)
$__internal_32_$__cuda_sm3x_div_rn_noftz_f32_slowpath:
        /* <DEDUP_REMOVED lines=35> */
.L_x_583:
        /* <DEDUP_REMOVED lines=51> */
.L_x_590:
[----:B------:R-:W-:-:S04]  /*0e50*/  LOP3.LUT R2, R2, 0x80000000, RZ, 0xc0, !PT ;  /* 0x8000000002027812 */ /* 0x000fc800078ec0ff */
[----:B------:R-:W-:Y:S01]  /*0e60*/  LOP3.LUT R2, R2, 0x7f800000, RZ, 0xfc, !PT ;  /* 0x7f80000002027812 */ /* 0x000fe200078efcff */
[----:B------:R-:W-:Y:S06]  /*0e70*/  BRA `(.L_x_591) ;  /* 0x0000000000047947 */ /* 0x000fec0003800000 */
.L_x_589:
[----:B------:R-:W-:-:S07]  /*0e80*/  IMAD R2, R9, 0x800000, R2 ;  /* 0x0080000009027824 */ /* 0x000fce00078e0202 */
.L_x_591:
[----:B------:R-:W-:Y:S05]  /*0e90*/  BSYNC.RECONVERGENT B2 ;  /* 0x0000000000027941 */ /* 0x000fea0003800200 */
.L_x_588:
[----:B------:R-:W-:Y:S05]  /*0ea0*/  BRA `(.L_x_592) ;  /* 0x0000000000207947 */ /* 0x000fea0003800000 */
.L_x_587:
[----:B------:R-:W-:-:S04]  /*0eb0*/  LOP3.LUT R2, R7, 0x80000000, R2, 0x48, !PT ;  /* 0x8000000007027812 */ /* 0x000fc800078e4802 */
[----:B------:R-:W-:Y:S01]  /*0ec0*/  LOP3.LUT R2, R2, 0x7f800000, RZ, 0xfc, !PT ;  /* 0x7f80000002027812 */ /* 0x000fe200078efcff */
[----:B------:R-:W-:Y:S06]  /*0ed0*/  BRA `(.L_x_592) ;  /* 0x0000000000147947 */ /* 0x000fec0003800000 */
.L_x_586:
[----:B------:R-:W-:Y:S01]  /*0ee0*/  LOP3.LUT R2, R7, 0x80000000, R2, 0x48, !PT ;  /* 0x8000000007027812 */ /* 0x000fe200078e4802 */
[----:B------:R-:W-:Y:S06]  /*0ef0*/  BRA `(.L_x_592) ;  /* 0x00000000000c7947 */ /* 0x000fec0003800000 */
.L_x_585:
[----:B------:R-:W0:Y:S01]  /*0f00*/  MUFU.RSQ R2, -QNAN ;  /* 0xffc0000000027908 */ /* 0x000e220000001400 */
[----:B------:R-:W-:Y:S05]  /*0f10*/  BRA `(.L_x_592) ;  /* 0x0000000000047947 */ /* 0x000fea0003800000 */
.L_x_584:
[----:B------:R-:W-:-:S07]  /*0f20*/  FADD.FTZ R2, R2, R3 ;  /* 0x0000000302027221 */ /* 0x000fce0000010000 */
.L_x_592:
[----:B------:R-:W-:Y:S05]  /*0f30*/  BSYNC.RECONVERGENT B1 ;  /* 0x0000000000017941 */ /* 0x000fea0003800200 */
.L_x_582:
[----:B------:R-:W-:-:S04]  /*0f40*/  IMAD.MOV.U32 R7, RZ, RZ, 0x0 ;  /* 0x00000000ff077424 */ /* 0x000fc800078e00ff */
[----:B0-----:R-:W-:Y:S05]  /*0f50*/  RET.REL.NODEC R6 `(_Z26MutualIntensExtract_KernelILi2ELb0ELb0ELb0ELi1EEvPfS0_S0_llllll) ;  /* 0xfffffff006287950 */ /* 0x001fea0003c3ffff */
.L_x_593:
        /* <DEDUP_REMOVED lines=10> */
.L_x_1931:


//--------------------- .text._Z26MutualIntensExtract_KernelILi2ELb0ELb1ELb0ELi1EEvPfS0_S0_llllll --------------------------
	.section	.text._Z26MutualIntensExtract_KernelILi2ELb0ELb1ELb0ELi1EEvPfS0_S0_llllll,"ax",@progbits
	.align	128
        .global         _Z26MutualIntensExtract_KernelILi2ELb0ELb1ELb0ELi1EEvPfS0_S0_llllll
        .type           _Z26MutualIntensExtract_KernelILi2ELb0ELb1ELb0ELi1EEvPfS0_S0_llllll,@function
        .size           _Z26MutualIntensExtract_KernelILi2ELb0ELb1ELb0ELi1EEvPfS0_S0_llllll,(.L_x_1932 - _Z26MutualIntensExtract_KernelILi2ELb0ELb1ELb0ELi1EEvPfS0_S0_llllll)
        .other          _Z26MutualIntensExtract_KernelILi2ELb0ELb1ELb0ELi1EEvPfS0_S0_llllll,@"STO_CUDA_ENTRY STV_DEFAULT"
_Z26MutualIntensExtract_KernelILi2ELb0ELb1ELb0ELi1EEvPfS0_S0_llllll:
.text._Z26MutualIntensExtract_KernelILi2ELb0ELb1ELb0ELi1EEvPfS0_S0_llllll:
        /* <DEDUP_REMOVED lines=72> */
[----:B----4-:R-:W-:Y:S01]  /*0480*/  FADD R0, RZ, R0 ;  /* 0x00000000ff007221 */ /* 0x010fe20000000000 */
[CC--:B------:R-:W-:Y:S01]  /*0490*/  FMUL R7, R11.reuse, R12.reuse ;  /* 0x0000000c0b077220 */ /* 0x0c0fe20000400000 */
[----:B-----5:R-:W-:Y:S02]  /*04a0*/  FADD R5, RZ, R5 ;  /* 0x00000005ff057221 */ /* 0x020fe40000000000 */
        /* <DEDUP_REMOVED lines=8> */
.L_x_594:
        /* <DEDUP_REMOVED lines=51> */
[----:B---3--:R-:W-:Y:S01]  /*0860*/  FADD R6, RZ, R0 ;  /* 0x00000000ff067221 */ /* 0x008fe20000000000 */
[----:B----4-:R-:W-:Y:S01]  /*0870*/  FADD R15, RZ, R15 ;  /* 0x0000000fff0f7221 */ /* 0x010fe20000000000 */
        /* <DEDUP_REMOVED lines=15> */
[----:B------:R-:W-:Y:S05]  /*0970*/  CALL.REL.NOINC `($__internal_33_$__cuda_sm3x_div_rn_noftz_f32_slowpath) ;  /* 0x0000000400307944 */ /* 0x000fea0003c00000 */
[----:B------:R-:W-:-:S07]  /*0980*/  MOV R9, R0 ;  /* 0x0000000000097202 */ /* 0x000fce0000000f00 */
.L_x_597:
[----:B------:R-:W-:Y:S05]  /*0990*/  BSYNC.RECONVERGENT B0 ;  /* 0x0000000000007941 */ /* 0x000fea0003800200 */
.L_x_596:
        /* <DEDUP_REMOVED lines=15> */
[----:B------:R-:W-:Y:S05]  /*0a90*/  CALL.REL.NOINC `($__internal_33_$__cuda_sm3x_div_rn_noftz_f32_slowpath) ;  /* 0x0000000000e87944 */ /* 0x000fea0003c00000 */
[----:B------:R-:W-:-:S07]  /*0aa0*/  IMAD.MOV.U32 R7, RZ, RZ, R0 ;  /* 0x000000ffff077224 */ /* 0x000fce00078e0000 */
.L_x_599:
[----:B------:R-:W-:Y:S05]  /*0ab0*/  BSYNC.RECONVERGENT B0 ;  /* 0x0000000000007941 */ /* 0x000fea0003800200 */
.L_x_598:
[----:B------:R-:W-:Y:S01]  /*0ac0*/  STG.E desc[UR4][R4.64+0x4], R7 ;  /* 0x0000040704007986 */ /* 0x000fe2000c101904 */
[----:B------:R-:W-:Y:S05]  /*0ad0*/  EXIT ;  /* 0x000000000000794d */ /* 0x000fea0003800000 */
.L_x_595:
        /* <DEDUP_REMOVED lines=41> */
[----:B--2---:R-:W-:Y:S01]  /*0d70*/  FADD R0, RZ, R0 ;  /* 0x00000000ff007221 */ /* 0x004fe20000000000 */
[----:B---3--:R-:W-:Y:S01]  /*0d80*/  FADD R6, RZ, R6 ;  /* 0x00000006ff067221 */ /* 0x008fe20000000000 */
[----:B----4-:R-:W-:-:S04]  /*0d90*/  FADD R11, RZ, R10 ;  /* 0x0000000aff0b7221 */ /* 0x010fc80000000000 */
[-C--:B------:R-:W-:Y:S01]  /*0da0*/  FMUL R13, R6, R11.reuse ;  /* 0x0000000b060d7220 */ /* 0x080fe20000400000 */
[----:B-----5:R-:W-:Y:S01]  /*0db0*/  FADD R7, RZ, R7 ;  /* 0x00000007ff077221 */ /* 0x020fe20000000000 */
        /* <DEDUP_REMOVED lines=8> */
        .weak           $__internal_33_$__cuda_sm3x_div_rn_noftz_f32_slowpath
        .type           $__internal_33_$__cuda_sm3x_div_rn_noftz_f32_slowpath,@function
        .size           $__internal_33_$__cuda_sm3x_div_rn_noftz_f32_slowpath,(.L_x_1932 - $__internal_33_$__cuda_sm3x_div_rn_noftz_f32_slowpath)
$__internal_33_$__cuda_sm3x_div_rn_noftz_f32_slowpath:
        /* <DEDUP_REMOVED lines=35> */
.L_x_601:
        /* <DEDUP_REMOVED lines=51> */
.L_x_608:
[----:B------:R-:W-:-:S04]  /*13a0*/  LOP3.LUT R0, R0, 0x80000000, RZ, 0xc0, !PT ;  /* 0x8000000000007812 */ /* 0x000fc800078ec0ff */
[----:B------:R-:W-:Y:S01]  /*13b0*/  LOP3.LUT R0, R0, 0x7f800000, RZ, 0xfc, !PT ;  /* 0x7f80000000007812 */ /* 0x000fe200078efcff */
[----:B------:R-:W-:Y:S06]  /*13c0*/  BRA `(.L_x_609) ;  /* 0x0000000000047947 */ /* 0x000fec0003800000 */
.L_x_607:
[----:B------:R-:W-:-:S07]  /*13d0*/  IMAD R0, R10, 0x800000, R0 ;  /* 0x008000000a007824 */ /* 0x000fce00078e0200 */
.L_x_609:
[----:B------:R-:W-:Y:S05]  /*13e0*/  BSYNC.RECONVERGENT B2 ;  /* 0x0000000000027941 */ /* 0x000fea0003800200 */
.L_x_606:
[----:B------:R-:W-:Y:S05]  /*13f0*/  BRA `(.L_x_610) ;  /* 0x0000000000207947 */ /* 0x000fea0003800000 */
.L_x_605:
[----:B------:R-:W-:-:S04]  /*1400*/  LOP3.LUT R0, R9, 0x80000000, R0, 0x48, !PT ;  /* 0x8000000009007812 */ /* 0x000fc800078e4800 */
[----:B------:R-:W-:Y:S01]  /*1410*/  LOP3.LUT R0, R0, 0x7f800000, RZ, 0xfc, !PT ;  /* 0x7f80000000007812 */ /* 0x000fe200078efcff */
[----:B------:R-:W-:Y:S06]  /*1420*/  BRA `(.L_x_610) ;  /* 0x0000000000147947 */ /* 0x000fec0003800000 */
.L_x_604:
[----:B------:R-:W-:Y:S01]  /*1430*/  LOP3.LUT R0, R9, 0x80000000, R0, 0x48, !PT ;  /* 0x8000000009007812 */ /* 0x000fe200078e4800 */
[----:B------:R-:W-:Y:S06]  /*1440*/  BRA `(.L_x_610) ;  /* 0x00000000000c7947 */ /* 0x000fec0003800000 */
.L_x_603:
[----:B------:R-:W0:Y:S01]  /*1450*/  MUFU.RSQ R0, -QNAN ;  /* 0xffc0000000007908 */ /* 0x000e220000001400 */
[----:B------:R-:W-:Y:S05]  /*1460*/  BRA `(.L_x_610) ;  /* 0x0000000000047947 */ /* 0x000fea0003800000 */
.L_x_602:
[----:B------:R-:W-:-:S07]  /*1470*/  FADD.FTZ R0, R0, R3 ;  /* 0x0000000300007221 */ /* 0x000fce0000010000 */
.L_x_610:
[----:B------:R-:W-:Y:S05]  /*1480*/  BSYNC.RECONVERGENT B1 ;  /* 0x0000000000017941 */ /* 0x000fea0003800200 */
.L_x_600:
[----:B------:R-:W-:-:S04]  /*1490*/  HFMA2 R9, -RZ, RZ, 0, 0 ;  /* 0x00000000ff097431 */ /* 0x000fc800000001ff */
[----:B0-----:R-:W-:Y:S05]  /*14a0*/  RET.REL.NODEC R8 `(_Z26MutualIntensExtract_KernelILi2ELb0ELb1ELb0ELi1EEvPfS0_S0_llllll) ;  /* 0xffffffe808d47950 */ /* 0x001fea0003c3ffff */
.L_x_611:
        /* <DEDUP_REMOVED lines=13> */
.L_x_1932:


//--------------------- .text._Z26MutualIntensExtract_KernelILi2ELb1ELb0ELb0ELi1EEvPfS0_S0_llllll --------------------------
	.section	.text._Z26MutualIntensExtract_KernelILi2ELb1ELb0ELb0ELi1EEvPfS0_S0_llllll,"ax",@progbits
	.align	128
        .global         _Z26MutualIntensExtract_KernelILi2ELb1ELb0ELb0ELi1EEvPfS0_S0_llllll
        .type           _Z26MutualIntensExtract_KernelILi2ELb1ELb0ELb0ELi1EEvPfS0_S0_llllll,@function
        .size           _Z26MutualIntensExtract_KernelILi2ELb1ELb0ELb0ELi1EEvPfS0_S0_llllll,(.L_x_1933 - _Z26MutualIntensExtract_KernelILi2ELb1ELb0ELb0ELi1EEvPfS0_S0_llllll)
        .other          _Z26MutualIntensExtract_KernelILi2ELb1ELb0ELb0ELi1EEvPfS0_S0_llllll,@"STO_CUDA_ENTRY STV_DEFAULT"
_Z26MutualIntensExtract_KernelILi2ELb1ELb0ELb0ELi1EEvPfS0_S0_llllll:
.text._Z26MutualIntensExtract_KernelILi2ELb1ELb0ELb0ELi1EEvPfS0_S0_llllll:
        /* <DEDUP_REMOVED lines=83> */
.L_x_612:
        /* <DEDUP_REMOVED lines=68> */
[----:B------:R-:W-:Y:S05]  /*0970*/  CALL.REL.NOINC `($__internal_34_$__cuda_sm3x_div_rn_noftz_f32_slowpath) ;  /* 0x0000000400307944 */ /* 0x000fea0003c00000 */
[----:B------:R-:W-:-:S07]  /*0980*/  MOV R9, R0 ;  /* 0x0000000000097202 */ /* 0x000fce0000000f00 */
.L_x_615:
[----:B------:R-:W-:Y:S05]  /*0990*/  BSYNC.RECONVERGENT B0 ;  /* 0x0000000000007941 */ /* 0x000fea0003800200 */
.L_x_614:
        /* <DEDUP_REMOVED lines=15> */
[----:B------:R-:W-:Y:S05]  /*0a90*/  CALL.REL.NOINC `($__internal_34_$__cuda_sm3x_div_rn_noftz_f32_slowpath) ;  /* 0x0000000000e87944 */ /* 0x000fea0003c00000 */
[----:B------:R-:W-:-:S07]  /*0aa0*/  IMAD.MOV.U32 R7, RZ, RZ, R0 ;  /* 0x000000ffff077224 */ /* 0x000fce00078e0000 */
.L_x_617:
[----:B------:R-:W-:Y:S05]  /*0ab0*/  BSYNC.RECONVERGENT B0 ;  /* 0x0000000000007941 */ /* 0x000fea0003800200 */
.L_x_616:
[----:B------:R-:W-:Y:S01]  /*0ac0*/  STG.E desc[UR4][R4.64+0x4], R7 ;  /* 0x0000040704007986 */ /* 0x000fe2000c101904 */
[----:B------:R-:W-:Y:S05]  /*0ad0*/  EXIT ;  /* 0x000000000000794d */ /* 0x000fea0003800000 */
.L_x_613:
        /* <DEDUP_REMOVED lines=54> */
        .weak           $__internal_34_$__cuda_sm3x_div_rn_noftz_f32_slowpath
        .type           $__internal_34_$__cuda_sm3x_div_rn_noftz_f32_slowpath,@function
        .size           $__internal_34_$__cuda_sm3x_div_rn_noftz_f32_slowpath,(.L_x_1933 - $__internal_34_$__cuda_sm3x_div_rn_noftz_f32_slowpath)
$__internal_34_$__cuda_sm3x_div_rn_noftz_f32_slowpath:
        /* <DEDUP_REMOVED lines=35> */
.L_x_619:
        /* <DEDUP_REMOVED lines=51> */
.L_x_626:
[----:B------:R-:W-:-:S04]  /*13a0*/  LOP3.LUT R0, R0, 0x80000000, RZ, 0xc0, !PT ;  /* 0x8000000000007812 */ /* 0x000fc800078ec0ff */
[----:B------:R-:W-:Y:S01]  /*13b0*/  LOP3.LUT R0, R0, 0x7f800000, RZ, 0xfc, !PT ;  /* 0x7f80000000007812 */ /* 0x000fe200078efcff */
[----:B------:R-:W-:Y:S06]  /*13c0*/  BRA `(.L_x_627) ;  /* 0x0000000000047947 */ /* 0x000fec0003800000 */
.L_x_625:
[----:B------:R-:W-:-:S07]  /*13d0*/  IMAD R0, R10, 0x800000, R0 ;  /* 0x008000000a007824 */ /* 0x000fce00078e0200 */
.L_x_627:
[----:B------:R-:W-:Y:S05]  /*13e0*/  BSYNC.RECONVERGENT B2 ;  /* 0x0000000000027941 */ /* 0x000fea0003800200 */
.L_x_624:
[----:B------:R-:W-:Y:S05]  /*13f0*/  BRA `(.L_x_628) ;  /* 0x0000000000207947 */ /* 0x000fea0003800000 */
.L_x_623:
[----:B------:R-:W-:-:S04]  /*1400*/  LOP3.LUT R0, R9, 0x80000000, R0, 0x48, !PT ;  /* 0x8000000009007812 */ /* 0x000fc800078e4800 */
[----:B------:R-:W-:Y:S01]  /*1410*/  LOP3.LUT R0, R0, 0x7f800000, RZ, 0xfc, !PT ;  /* 0x7f80000000007812 */ /* 0x000fe200078efcff */
[----:B------:R-:W-:Y:S06]  /*1420*/  BRA `(.L_x_628) ;  /* 0x0000000000147947 */ /* 0x000fec0003800000 */
.L_x_622:
[----:B------:R-:W-:Y:S01]  /*1430*/  LOP3.LUT R0, R9, 0x80000000, R0, 0x48, !PT ;  /* 0x8000000009007812 */ /* 0x000fe200078e4800 */
[----:B------:R-:W-:Y:S06]  /*1440*/  BRA `(.L_x_628) ;  /* 0x00000000000c7947 */ /* 0x000fec0003800000 */
.L_x_621:
[----:B------:R-:W0:Y:S01]  /*1450*/  MUFU.RSQ R0, -QNAN ;  /* 0xffc0000000007908 */ /* 0x000e220000001400 */
[----:B------:R-:W-:Y:S05]  /*1460*/  BRA `(.L_x_628) ;  /* 0x0000000000047947 */ /* 0x000fea0003800000 */
.L_x_620:
[----:B------:R-:W-:-:S07]  /*1470*/  FADD.FTZ R0, R0, R3 ;  /* 0x0000000300007221 */ /* 0x000fce0000010000 */
.L_x_628:
[----:B------:R-:W-:Y:S05]  /*1480*/  BSYNC.RECONVERGENT B1 ;  /* 0x0000000000017941 */ /* 0x000fea0003800200 */
.L_x_618:
[----:B------:R-:W-:-:S04]  /*1490*/  HFMA2 R9, -RZ, RZ, 0, 0 ;  /* 0x00000000ff097431 */ /* 0x000fc800000001ff */
[----:B0-----:R-:W-:Y:S05]  /*14a0*/  RET.REL.NODEC R8 `(_Z26MutualIntensExtract_KernelILi2ELb1ELb0ELb0ELi1EEvPfS0_S0_llllll) ;  /* 0xffffffe808d47950 */ /* 0x001fea0003c3ffff */
.L_x_629:
        /* <DEDUP_REMOVED lines=13> */
.L_x_1933:


//--------------------- .text._Z26MutualIntensExtract_KernelILi2ELb1ELb1ELb0ELi1EEvPfS0_S0_llllll --------------------------
	.section	.text._Z26MutualIntensExtract_KernelILi2ELb1ELb1ELb0ELi1EEvPfS0_S0_llllll,"ax",@progbits
	.align	128
        .global         _Z26MutualIntensExtract_KernelILi2ELb1ELb1ELb0ELi1EEvPfS0_S0_llllll
        .type           _Z26MutualIntensExtract_KernelILi2ELb1ELb1ELb0ELi1EEvPfS0_S0_llllll,@function
        .size           _Z26MutualIntensExtract_KernelILi2ELb1ELb1ELb0ELi1EEvPfS0_S0_llllll,(.L_x_1934 - _Z26MutualIntensExtract_KernelILi2ELb1ELb1ELb0ELi1EEvPfS0_S0_llllll)
        .other          _Z26MutualIntensExtract_KernelILi2ELb1ELb1ELb0ELi1EEvPfS0_S0_llllll,@"STO_CUDA_ENTRY STV_DEFAULT"
_Z26MutualIntensExtract_KernelILi2ELb1ELb1ELb0ELi1EEvPfS0_S0_llllll:
.text._Z26MutualIntensExtract_KernelILi2ELb1ELb1ELb0ELi1EEvPfS0_S0_llllll:
        /* <DEDUP_REMOVED lines=80> */
[----:B--2---:R-:W-:Y:S01]  /*0500*/  FADD R14, R14, R17 ;  /* 0x000000110e0e7221 */ /* 0x004fe20000000000 */
[----:B---3--:R-:W-:Y:S01]  /*0510*/  FADD R19, R16, R19 ;  /* 0x0000001310137221 */ /* 0x008fe20000000000 */
[----:B----4-:R-:W-:Y:S01]  /*0520*/  FADD R18, R3, R18 ;  /* 0x0000001203127221 */ /* 0x010fe20000000000 */
[----:B------:R-:W-:Y:S02]  /*0530*/  LEA.HI.X R3, R4, UR9, R5, 0x2, P0 ;  /* 0x0000000904037c11 */ /* 0x000fe400080f1405 */
[-C--:B------:R-:W-:Y:S01]  /*0540*/  FMUL R5, R14, R19.reuse ;  /* 0x000000130e057220 */ /* 0x080fe20000400000 */
[----:B------:R-:W-:Y:S01]  /*0550*/  FMUL R19, R18, R19 ;  /* 0x0000001312137220 */ /* 0x000fe20000400000 */
[----:B-----5:R-:W-:-:S04]  /*0560*/  FADD R15, R15, R20 ;  /* 0x000000140f0f7221 */ /* 0x020fc80000000000 */
        /* <DEDUP_REMOVED lines=8> */
.L_x_630:
        /* <DEDUP_REMOVED lines=65> */
[----:B---3--:R-:W-:Y:S01]  /*0a00*/  FADD R16, R16, R21 ;  /* 0x0000001510107221 */ /* 0x008fe20000000000 */
[----:B----4-:R-:W-:Y:S01]  /*0a10*/  FADD R18, R18, R23 ;  /* 0x0000001712127221 */ /* 0x010fe20000000000 */
[----:B-----5:R-:W-:-:S03]  /*0a20*/  FADD R19, R0, R19 ;  /* 0x0000001300137221 */ /* 0x020fc60000000000 */
[----:B------:R-:W-:Y:S01]  /*0a30*/  FMUL R0, R16, R18 ;  /* 0x0000001210007220 */ /* 0x000fe20000400000 */
[----:B------:R-:W-:-:S04]  /*0a40*/  FADD R17, R17, R20 ;  /* 0x0000001411117221 */ /* 0x000fc80000000000 */
        /* <DEDUP_REMOVED lines=10> */
[----:B------:R-:W-:Y:S05]  /*0af0*/  CALL.REL.NOINC `($__internal_35_$__cuda_sm3x_div_rn_noftz_f32_slowpath) ;  /* 0x0000000400607944 */ /* 0x000fea0003c00000 */
[----:B------:R-:W-:-:S07]  /*0b00*/  IMAD.MOV.U32 R7, RZ, RZ, R0 ;  /* 0x000000ffff077224 */ /* 0x000fce00078e0000 */
.L_x_633:
[----:B------:R-:W-:Y:S05]  /*0b10*/  BSYNC.RECONVERGENT B0 ;  /* 0x0000000000007941 */ /* 0x000fea0003800200 */
.L_x_632:
        /* <DEDUP_REMOVED lines=15> */
[----:B------:R-:W-:Y:S05]  /*0c10*/  CALL.REL.NOINC `($__internal_35_$__cuda_sm3x_div_rn_noftz_f32_slowpath) ;  /* 0x0000000400187944 */ /* 0x000fea0003c00000 */
[----:B------:R-:W-:-:S07]  /*0c20*/  MOV R9, R0 ;  /* 0x0000000000097202 */ /* 0x000fce0000000f00 */
.L_x_635:
[----:B------:R-:W-:Y:S05]  /*0c30*/  BSYNC.RECONVERGENT B0 ;  /* 0x0000000000007941 */ /* 0x000fea0003800200 */
.L_x_634:
[----:B------:R-:W-:Y:S01]  /*0c40*/  STG.E desc[UR4][R4.64+0x4], R9 ;  /* 0x0000040904007986 */ /* 0x000fe2000c101904 */
[----:B------:R-:W-:Y:S05]  /*0c50*/  EXIT ;  /* 0x000000000000794d */ /* 0x000fea0003800000 */
.L_x_631:
        /* <DEDUP_REMOVED lines=53> */
[----:B--2---:R-:W-:Y:S01]  /*0fb0*/  FADD R11, R11, R16 ;  /* 0x000000100b0b7221 */ /* 0x004fe20000000000 */
[----:B----4-:R-:W-:Y:S01]  /*0fc0*/  FADD R15, R15, R18 ;  /* 0x000000120f0f7221 */ /* 0x010fe20000000000 */
[----:B---3--:R-:W-:-:S03]  /*0fd0*/  FADD R10, R10, R17 ;  /* 0x000000110a0a7221 */ /* 0x008fc60000000000 */
[-C--:B------:R-:W-:Y:S01]  /*0fe0*/  FMUL R13, R11, R15.reuse ;  /* 0x0000000f0b0d7220 */ /* 0x080fe20000400000 */
[----:B------:R-:W-:Y:S01]  /*0ff0*/  FMUL R0, R10, R15 ;  /* 0x0000000f0a007220 */ /* 0x000fe20000400000 */
[----:B-----5:R-:W-:-:S04]  /*1000*/  FADD R14, R14, R19 ;  /* 0x000000130e0e7221 */ /* 0x020fc80000000000 */
[-C--:B------:R-:W-:Y:S01]  /*1010*/  FFMA R13, R10, R14.reuse, R13 ;  /* 0x0000000e0a0d7223 */ /* 0x080fe2000000000d */
[----:B------:R-:W-:-:S03]  /*1020*/  FFMA R0, R11, R14, -R0 ;  /* 0x0000000e0b007223 */ /* 0x000fc60000000800 */
[----:B------:R-:W-:Y:S01]  /*1030*/  FFMA R13, R13, 0.5, R20 ;  /* 0x3f0000000d0d7823 */ /* 0x000fe20000000014 */
[----:B------:R-:W-:-:S04]  /*1040*/  FFMA R21, R0, 0.5, R21 ;  /* 0x3f00000000157823 */ /* 0x000fc80000000015 */
[----:B------:R-:W-:Y:S04]  /*1050*/  STG.E desc[UR4][R2.64], R13 ;  /* 0x0000000d02007986 */ /* 0x000fe8000c101904 */
[----:B------:R-:W-:Y:S01]  /*1060*/  STG.E desc[UR4][R2.64+0x4], R21 ;  /* 0x0000041502007986 */ /* 0x000fe2000c101904 */
[----:B------:R-:W-:Y:S05]  /*1070*/  EXIT ;  /* 0x000000000000794d */ /* 0x000fea0003800000 */
        .weak           $__internal_35_$__cuda_sm3x_div_rn_noftz_f32_slowpath
        .type           $__internal_35_$__cuda_sm3x_div_rn_noftz_f32_slowpath,@function
        .size           $__internal_35_$__cuda_sm3x_div_rn_noftz_f32_slowpath,(.L_x_1934 - $__internal_35_$__cuda_sm3x_div_rn_noftz_f32_slowpath)
$__internal_35_$__cuda_sm3x_div_rn_noftz_f32_slowpath:
        /* <DEDUP_REMOVED lines=35> */
.L_x_637:
        /* <DEDUP_REMOVED lines=51> */
.L_x_644:
[----:B------:R-:W-:-:S04]  /*15e0*/  LOP3.LUT R0, R0, 0x80000000, RZ, 0xc0, !PT ;  /* 0x8000000000007812 */ /* 0x000fc800078ec0ff */
[----:B------:R-:W-:Y:S01]  /*15f0*/  LOP3.LUT R0, R0, 0x7f800000, RZ, 0xfc, !PT ;  /* 0x7f80000000007812 */ /* 0x000fe200078efcff */
[----:B------:R-:W-:Y:S06]  /*1600*/  BRA `(.L_x_645) ;  /* 0x0000000000047947 */ /* 0x000fec0003800000 */
.L_x_643:
[----:B------:R-:W-:-:S07]  /*1610*/  IMAD R0, R10, 0x800000, R0 ;  /* 0x008000000a007824 */ /* 0x000fce00078e0200 */
.L_x_645:
[----:B------:R-:W-:Y:S05]  /*1620*/  BSYNC.RECONVERGENT B2 ;  /* 0x0000000000027941 */ /* 0x000fea0003800200 */
.L_x_642:
[----:B------:R-:W-:Y:S05]  /*1630*/  BRA `(.L_x_646) ;  /* 0x0000000000207947 */ /* 0x000fea0003800000 */
.L_x_641:
[----:B------:R-:W-:-:S04]  /*1640*/  LOP3.LUT R0, R9, 0x80000000, R0, 0x48, !PT ;  /* 0x8000000009007812 */ /* 0x000fc800078e4800 */
[----:B------:R-:W-:Y:S01]  /*1650*/  LOP3.LUT R0, R0, 0x7f800000, RZ, 0xfc, !PT ;  /* 0x7f80000000007812 */ /* 0x000fe200078efcff */
[----:B------:R-:W-:Y:S06]  /*1660*/  BRA `(.L_x_646) ;  /* 0x0000000000147947 */ /* 0x000fec0003800000 */
.L_x_640:
[----:B------:R-:W-:Y:S01]  /*1670*/  LOP3.LUT R0, R9, 0x80000000, R0, 0x48, !PT ;  /* 0x8000000009007812 */ /* 0x000fe200078e4800 */
[----:B------:R-:W-:Y:S06]  /*1680*/  BRA `(.L_x_646) ;  /* 0x00000000000c7947 */ /* 0x000fec0003800000 */
.L_x_639:
[----:B------:R-:W0:Y:S01]  /*1690*/  MUFU.RSQ R0, -QNAN ;  /* 0xffc0000000007908 */ /* 0x000e220000001400 */
[----:B------:R-:W-:Y:S05]  /*16a0*/  BRA `(.L_x_646) ;  /* 0x0000000000047947 */ /* 0x000fea0003800000 */
.L_x_638:
[----:B------:R-:W-:-:S07]  /*16b0*/  FADD.FTZ R0, R0, R3 ;  /* 0x0000000300007221 */ /* 0x000fce0000010000 */
.L_x_646:
[----:B------:R-:W-:Y:S05]  /*16c0*/  BSYNC.RECONVERGENT B1 ;  /* 0x0000000000017941 */ /* 0x000fea0003800200 */
.L_x_636:
[----:B------:R-:W-:-:S04]  /*16d0*/  IMAD.MOV.U32 R9, RZ, RZ, 0x0 ;  /* 0x00000000ff097424 */ /* 0x000fc800078e00ff */
[----:B0-----:R-:W-:Y:S05]  /*16e0*/  RET.REL.NODEC R8 `(_Z26MutualIntensExtract_KernelILi2ELb1ELb1ELb0ELi1EEvPfS0_S0_llllll) ;  /* 0xffffffe808447950 */ /* 0x001fea0003c3ffff */
.L_x_647:
        /* <DEDUP_REMOVED lines=9> */
.L_x_1934:


//--------------------- .text._Z26MutualIntensExtract_KernelILi1ELb0ELb0ELb0ELi1EEvPfS0_S0_llllll --------------------------
	.section	.text._Z26MutualIntensExtract_KernelILi1ELb0ELb0ELb0ELi1EEvPfS0_S0_llllll,"ax",@progbits
	.align	128
        .global         _Z26MutualIntensExtract_KernelILi1ELb0ELb0ELb0ELi1EEvPfS0_S0_llllll
        .type           _Z26MutualIntensExtract_KernelILi1ELb0ELb0ELb0ELi1EEvPfS0_S0_llllll,@function
        .size           _Z26MutualIntensExtract_KernelILi1ELb0ELb0ELb0ELi1EEvPfS0_S0_llllll,(.L_x_1935 - _Z26MutualIntensExtract_KernelILi1ELb0ELb0ELb0ELi1EEvPfS0_S0_llllll)
        .other          _Z26MutualIntensExtract_KernelILi1ELb0ELb0ELb0ELi1EEvPfS0_S0_llllll,@"STO_CUDA_ENTRY STV_DEFAULT"
_Z26MutualIntensExtract_KernelILi1ELb0ELb0ELb0ELi1EEvPfS0_S0_llllll:
.text._Z26MutualIntensExtract_KernelILi1ELb0ELb0ELb0ELi1EEvPfS0_S0_llllll:
        /* <DEDUP_REMOVED lines=54> */
.L_x_648:
        /* <DEDUP_REMOVED lines=40> */
[----:B------:R-:W-:Y:S05]  /*05e0*/  CALL.REL.NOINC `($__internal_36_$__cuda_sm3x_div_rn_noftz_f32_slowpath) ;  /* 0x0000000000c07944 */ /* 0x000fea0003c00000 */
[----:B------:R-:W-:-:S07]  /*05f0*/  IMAD.MOV.U32 R9, RZ, RZ, R2 ;  /* 0x000000ffff097224 */ /* 0x000fce00078e0002 */
.L_x_651:
[----:B------:R-:W-:Y:S05]  /*0600*/  BSYNC.RECONVERGENT B0 ;  /* 0x0000000000007941 */ /* 0x000fea0003800200 */
.L_x_650:
        /* <DEDUP_REMOVED lines=14> */
[----:B------:R-:W-:Y:S05]  /*06f0*/  CALL.REL.NOINC `($__internal_36_$__cuda_sm3x_div_rn_noftz_f32_slowpath) ;  /* 0x00000000007c7944 */ /* 0x000fea0003c00000 */
[----:B------:R-:W-:-:S07]  /*0700*/  IMAD.MOV.U32 R7, RZ, RZ, R2 ;  /* 0x000000ffff077224 */ /* 0x000fce00078e0002 */
.L_x_653:
[----:B------:R-:W-:Y:S05]  /*0710*/  BSYNC.RECONVERGENT B0 ;  /* 0x0000000000007941 */ /* 0x000fea0003800200 */
.L_x_652:
[----:B------:R-:W-:Y:S01]  /*0720*/  STG.E desc[UR4][R4.64+0x4], R7 ;  /* 0x0000040704007986 */ /* 0x000fe2000c101904 */
[----:B------:R-:W-:Y:S05]  /*0730*/  EXIT ;  /* 0x000000000000794d */ /* 0x000fea0003800000 */
.L_x_649:
        /* <DEDUP_REMOVED lines=27> */
        .weak           $__internal_36_$__cuda_sm3x_div_rn_noftz_f32_slowpath
        .type           $__internal_36_$__cuda_sm3x_div_rn_noftz_f32_slowpath,@function
        .size           $__internal_36_$__cuda_sm3x_div_rn_noftz_f32_slowpath,(.L_x_1935 - $__internal_36_$__cuda_sm3x_div_rn_noftz_f32_slowpath)
$__internal_36_$__cuda_sm3x_div_rn_noftz_f32_slowpath:
        /* <DEDUP_REMOVED lines=35> */
.L_x_655:
        /* <DEDUP_REMOVED lines=51> */
.L_x_662:
[----:B------:R-:W-:-:S04]  /*0e50*/  LOP3.LUT R2, R2, 0x80000000, RZ, 0xc0, !PT ;  /* 0x8000000002027812 */ /* 0x000fc800078ec0ff */
[----:B------:R-:W-:Y:S01]  /*0e60*/  LOP3.LUT R2, R2, 0x7f800000, RZ, 0xfc, !PT ;  /* 0x7f80000002027812 */ /* 0x000fe200078efcff */
[----:B------:R-:W-:Y:S06]  /*0e70*/  BRA `(.L_x_663) ;  /* 0x0000000000047947 */ /* 0x000fec0003800000 */
.L_x_661:
[----:B------:R-:W-:-:S07]  /*0e80*/  IMAD R2, R9, 0x800000, R2 ;  /* 0x0080000009027824 */ /* 0x000fce00078e0202 */
.L_x_663:
[----:B------:R-:W-:Y:S05]  /*0e90*/  BSYNC.RECONVERGENT B2 ;  /* 0x0000000000027941 */ /* 0x000fea0003800200 */
.L_x_660:
[----:B------:R-:W-:Y:S05]  /*0ea0*/  BRA `(.L_x_664) ;  /* 0x0000000000207947 */ /* 0x000fea0003800000 */
.L_x_659:
[----:B------:R-:W-:-:S04]  /*0eb0*/  LOP3.LUT R2, R7, 0x80000000, R2, 0x48, !PT ;  /* 0x8000000007027812 */ /* 0x000fc800078e4802 */
[----:B------:R-:W-:Y:S01]  /*0ec0*/  LOP3.LUT R2, R2, 0x7f800000, RZ, 0xfc, !PT ;  /* 0x7f80000002027812 */ /* 0x000fe200078efcff */
[----:B------:R-:W-:Y:S06]  /*0ed0*/  BRA `(.L_x_664) ;  /* 0x0000000000147947 */ /* 0x000fec0003800000 */
.L_x_658:
[----:B------:R-:W-:Y:S01]  /*0ee0*/  LOP3.LUT R2, R7, 0x80000000, R2, 0x48, !PT ;  /* 0x8000000007027812 */ /* 0x000fe200078e4802 */
[----:B------:R-:W-:Y:S06]  /*0ef0*/  BRA `(.L_x_664) ;  /* 0x00000000000c7947 */ /* 0x000fec0003800000 */
.L_x_657:
[----:B------:R-:W0:Y:S01]  /*0f00*/  MUFU.RSQ R2, -QNAN ;  /* 0xffc0000000027908 */ /* 0x000e220000001400 */
[----:B------:R-:W-:Y:S05]  /*0f10*/  BRA `(.L_x_664) ;  /* 0x0000000000047947 */ /* 0x000fea0003800000 */
.L_x_656:
[----:B------:R-:W-:-:S07]  /*0f20*/  FADD.FTZ R2, R2, R3 ;  /* 0x0000000302027221 */ /* 0x000fce0000010000 */
.L_x_664:
[----:B------:R-:W-:Y:S05]  /*0f30*/  BSYNC.RECONVERGENT B1 ;  /* 0x0000000000017941 */ /* 0x000fea0003800200 */
.L_x_654:
[----:B------:R-:W-:-:S04]  /*0f40*/  IMAD.MOV.U32 R7, RZ, RZ, 0x0 ;  /* 0x00000000ff077424 */ /* 0x000fc800078e00ff */
[----:B0-----:R-:W-:Y:S05]  /*0f50*/  RET.REL.NODEC R6 `(_Z26MutualIntensExtract_KernelILi1ELb0ELb0ELb0ELi1EEvPfS0_S0_llllll) ;  /* 0xfffffff006287950 */ /* 0x001fea0003c3ffff */
.L_x_665:
        /* <DEDUP_REMOVED lines=10> */
.L_x_1935:


//--------------------- .text._Z26MutualIntensExtract_KernelILi1ELb0ELb1ELb0ELi1EEvPfS0_S0_llllll --------------------------
	.section	.text._Z26MutualIntensExtract_KernelILi1ELb0ELb1ELb0ELi1EEvPfS0_S0_llllll,"ax",@progbits
	.align	128
        .global         _Z26MutualIntensExtract_KernelILi1ELb0ELb1ELb0ELi1EEvPfS0_S0_llllll
        .type           _Z26MutualIntensExtract_KernelILi1ELb0ELb1ELb0ELi1EEvPfS0_S0_llllll,@function
        .size           _Z26MutualIntensExtract_KernelILi1ELb0ELb1ELb0ELi1EEvPfS0_S0_llllll,(.L_x_1936 - _Z26MutualIntensExtract_KernelILi1ELb0ELb1ELb0ELi1EEvPfS0_S0_llllll)
        .other          _Z26MutualIntensExtract_KernelILi1ELb0ELb1ELb0ELi1EEvPfS0_S0_llllll,@"STO_CUDA_ENTRY STV_DEFAULT"
_Z26MutualIntensExtract_KernelILi1ELb0ELb1ELb0ELi1EEvPfS0_S0_llllll:
.text._Z26MutualIntensExtract_KernelILi1ELb0ELb1ELb0ELi1EEvPfS0_S0_llllll:
        /* <DEDUP_REMOVED lines=77> */
.L_x_666:
        /* <DEDUP_REMOVED lines=63> */
[----:B------:R-:W-:Y:S05]  /*08c0*/  CALL.REL.NOINC `($__internal_37_$__cuda_sm3x_div_rn_noftz_f32_slowpath) ;  /* 0x00000004001c7944 */ /* 0x000fea0003c00000 */
[----:B------:R-:W-:-:S07]  /*08d0*/  IMAD.MOV.U32 R11, RZ, RZ, R0 ;  /* 0x000000ffff0b7224 */ /* 0x000fce00078e0000 */
.L_x_669:
[----:B------:R-:W-:Y:S05]  /*08e0*/  BSYNC.RECONVERGENT B0 ;  /* 0x0000000000007941 */ /* 0x000fea0003800200 */
.L_x_668:
        /* <DEDUP_REMOVED lines=14> */
[----:B------:R-:W-:Y:S05]  /*09d0*/  CALL.REL.NOINC `($__internal_37_$__cuda_sm3x_div_rn_noftz_f32_slowpath) ;  /* 0x0000000000d87944 */ /* 0x000fea0003c00000 */
[----:B------:R-:W-:-:S07]  /*09e0*/  IMAD.MOV.U32 R7, RZ, RZ, R0 ;  /* 0x000000ffff077224 */ /* 0x000fce00078e0000 */
.L_x_671:
[----:B------:R-:W-:Y:S05]  /*09f0*/  BSYNC.RECONVERGENT B0 ;  /* 0x0000000000007941 */ /* 0x000fea0003800200 */
.L_x_670:
[----:B------:R-:W-:Y:S01]  /*0a00*/  STG.E desc[UR4][R4.64+0x4], R7 ;  /* 0x0000040704007986 */ /* 0x000fe2000c101904 */
[----:B------:R-:W-:Y:S05]  /*0a10*/  EXIT ;  /* 0x000000000000794d */ /* 0x000fea0003800000 */
.L_x_667:
        /* <DEDUP_REMOVED lines=50> */
        .weak           $__internal_37_$__cuda_sm3x_div_rn_noftz_f32_slowpath
        .type           $__internal_37_$__cuda_sm3x_div_rn_noftz_f32_slowpath,@function
        .size           $__internal_37_$__cuda_sm3x_div_rn_noftz_f32_slowpath,(.L_x_1936 - $__internal_37_$__cuda_sm3x_div_rn_noftz_f32_slowpath)
$__internal_37_$__cuda_sm3x_div_rn_noftz_f32_slowpath:
        /* <DEDUP_REMOVED lines=35> */
.L_x_673:
        /* <DEDUP_REMOVED lines=51> */
.L_x_680:
[----:B------:R-:W-:-:S04]  /*12a0*/  LOP3.LUT R0, R0, 0x80000000, RZ, 0xc0, !PT ;  /* 0x8000000000007812 */ /* 0x000fc800078ec0ff */
[----:B------:R-:W-:Y:S01]  /*12b0*/  LOP3.LUT R0, R0, 0x7f800000, RZ, 0xfc, !PT ;  /* 0x7f80000000007812 */ /* 0x000fe200078efcff */
[----:B------:R-:W-:Y:S06]  /*12c0*/  BRA `(.L_x_681) ;  /* 0x0000000000047947 */ /* 0x000fec0003800000 */
.L_x_679:
[----:B------:R-:W-:-:S07]  /*12d0*/  IMAD R0, R11, 0x800000, R0 ;  /* 0x008000000b007824 */ /* 0x000fce00078e0200 */
.L_x_681:
[----:B------:R-:W-:Y:S05]  /*12e0*/  BSYNC.RECONVERGENT B2 ;  /* 0x0000000000027941 */ /* 0x000fea0003800200 */
.L_x_678:
[----:B------:R-:W-:Y:S05]  /*12f0*/  BRA `(.L_x_682) ;  /* 0x0000000000207947 */ /* 0x000fea0003800000 */
.L_x_677:
[----:B------:R-:W-:-:S04]  /*1300*/  LOP3.LUT R0, R9, 0x80000000, R0, 0x48, !PT ;  /* 0x8000000009007812 */ /* 0x000fc800078e4800 */
[----:B------:R-:W-:Y:S01]  /*1310*/  LOP3.LUT R0, R0, 0x7f800000, RZ, 0xfc, !PT ;  /* 0x7f80000000007812 */ /* 0x000fe200078efcff */
[----:B------:R-:W-:Y:S06]  /*1320*/  BRA `(.L_x_682) ;  /* 0x0000000000147947 */ /* 0x000fec0003800000 */
.L_x_676:
[----:B------:R-:W-:Y:S01]  /*1330*/  LOP3.LUT R0, R9, 0x80000000, R0, 0x48, !PT ;  /* 0x8000000009007812 */ /* 0x000fe200078e4800 */
[----:B------:R-:W-:Y:S06]  /*1340*/  BRA `(.L_x_682) ;  /* 0x00000000000c7947 */ /* 0x000fec0003800000 */
.L_x_675:
[----:B------:R-:W0:Y:S01]  /*1350*/  MUFU.RSQ R0, -QNAN ;  /* 0xffc0000000007908 */ /* 0x000e220000001400 */
[----:B------:R-:W-:Y:S05]  /*1360*/  BRA `(.L_x_682) ;  /* 0x0000000000047947 */ /* 0x000fea0003800000 */
.L_x_674:
[----:B------:R-:W-:-:S07]  /*1370*/  FADD.FTZ R0, R0, R3 ;  /* 0x0000000300007221 */ /* 0x000fce0000010000 */
.L_x_682:
[----:B------:R-:W-:Y:S05]  /*1380*/  BSYNC.RECONVERGENT B1 ;  /* 0x0000000000017941 */ /* 0x000fea0003800200 */
.L_x_672:
[----:B------:R-:W-:Y:S02]  /*1390*/  IMAD.MOV.U32 R8, RZ, RZ, R6 ;  /* 0x000000ffff087224 */ /* 0x000fe400078e0006 */
[----:B------:R-:W-:-:S04]  /*13a0*/  IMAD.MOV.U32 R9, RZ, RZ, 0x0 ;  /* 0x00000000ff097424 */ /* 0x000fc800078e00ff */
[----:B0-----:R-:W-:Y:S05]  /*13b0*/  RET.REL.NODEC R8 `(_Z26MutualIntensExtract_KernelILi1ELb0ELb1ELb0ELi1EEvPfS0_S0_llllll) ;  /* 0xffffffec08107950 */ /* 0x001fea0003c3ffff */
.L_x_683:
        /* <DEDUP_REMOVED lines=12> */
.L_x_1936:


//--------------------- .text._Z26MutualIntensExtract_KernelILi1ELb1ELb0ELb0ELi1EEvPfS0_S0_llllll --------------------------
	.section	.text._Z26MutualIntensExtract_KernelILi1ELb1ELb0ELb0ELi1EEvPfS0_S0_llllll,"ax",@progbits
	.align	128
        .global         _Z26MutualIntensExtract_KernelILi1ELb1ELb0ELb0ELi1EEvPfS0_S0_llllll
        .type           _Z26MutualIntensExtract_KernelILi1ELb1ELb0ELb0ELi1EEvPfS0_S0_llllll,@function
        .size           _Z26MutualIntensExtract_KernelILi1ELb1ELb0ELb0ELi1EEvPfS0_S0_llllll,(.L_x_1937 - _Z26MutualIntensExtract_KernelILi1ELb1ELb0ELb0ELi1EEvPfS0_S0_llllll)
        .other          _Z26MutualIntensExtract_KernelILi1ELb1ELb0ELb0ELi1EEvPfS0_S0_llllll,@"STO_CUDA_ENTRY STV_DEFAULT"
_Z26MutualIntensExtract_KernelILi1ELb1ELb0ELb0ELi1EEvPfS0_S0_llllll:
.text._Z26MutualIntensExtract_KernelILi1ELb1ELb0ELb0ELi1EEvPfS0_S0_llllll:
        /* <DEDUP_REMOVED lines=54> */
.L_x_684:
        /* <DEDUP_REMOVED lines=40> */
[----:B------:R-:W-:Y:S05]  /*05e0*/  CALL.REL.NOINC `($__internal_38_$__cuda_sm3x_div_rn_noftz_f32_slowpath) ;  /* 0x0000000000c07944 */ /* 0x000fea0003c00000 */
[----:B------:R-:W-:-:S07]  /*05f0*/  IMAD.MOV.U32 R9, RZ, RZ, R2 ;  /* 0x000000ffff097224 */ /* 0x000fce00078e0002 */
.L_x_687:
[----:B------:R-:W-:Y:S05]  /*0600*/  BSYNC.RECONVERGENT B0 ;  /* 0x0000000000007941 */ /* 0x000fea0003800200 */
.L_x_686:
        /* <DEDUP_REMOVED lines=14> */
[----:B------:R-:W-:Y:S05]  /*06f0*/  CALL.REL.NOINC `($__internal_38_$__cuda_sm3x_div_rn_noftz_f32_slowpath) ;  /* 0x00000000007c7944 */ /* 0x000fea0003c00000 */
[----:B------:R-:W-:-:S07]  /*0700*/  IMAD.MOV.U32 R7, RZ, RZ, R2 ;  /* 0x000000ffff077224 */ /* 0x000fce00078e0002 */
.L_x_689:
[----:B------:R-:W-:Y:S05]  /*0710*/  BSYNC.RECONVERGENT B0 ;  /* 0x0000000000007941 */ /* 0x000fea0003800200 */
.L_x_688:
[----:B------:R-:W-:Y:S01]  /*0720*/  STG.E desc[UR4][R4.64+0x4], R7 ;  /* 0x0000040704007986 */ /* 0x000fe2000c101904 */
[----:B------:R-:W-:Y:S05]  /*0730*/  EXIT ;  /* 0x000000000000794d */ /* 0x000fea0003800000 */
.L_x_685:
        /* <DEDUP_REMOVED lines=27> */
        .weak           $__internal_38_$__cuda_sm3x_div_rn_noftz_f32_slowpath
        .type           $__internal_38_$__cuda_sm3x_div_rn_noftz_f32_slowpath,@function
        .size           $__internal_38_$__cuda_sm3x_div_rn_noftz_f32_slowpath,(.L_x_1937 - $__internal_38_$__cuda_sm3x_div_rn_noftz_f32_slowpath)
$__internal_38_$__cuda_sm3x_div_rn_noftz_f32_slowpath:
        /* <DEDUP_REMOVED lines=35> */
.L_x_691:
        /* <DEDUP_REMOVED lines=51> */
.L_x_698:
[----:B------:R-:W-:-:S04]  /*0e50*/  LOP3.LUT R2, R2, 0x80000000, RZ, 0xc0, !PT ;  /* 0x8000000002027812 */ /* 0x000fc800078ec0ff */
[----:B------:R-:W-:Y:S01]  /*0e60*/  LOP3.LUT R2, R2, 0x7f800000, RZ, 0xfc, !PT ;  /* 0x7f80000002027812 */ /* 0x000fe200078efcff */
[----:B------:R-:W-:Y:S06]  /*0e70*/  BRA `(.L_x_699) ;  /* 0x0000000000047947 */ /* 0x000fec0003800000 */
.L_x_697:
[----:B------:R-:W-:-:S07]  /*0e80*/  IMAD R2, R9, 0x800000, R2 ;  /* 0x0080000009027824 */ /* 0x000fce00078e0202 */
.L_x_699:
[----:B------:R-:W-:Y:S05]  /*0e90*/  BSYNC.RECONVERGENT B2 ;  /* 0x0000000000027941 */ /* 0x000fea0003800200 */
.L_x_696:
[----:B------:R-:W-:Y:S05]  /*0ea0*/  BRA `(.L_x_700) ;  /* 0x0000000000207947 */ /* 0x000fea0003800000 */
.L_x_695:
[----:B------:R-:W-:-:S04]  /*0eb0*/  LOP3.LUT R2, R7, 0x80000000, R2, 0x48, !PT ;  /* 0x8000000007027812 */ /* 0x000fc800078e4802 */
[----:B------:R-:W-:Y:S01]  /*0ec0*/  LOP3.LUT R2, R2, 0x7f800000, RZ, 0xfc, !PT ;  /* 0x7f80000002027812 */ /* 0x000fe200078efcff */
[----:B------:R-:W-:Y:S06]  /*0ed0*/  BRA `(.L_x_700) ;  /* 0x0000000000147947 */ /* 0x000fec0003800000 */
.L_x_694:
[----:B------:R-:W-:Y:S01]  /*0ee0*/  LOP3.LUT R2, R7, 0x80000000, R2, 0x48, !PT ;  /* 0x8000000007027812 */ /* 0x000fe200078e4802 */
[----:B------:R-:W-:Y:S06]  /*0ef0*/  BRA `(.L_x_700) ;  /* 0x00000000000c7947 */ /* 0x000fec0003800000 */
.L_x_693:
[----:B------:R-:W0:Y:S01]  /*0f00*/  MUFU.RSQ R2, -QNAN ;  /* 0xffc0000000027908 */ /* 0x000e220000001400 */
[----:B------:R-:W-:Y:S05]  /*0f10*/  BRA `(.L_x_700) ;  /* 0x0000000000047947 */ /* 0x000fea0003800000 */
.L_x_692:
[----:B------:R-:W-:-:S07]  /*0f20*/  FADD.FTZ R2, R2, R3 ;  /* 0x0000000302027221 */ /* 0x000fce0000010000 */
.L_x_700:
[----:B------:R-:W-:Y:S05]  /*0f30*/  BSYNC.RECONVERGENT B1 ;  /* 0x0000000000017941 */ /* 0x000fea0003800200 */
.L_x_690:
[----:B------:R-:W-:-:S04]  /*0f40*/  IMAD.MOV.U32 R7, RZ, RZ, 0x0 ;  /* 0x00000000ff077424 */ /* 0x000fc800078e00ff */
[----:B0-----:R-:W-:Y:S05]  /*0f50*/  RET.REL.NODEC R6 `(_Z26MutualIntensExtract_KernelILi1ELb1ELb0ELb0ELi1EEvPfS0_S0_llllll) ;  /* 0xfffffff006287950 */ /* 0x001fea0003c3ffff */
.L_x_701:
        /* <DEDUP_REMOVED lines=10> */
.L_x_1937:


//--------------------- .text._Z26MutualIntensExtract_KernelILi1ELb1ELb1ELb0ELi1EEvPfS0_S0_llllll --------------------------
	.section	.text._Z26MutualIntensExtract_KernelILi1ELb1ELb1ELb0ELi1EEvPfS0_S0_llllll,"ax",@progbits
	.align	128
        .global         _Z26MutualIntensExtract_KernelILi1ELb1ELb1ELb0ELi1EEvPfS0_S0_llllll
        .type           _Z26MutualIntensExtract_KernelILi1ELb1ELb1ELb0ELi1EEvPfS0_S0_llllll,@function
        .size           _Z26MutualIntensExtract_KernelILi1ELb1ELb1ELb0ELi1EEvPfS0_S0_llllll,(.L_x_1938 - _Z26MutualIntensExtract_KernelILi1ELb1ELb1ELb0ELi1EEvPfS0_S0_llllll)
        .other          _Z26MutualIntensExtract_KernelILi1ELb1ELb1ELb0ELi1EEvPfS0_S0_llllll,@"STO_CUDA_ENTRY STV_DEFAULT"
_Z26MutualIntensExtract_KernelILi1ELb1ELb1ELb0ELi1EEvPfS0_S0_llllll:
.text._Z26MutualIntensExtract_KernelILi1ELb1ELb1ELb0ELi1EEvPfS0_S0_llllll:
        /* <DEDUP_REMOVED lines=77> */
.L_x_702:
        /* <DEDUP_REMOVED lines=63> */
[----:B------:R-:W-:Y:S05]  /*08c0*/  CALL.REL.NOINC `($__internal_39_$__cuda_sm3x_div_rn_noftz_f32_slowpath) ;  /* 0x00000004001c7944 */ /* 0x000fea0003c00000 */
[----:B------:R-:W-:-:S07]  /*08d0*/  IMAD.MOV.U32 R11, RZ, RZ, R0 ;  /* 0x000000ffff0b7224 */ /* 0x000fce00078e0000 */
.L_x_705:
[----:B------:R-:W-:Y:S05]  /*08e0*/  BSYNC.RECONVERGENT B0 ;  /* 0x0000000000007941 */ /* 0x000fea0003800200 */
.L_x_704:
        /* <DEDUP_REMOVED lines=14> */
[----:B------:R-:W-:Y:S05]  /*09d0*/  CALL.REL.NOINC `($__internal_39_$__cuda_sm3x_div_rn_noftz_f32_slowpath) ;  /* 0x0000000000d87944 */ /* 0x000fea0003c00000 */
[----:B------:R-:W-:-:S07]  /*09e0*/  IMAD.MOV.U32 R7, RZ, RZ, R0 ;  /* 0x000000ffff077224 */ /* 0x000fce00078e0000 */
.L_x_707:
[----:B------:R-:W-:Y:S05]  /*09f0*/  BSYNC.RECONVERGENT B0 ;  /* 0x0000000000007941 */ /* 0x000fea0003800200 */
.L_x_706:
[----:B------:R-:W-:Y:S01]  /*0a00*/  STG.E desc[UR4][R4.64+0x4], R7 ;  /* 0x0000040704007986 */ /* 0x000fe2000c101904 */
[----:B------:R-:W-:Y:S05]  /*0a10*/  EXIT ;  /* 0x000000000000794d */ /* 0x000fea0003800000 */
.L_x_703:
        /* <DEDUP_REMOVED lines=50> */
        .weak           $__internal_39_$__cuda_sm3x_div_rn_noftz_f32_slowpath
        .type           $__internal_39_$__cuda_sm3x_div_rn_noftz_f32_slowpath,@function
        .size           $__internal_39_$__cuda_sm3x_div_rn_noftz_f32_slowpath,(.L_x_1938 - $__internal_39_$__cuda_sm3x_div_rn_noftz_f32_slowpath)
$__internal_39_$__cuda_sm3x_div_rn_noftz_f32_slowpath:
        /* <DEDUP_REMOVED lines=35> */
.L_x_709:
        /* <DEDUP_REMOVED lines=51> */
.L_x_716:
[----:B------:R-:W-:-:S04]  /*12a0*/  LOP3.LUT R0, R0, 0x80000000, RZ, 0xc0, !PT ;  /* 0x8000000000007812 */ /* 0x000fc800078ec0ff */
[----:B------:R-:W-:Y:S01]  /*12b0*/  LOP3.LUT R0, R0, 0x7f800000, RZ, 0xfc, !PT ;  /* 0x7f80000000007812 */ /* 0x000fe200078efcff */
[----:B------:R-:W-:Y:S06]  /*12c0*/  BRA `(.L_x_717) ;  /* 0x0000000000047947 */ /* 0x000fec0003800000 */
.L_x_715:
[----:B------:R-:W-:-:S07]  /*12d0*/  IMAD R0, R11, 0x800000, R0 ;  /* 0x008000000b007824 */ /* 0x000fce00078e0200 */
.L_x_717:
[----:B------:R-:W-:Y:S05]  /*12e0*/  BSYNC.RECONVERGENT B2 ;  /* 0x0000000000027941 */ /* 0x000fea0003800200 */
.L_x_714:
[----:B------:R-:W-:Y:S05]  /*12f0*/  BRA `(.L_x_718) ;  /* 0x0000000000207947 */ /* 0x000fea0003800000 */
.L_x_713:
[----:B------:R-:W-:-:S04]  /*1300*/  LOP3.LUT R0, R9, 0x80000000, R0, 0x48, !PT ;  /* 0x8000000009007812 */ /* 0x000fc800078e4800 */
[----:B------:R-:W-:Y:S01]  /*1310*/  LOP3.LUT R0, R0, 0x7f800000, RZ, 0xfc, !PT ;  /* 0x7f80000000007812 */ /* 0x000fe200078efcff */
[----:B------:R-:W-:Y:S06]  /*1320*/  BRA `(.L_x_718) ;  /* 0x0000000000147947 */ /* 0x000fec0003800000 */
.L_x_712:
[----:B------:R-:W-:Y:S01]  /*1330*/  LOP3.LUT R0, R9, 0x80000000, R0, 0x48, !PT ;  /* 0x8000000009007812 */ /* 0x000fe200078e4800 */
[----:B------:R-:W-:Y:S06]  /*1340*/  BRA `(.L_x_718) ;  /* 0x00000000000c7947 */ /* 0x000fec0003800000 */
.L_x_711:
[----:B------:R-:W0:Y:S01]  /*1350*/  MUFU.RSQ R0, -QNAN ;  /* 0xffc0000000007908 */ /* 0x000e220000001400 */
[----:B------:R-:W-:Y:S05]  /*1360*/  BRA `(.L_x_718) ;  /* 0x0000000000047947 */ /* 0x000fea0003800000 */
.L_x_710:
[----:B------:R-:W-:-:S07]  /*1370*/  FADD.FTZ R0, R0, R3 ;  /* 0x0000000300007221 */ /* 0x000fce0000010000 */
.L_x_718:
[----:B------:R-:W-:Y:S05]  /*1380*/  BSYNC.RECONVERGENT B1 ;  /* 0x0000000000017941 */ /* 0x000fea0003800200 */
.L_x_708:
[----:B------:R-:W-:Y:S02]  /*1390*/  IMAD.MOV.U32 R8, RZ, RZ, R6 ;  /* 0x000000ffff087224 */ /* 0x000fe400078e0006 */
[----:B------:R-:W-:-:S04]  /*13a0*/  IMAD.MOV.U32 R9, RZ, RZ, 0x0 ;  /* 0x00000000ff097424 */ /* 0x000fc800078e00ff */
[----:B0-----:R-:W-:Y:S05]  /*13b0*/  RET.REL.NODEC R8 `(_Z26MutualIntensExtract_KernelILi1ELb1ELb1ELb0ELi1EEvPfS0_S0_llllll) ;  /* 0xffffffec08107950 */ /* 0x001fea0003c3ffff */
.L_x_719:
        /* <DEDUP_REMOVED lines=12> */
.L_x_1938:


//--------------------- .text._Z26MutualIntensExtract_KernelILi0ELb0ELb0ELb0ELi1EEvPfS0_S0_llllll --------------------------
	.section	.text._Z26MutualIntensExtract_KernelILi0ELb0ELb0ELb0ELi1EEvPfS0_S0_llllll,"ax",@progbits
	.align	128
        .global         _Z26MutualIntensExtract_KernelILi0ELb0ELb0ELb0ELi1EEvPfS0_S0_llllll
        .type           _Z26MutualIntensExtract_KernelILi0ELb0ELb0ELb0ELi1EEvPfS0_S0_llllll,@function
        .size           _Z26MutualIntensExtract_KernelILi0ELb0ELb0ELb0ELi1EEvPfS0_S0_llllll,(.L_x_1939 - _Z26MutualIntensExtract_KernelILi0ELb0ELb0ELb0ELi1EEvPfS0_S0_llllll)
        .other          _Z26MutualIntensExtract_KernelILi0ELb0ELb0ELb0ELi1EEvPfS0_S0_llllll,@"STO_CUDA_ENTRY STV_DEFAULT"
_Z26MutualIntensExtract_KernelILi0ELb0ELb0ELb0ELi1EEvPfS0_S0_llllll:
.text._Z26MutualIntensExtract_KernelILi0ELb0ELb0ELb0ELi1EEvPfS0_S0_llllll:
        /* <DEDUP_REMOVED lines=54> */
.L_x_720:
        /* <DEDUP_REMOVED lines=40> */
[----:B------:R-:W-:Y:S05]  /*05e0*/  CALL.REL.NOINC `($__internal_40_$__cuda_sm3x_div_rn_noftz_f32_slowpath) ;  /* 0x0000000000c07944 */ /* 0x000fea0003c00000 */
[----:B------:R-:W-:-:S07]  /*05f0*/  IMAD.MOV.U32 R9, RZ, RZ, R2 ;  /* 0x000000ffff097224 */ /* 0x000fce00078e0002 */
.L_x_723:
[----:B------:R-:W-:Y:S05]  /*0600*/  BSYNC.RECONVERGENT B0 ;  /* 0x0000000000007941 */ /* 0x000fea0003800200 */
.L_x_722:
        /* <DEDUP_REMOVED lines=14> */
[----:B------:R-:W-:Y:S05]  /*06f0*/  CALL.REL.NOINC `($__internal_40_$__cuda_sm3x_div_rn_noftz_f32_slowpath) ;  /* 0x00000000007c7944 */ /* 0x000fea0003c00000 */
[----:B------:R-:W-:-:S07]  /*0700*/  IMAD.MOV.U32 R7, RZ, RZ, R2 ;  /* 0x000000ffff077224 */ /* 0x000fce00078e0002 */
.L_x_725:
[----:B------:R-:W-:Y:S05]  /*0710*/  BSYNC.RECONVERGENT B0 ;  /* 0x0000000000007941 */ /* 0x000fea0003800200 */
.L_x_724:
[----:B------:R-:W-:Y:S01]  /*0720*/  STG.E desc[UR4][R4.64+0x4], R7 ;  /* 0x0000040704007986 */ /* 0x000fe2000c101904 */
[----:B------:R-:W-:Y:S05]  /*0730*/  EXIT ;  /* 0x000000000000794d */ /* 0x000fea0003800000 */
.L_x_721:
        /* <DEDUP_REMOVED lines=27> */
        .weak           $__internal_40_$__cuda_sm3x_div_rn_noftz_f32_slowpath
        .type           $__internal_40_$__cuda_sm3x_div_rn_noftz_f32_slowpath,@function
        .size           $__internal_40_$__cuda_sm3x_div_rn_noftz_f32_slowpath,(.L_x_1939 - $__internal_40_$__cuda_sm3x_div_rn_noftz_f32_slowpath)
$__internal_40_$__cuda_sm3x_div_rn_noftz_f32_slowpath:
        /* <DEDUP_REMOVED lines=35> */
.L_x_727:
        /* <DEDUP_REMOVED lines=51> */
.L_x_734:
[----:B------:R-:W-:-:S04]  /*0e50*/  LOP3.LUT R2, R2, 0x80000000, RZ, 0xc0, !PT ;  /* 0x8000000002027812 */ /* 0x000fc800078ec0ff */
[----:B------:R-:W-:Y:S01]  /*0e60*/  LOP3.LUT R2, R2, 0x7f800000, RZ, 0xfc, !PT ;  /* 0x7f80000002027812 */ /* 0x000fe200078efcff */
[----:B------:R-:W-:Y:S06]  /*0e70*/  BRA `(.L_x_735) ;  /* 0x0000000000047947 */ /* 0x000fec0003800000 */
.L_x_733:
[----:B------:R-:W-:-:S07]  /*0e80*/  IMAD R2, R9, 0x800000, R2 ;  /* 0x0080000009027824 */ /* 0x000fce00078e0202 */
.L_x_735:
[----:B------:R-:W-:Y:S05]  /*0e90*/  BSYNC.RECONVERGENT B2 ;  /* 0x0000000000027941 */ /* 0x000fea0003800200 */
.L_x_732:
[----:B------:R-:W-:Y:S05]  /*0ea0*/  BRA `(.L_x_736) ;  /* 0x0000000000207947 */ /* 0x000fea0003800000 */
.L_x_731:
[----:B------:R-:W-:-:S04]  /*0eb0*/  LOP3.LUT R2, R7, 0x80000000, R2, 0x48, !PT ;  /* 0x8000000007027812 */ /* 0x000fc800078e4802 */
[----:B------:R-:W-:Y:S01]  /*0ec0*/  LOP3.LUT R2, R2, 0x7f800000, RZ, 0xfc, !PT ;  /* 0x7f80000002027812 */ /* 0x000fe200078efcff */
[----:B------:R-:W-:Y:S06]  /*0ed0*/  BRA `(.L_x_736) ;  /* 0x0000000000147947 */ /* 0x000fec0003800000 */
.L_x_730:
[----:B------:R-:W-:Y:S01]  /*0ee0*/  LOP3.LUT R2, R7, 0x80000000, R2, 0x48, !PT ;  /* 0x8000000007027812 */ /* 0x000fe200078e4802 */
[----:B------:R-:W-:Y:S06]  /*0ef0*/  BRA `(.L_x_736) ;  /* 0x00000000000c7947 */ /* 0x000fec0003800000 */
.L_x_729:
[----:B------:R-:W0:Y:S01]  /*0f00*/  MUFU.RSQ R2, -QNAN ;  /* 0xffc0000000027908 */ /* 0x000e220000001400 */
[----:B------:R-:W-:Y:S05]  /*0f10*/  BRA `(.L_x_736) ;  /* 0x0000000000047947 */ /* 0x000fea0003800000 */
.L_x_728:
[----:B------:R-:W-:-:S07]  /*0f20*/  FADD.FTZ R2, R2, R3 ;  /* 0x0000000302027221 */ /* 0x000fce0000010000 */
.L_x_736:
[----:B------:R-:W-:Y:S05]  /*0f30*/  BSYNC.RECONVERGENT B1 ;  /* 0x0000000000017941 */ /* 0x000fea0003800200 */
.L_x_726:
[----:B------:R-:W-:-:S04]  /*0f40*/  IMAD.MOV.U32 R7, RZ, RZ, 0x0 ;  /* 0x00000000ff077424 */ /* 0x000fc800078e00ff */
[----:B0-----:R-:W-:Y:S05]  /*0f50*/  RET.REL.NODEC R6 `(_Z26MutualIntensExtract_KernelILi0ELb0ELb0ELb0ELi1EEvPfS0_S0_llllll) ;  /* 0xfffffff006287950 */ /* 0x001fea0003c3ffff */
.L_x_737:
        /* <DEDUP_REMOVED lines=10> */
.L_x_1939:


//--------------------- .text._Z26MutualIntensExtract_KernelILi0ELb0ELb1ELb0ELi1EEvPfS0_S0_llllll --------------------------
	.section	.text._Z26MutualIntensExtract_KernelILi0ELb0ELb1ELb0ELi1EEvPfS0_S0_llllll,"ax",@progbits
	.align	128
        .global         _Z26MutualIntensExtract_KernelILi0ELb0ELb1ELb0ELi1EEvPfS0_S0_llllll
        .type           _Z26MutualIntensExtract_KernelILi0ELb0ELb1ELb0ELi1EEvPfS0_S0_llllll,@function
        .size           _Z26MutualIntensExtract_KernelILi0ELb0ELb1ELb0ELi1EEvPfS0_S0_llllll,(.L_x_1940 - _Z26MutualIntensExtract_KernelILi0ELb0ELb1ELb0ELi1EEvPfS0_S0_llllll)
        .other          _Z26MutualIntensExtract_KernelILi0ELb0ELb1ELb0ELi1EEvPfS0_S0_llllll,@"STO_CUDA_ENTRY STV_DEFAULT"
_Z26MutualIntensExtract_KernelILi0ELb0ELb1ELb0ELi1EEvPfS0_S0_llllll:
.text._Z26MutualIntensExtract_KernelILi0ELb0ELb1ELb0ELi1EEvPfS0_S0_llllll:
        /* <DEDUP_REMOVED lines=54> */
.L_x_738:
        /* <DEDUP_REMOVED lines=40> */
[----:B------:R-:W-:Y:S05]  /*05e0*/  CALL.REL.NOINC `($__internal_41_$__cuda_sm3x_div_rn_noftz_f32_slowpath) ;  /* 0x0000000000c07944 */ /* 0x000fea0003c00000 */
[----:B------:R-:W-:-:S07]  /*05f0*/  IMAD.MOV.U32 R9, RZ, RZ, R2 ;  /* 0x000000ffff097224 */ /* 0x000fce00078e0002 */
.L_x_741:
[----:B------:R-:W-:Y:S05]  /*0600*/  BSYNC.RECONVERGENT B0 ;  /* 0x0000000000007941 */ /* 0x000fea0003800200 */
.L_x_740:
        /* <DEDUP_REMOVED lines=14> */
[----:B------:R-:W-:Y:S05]  /*06f0*/  CALL.REL.NOINC `($__internal_41_$__cuda_sm3x_div_rn_noftz_f32_slowpath) ;  /* 0x00000000007c7944 */ /* 0x000fea0003c00000 */
[----:B------:R-:W-:-:S07]  /*0700*/  IMAD.MOV.U32 R7, RZ, RZ, R2 ;  /* 0x000000ffff077224 */ /* 0x000fce00078e0002 */
.L_x_743:
[----:B------:R-:W-:Y:S05]  /*0710*/  BSYNC.RECONVERGENT B0 ;  /* 0x0000000000007941 */ /* 0x000fea0003800200 */
.L_x_742:
[----:B------:R-:W-:Y:S01]  /*0720*/  STG.E desc[UR4][R4.64+0x4], R7 ;  /* 0x0000040704007986 */ /* 0x000fe2000c101904 */
[----:B------:R-:W-:Y:S05]  /*0730*/  EXIT ;  /* 0x000000000000794d */ /* 0x000fea0003800000 */
.L_x_739:
        /* <DEDUP_REMOVED lines=27> */
        .weak           $__internal_41_$__cuda_sm3x_div_rn_noftz_f32_slowpath
        .type           $__internal_41_$__cuda_sm3x_div_rn_noftz_f32_slowpath,@function
        .size           $__internal_41_$__cuda_sm3x_div_rn_noftz_f32_slowpath,(.L_x_1940 - $__internal_41_$__cuda_sm3x_div_rn_noftz_f32_slowpath)
$__internal_41_$__cuda_sm3x_div_rn_noftz_f32_slowpath:
        /* <DEDUP_REMOVED lines=35> */
.L_x_745:
        /* <DEDUP_REMOVED lines=51> */
.L_x_752:
[----:B------:R-:W-:-:S04]  /*0e50*/  LOP3.LUT R2, R2, 0x80000000, RZ, 0xc0, !PT ;  /* 0x8000000002027812 */ /* 0x000fc800078ec0ff */
[----:B------:R-:W-:Y:S01]  /*0e60*/  LOP3.LUT R2, R2, 0x7f800000, RZ, 0xfc, !PT ;  /* 0x7f80000002027812 */ /* 0x000fe200078efcff */
[----:B------:R-:W-:Y:S06]  /*0e70*/  BRA `(.L_x_753) ;  /* 0x0000000000047947 */ /* 0x000fec0003800000 */
.L_x_751:
[----:B------:R-:W-:-:S07]  /*0e80*/  IMAD R2, R9, 0x800000, R2 ;  /* 0x0080000009027824 */ /* 0x000fce00078e0202 */
.L_x_753:
[----:B------:R-:W-:Y:S05]  /*0e90*/  BSYNC.RECONVERGENT B2 ;  /* 0x0000000000027941 */ /* 0x000fea0003800200 */
.L_x_750:
[----:B------:R-:W-:Y:S05]  /*0ea0*/  BRA `(.L_x_754) ;  /* 0x0000000000207947 */ /* 0x000fea0003800000 */
.L_x_749:
[----:B------:R-:W-:-:S04]  /*0eb0*/  LOP3.LUT R2, R7, 0x80000000, R2, 0x48, !PT ;  /* 0x8000000007027812 */ /* 0x000fc800078e4802 */
[----:B------:R-:W-:Y:S01]  /*0ec0*/  LOP3.LUT R2, R2, 0x7f800000, RZ, 0xfc, !PT ;  /* 0x7f80000002027812 */ /* 0x000fe200078efcff */
[----:B------:R-:W-:Y:S06]  /*0ed0*/  BRA `(.L_x_754) ;  /* 0x0000000000147947 */ /* 0x000fec0003800000 */
.L_x_748:
[----:B------:R-:W-:Y:S01]  /*0ee0*/  LOP3.LUT R2, R7, 0x80000000, R2, 0x48, !PT ;  /* 0x8000000007027812 */ /* 0x000fe200078e4802 */
[----:B------:R-:W-:Y:S06]  /*0ef0*/  BRA `(.L_x_754) ;  /* 0x00000000000c7947 */ /* 0x000fec0003800000 */
.L_x_747:
[----:B------:R-:W0:Y:S01]  /*0f00*/  MUFU.RSQ R2, -QNAN ;  /* 0xffc0000000027908 */ /* 0x000e220000001400 */
[----:B------:R-:W-:Y:S05]  /*0f10*/  BRA `(.L_x_754) ;  /* 0x0000000000047947 */ /* 0x000fea0003800000 */
.L_x_746:
[----:B------:R-:W-:-:S07]  /*0f20*/  FADD.FTZ R2, R2, R3 ;  /* 0x0000000302027221 */ /* 0x000fce0000010000 */
.L_x_754:
[----:B------:R-:W-:Y:S05]  /*0f30*/  BSYNC.RECONVERGENT B1 ;  /* 0x0000000000017941 */ /* 0x000fea0003800200 */
.L_x_744:
[----:B------:R-:W-:-:S04]  /*0f40*/  IMAD.MOV.U32 R7, RZ, RZ, 0x0 ;  /* 0x00000000ff077424 */ /* 0x000fc800078e00ff */
[----:B0-----:R-:W-:Y:S05]  /*0f50*/  RET.REL.NODEC R6 `(_Z26MutualIntensExtract_KernelILi0ELb0ELb1ELb0ELi1EEvPfS0_S0_llllll) ;  /* 0xfffffff006287950 */ /* 0x001fea0003c3ffff */
.L_x_755:
        /* <DEDUP_REMOVED lines=10> */
.L_x_1940:


//--------------------- .text._Z26MutualIntensExtract_KernelILi0ELb1ELb0ELb0ELi1EEvPfS0_S0_llllll --------------------------
	.section	.text._Z26MutualIntensExtract_KernelILi0ELb1ELb0ELb0ELi1EEvPfS0_S0_llllll,"ax",@progbits
	.align	128
        .global         _Z26MutualIntensExtract_KernelILi0ELb1ELb0ELb0ELi1EEvPfS0_S0_llllll
        .type           _Z26MutualIntensExtract_KernelILi0ELb1ELb0ELb0ELi1EEvPfS0_S0_llllll,@function
        .size           _Z26MutualIntensExtract_KernelILi0ELb1ELb0ELb0ELi1EEvPfS0_S0_llllll,(.L_x_1941 - _Z26MutualIntensExtract_KernelILi0ELb1ELb0ELb0ELi1EEvPfS0_S0_llllll)
        .other          _Z26MutualIntensExtract_KernelILi0ELb1ELb0ELb0ELi1EEvPfS0_S0_llllll,@"STO_CUDA_ENTRY STV_DEFAULT"
_Z26MutualIntensExtract_KernelILi0ELb1ELb0ELb0ELi1EEvPfS0_S0_llllll:
.text._Z26MutualIntensExtract_KernelILi0ELb1ELb0ELb0ELi1EEvPfS0_S0_llllll:
        /* <DEDUP_REMOVED lines=77> */
.L_x_756:
        /* <DEDUP_REMOVED lines=63> */
[----:B------:R-:W-:Y:S05]  /*08c0*/  CALL.REL.NOINC `($__internal_42_$__cuda_sm3x_div_rn_noftz_f32_slowpath) ;  /* 0x00000004001c7944 */ /* 0x000fea0003c00000 */
[----:B------:R-:W-:-:S07]  /*08d0*/  IMAD.MOV.U32 R11, RZ, RZ, R0 ;  /* 0x000000ffff0b7224 */ /* 0x000fce00078e0000 */
.L_x_759:
[----:B------:R-:W-:Y:S05]  /*08e0*/  BSYNC.RECONVERGENT B0 ;  /* 0x0000000000007941 */ /* 0x000fea0003800200 */
.L_x_758:
        /* <DEDUP_REMOVED lines=14> */
[----:B------:R-:W-:Y:S05]  /*09d0*/  CALL.REL.NOINC `($__internal_42_$__cuda_sm3x_div_rn_noftz_f32_slowpath) ;  /* 0x0000000000d87944 */ /* 0x000fea0003c00000 */
[----:B------:R-:W-:-:S07]  /*09e0*/  IMAD.MOV.U32 R7, RZ, RZ, R0 ;  /* 0x000000ffff077224 */ /* 0x000fce00078e0000 */
.L_x_761:
[----:B------:R-:W-:Y:S05]  /*09f0*/  BSYNC.RECONVERGENT B0 ;  /* 0x0000000000007941 */ /* 0x000fea0003800200 */
.L_x_760:
[----:B------:R-:W-:Y:S01]  /*0a00*/  STG.E desc[UR4][R4.64+0x4], R7 ;  /* 0x0000040704007986 */ /* 0x000fe2000c101904 */
[----:B------:R-:W-:Y:S05]  /*0a10*/  EXIT ;  /* 0x000000000000794d */ /* 0x000fea0003800000 */
.L_x_757:
        /* <DEDUP_REMOVED lines=50> */
        .weak           $__internal_42_$__cuda_sm3x_div_rn_noftz_f32_slowpath
        .type           $__internal_42_$__cuda_sm3x_div_rn_noftz_f32_slowpath,@function
        .size           $__internal_42_$__cuda_sm3x_div_rn_noftz_f32_slowpath,(.L_x_1941 - $__internal_42_$__cuda_sm3x_div_rn_noftz_f32_slowpath)
$__internal_42_$__cuda_sm3x_div_rn_noftz_f32_slowpath:
        /* <DEDUP_REMOVED lines=35> */
.L_x_763:
        /* <DEDUP_REMOVED lines=51> */
.L_x_770:
[----:B------:R-:W-:-:S04]  /*12a0*/  LOP3.LUT R0, R0, 0x80000000, RZ, 0xc0, !PT ;  /* 0x8000000000007812 */ /* 0x000fc800078ec0ff */
[----:B------:R-:W-:Y:S01]  /*12b0*/  LOP3.LUT R0, R0, 0x7f800000, RZ, 0xfc, !PT ;  /* 0x7f80000000007812 */ /* 0x000fe200078efcff */
[----:B------:R-:W-:Y:S06]  /*12c0*/  BRA `(.L_x_771) ;  /* 0x0000000000047947 */ /* 0x000fec0003800000 */
.L_x_769:
[----:B------:R-:W-:-:S07]  /*12d0*/  IMAD R0, R11, 0x800000, R0 ;  /* 0x008000000b007824 */ /* 0x000fce00078e0200 */
.L_x_771:
[----:B------:R-:W-:Y:S05]  /*12e0*/  BSYNC.RECONVERGENT B2 ;  /* 0x0000000000027941 */ /* 0x000fea0003800200 */
.L_x_768:
[----:B------:R-:W-:Y:S05]  /*12f0*/  BRA `(.L_x_772) ;  /* 0x0000000000207947 */ /* 0x000fea0003800000 */
.L_x_767:
[----:B------:R-:W-:-:S04]  /*1300*/  LOP3.LUT R0, R9, 0x80000000, R0, 0x48, !PT ;  /* 0x8000000009007812 */ /* 0x000fc800078e4800 */
[----:B------:R-:W-:Y:S01]  /*1310*/  LOP3.LUT R0, R0, 0x7f800000, RZ, 0xfc, !PT ;  /* 0x7f80000000007812 */ /* 0x000fe200078efcff */
[----:B------:R-:W-:Y:S06]  /*1320*/  BRA `(.L_x_772) ;  /* 0x0000000000147947 */ /* 0x000fec0003800000 */
.L_x_766:
[----:B------:R-:W-:Y:S01]  /*1330*/  LOP3.LUT R0, R9, 0x80000000, R0, 0x48, !PT ;  /* 0x8000000009007812 */ /* 0x000fe200078e4800 */
[----:B------:R-:W-:Y:S06]  /*1340*/  BRA `(.L_x_772) ;  /* 0x00000000000c7947 */ /* 0x000fec0003800000 */
.L_x_765:
[----:B------:R-:W0:Y:S01]  /*1350*/  MUFU.RSQ R0, -QNAN ;  /* 0xffc0000000007908 */ /* 0x000e220000001400 */
[----:B------:R-:W-:Y:S05]  /*1360*/  BRA `(.L_x_772) ;  /* 0x0000000000047947 */ /* 0x000fea0003800000 */
.L_x_764:
[----:B------:R-:W-:-:S07]  /*1370*/  FADD.FTZ R0, R0, R3 ;  /* 0x0000000300007221 */ /* 0x000fce0000010000 */
.L_x_772:
[----:B------:R-:W-:Y:S05]  /*1380*/  BSYNC.RECONVERGENT B1 ;  /* 0x0000000000017941 */ /* 0x000fea0003800200 */
.L_x_762:
[----:B------:R-:W-:Y:S02]  /*1390*/  IMAD.MOV.U32 R8, RZ, RZ, R6 ;  /* 0x000000ffff087224 */ /* 0x000fe400078e0006 */
[----:B------:R-:W-:-:S04]  /*13a0*/  IMAD.MOV.U32 R9, RZ, RZ, 0x0 ;  /* 0x00000000ff097424 */ /* 0x000fc800078e00ff */
[----:B0-----:R-:W-:Y:S05]  /*13b0*/  RET.REL.NODEC R8 `(_Z26MutualIntensExtract_KernelILi0ELb1ELb0ELb0ELi1EEvPfS0_S0_llllll) ;  /* 0xffffffec08107950 */ /* 0x001fea0003c3ffff */
.L_x_773:
        /* <DEDUP_REMOVED lines=12> */
.L_x_1941:


//--------------------- .text._Z26MutualIntensExtract_KernelILi0ELb1ELb1ELb0ELi1EEvPfS0_S0_llllll --------------------------
	.section	.text._Z26MutualIntensExtract_KernelILi0ELb1ELb1ELb0ELi1EEvPfS0_S0_llllll,"ax",@progbits
	.align	128
        .global         _Z26MutualIntensExtract_KernelILi0ELb1ELb1ELb0ELi1EEvPfS0_S0_llllll
        .type           _Z26MutualIntensExtract_KernelILi0ELb1ELb1ELb0ELi1EEvPfS0_S0_llllll,@function
        .size           _Z26MutualIntensExtract_KernelILi0ELb1ELb1ELb0ELi1EEvPfS0_S0_llllll,(.L_x_1942 - _Z26MutualIntensExtract_KernelILi0ELb1ELb1ELb0ELi1EEvPfS0_S0_llllll)
        .other          _Z26MutualIntensExtract_KernelILi0ELb1ELb1ELb0ELi1EEvPfS0_S0_llllll,@"STO_CUDA_ENTRY STV_DEFAULT"
_Z26MutualIntensExtract_KernelILi0ELb1ELb1ELb0ELi1EEvPfS0_S0_llllll:
.text._Z26MutualIntensExtract_KernelILi0ELb1ELb1ELb0ELi1EEvPfS0_S0_llllll:
        /* <DEDUP_REMOVED lines=77> */
.L_x_774:
        /* <DEDUP_REMOVED lines=63> */
[----:B------:R-:W-:Y:S05]  /*08c0*/  CALL.REL.NOINC `($__internal_43_$__cuda_sm3x_div_rn_noftz_f32_slowpath) ;  /* 0x00000004001c7944 */ /* 0x000fea0003c00000 */
[----:B------:R-:W-:-:S07]  /*08d0*/  IMAD.MOV.U32 R11, RZ, RZ, R0 ;  /* 0x000000ffff0b7224 */ /* 0x000fce00078e0000 */
.L_x_777:
[----:B------:R-:W-:Y:S05]  /*08e0*/  BSYNC.RECONVERGENT B0 ;  /* 0x0000000000007941 */ /* 0x000fea0003800200 */
.L_x_776:
        /* <DEDUP_REMOVED lines=14> */
[----:B------:R-:W-:Y:S05]  /*09d0*/  CALL.REL.NOINC `($__internal_43_$__cuda_sm3x_div_rn_noftz_f32_slowpath) ;  /* 0x0000000000d87944 */ /* 0x000fea0003c00000 */
[----:B------:R-:W-:-:S07]  /*09e0*/  IMAD.MOV.U32 R7, RZ, RZ, R0 ;  /* 0x000000ffff077224 */ /* 0x000fce00078e0000 */
.L_x_779:
[----:B------:R-:W-:Y:S05]  /*09f0*/  BSYNC.RECONVERGENT B0 ;  /* 0x0000000000007941 */ /* 0x000fea0003800200 */
.L_x_778:
[----:B------:R-:W-:Y:S01]  /*0a00*/  STG.E desc[UR4][R4.64+0x4], R7 ;  /* 0x0000040704007986 */ /* 0x000fe2000c101904 */
[----:B------:R-:W-:Y:S05]  /*0a10*/  EXIT ;  /* 0x000000000000794d */ /* 0x000fea0003800000 */
.L_x_775:
        /* <DEDUP_REMOVED lines=50> */
        .weak           $__internal_43_$__cuda_sm3x_div_rn_noftz_f32_slowpath
        .type           $__internal_43_$__cuda_sm3x_div_rn_noftz_f32_slowpath,@function
        .size           $__internal_43_$__cuda_sm3x_div_rn_noftz_f32_slowpath,(.L_x_1942 - $__internal_43_$__cuda_sm3x_div_rn_noftz_f32_slowpath)
$__internal_43_$__cuda_sm3x_div_rn_noftz_f32_slowpath:
        /* <DEDUP_REMOVED lines=35> */
.L_x_781:
        /* <DEDUP_REMOVED lines=51> */
.L_x_788:
[----:B------:R-:W-:-:S04]  /*12a0*/  LOP3.LUT R0, R0, 0x80000000, RZ, 0xc0, !PT ;  /* 0x8000000000007812 */ /* 0x000fc800078ec0ff */
[----:B------:R-:W-:Y:S01]  /*12b0*/  LOP3.LUT R0, R0, 0x7f800000, RZ, 0xfc, !PT ;  /* 0x7f80000000007812 */ /* 0x000fe200078efcff */
[----:B------:R-:W-:Y:S06]  /*12c0*/  BRA `(.L_x_789) ;  /* 0x0000000000047947 */ /* 0x000fec0003800000 */
.L_x_787:
[----:B------:R-:W-:-:S07]  /*12d0*/  IMAD R0, R11, 0x800000, R0 ;  /* 0x008000000b007824 */ /* 0x000fce00078e0200 */
.L_x_789:
[----:B------:R-:W-:Y:S05]  /*12e0*/  BSYNC.RECONVERGENT B2 ;  /* 0x0000000000027941 */ /* 0x000fea0003800200 */
.L_x_786:
[----:B------:R-:W-:Y:S05]  /*12f0*/  BRA `(.L_x_790) ;  /* 0x0000000000207947 */ /* 0x000fea0003800000 */
.L_x_785:
[----:B------:R-:W-:-:S04]  /*1300*/  LOP3.LUT R0, R9, 0x80000000, R0, 0x48, !PT ;  /* 0x8000000009007812 */ /* 0x000fc800078e4800 */
[----:B------:R-:W-:Y:S01]  /*1310*/  LOP3.LUT R0, R0, 0x7f800000, RZ, 0xfc, !PT ;  /* 0x7f80000000007812 */ /* 0x000fe200078efcff */
[----:B------:R-:W-:Y:S06]  /*1320*/  BRA `(.L_x_790) ;  /* 0x0000000000147947 */ /* 0x000fec0003800000 */
.L_x_784:
[----:B------:R-:W-:Y:S01]  /*1330*/  LOP3.LUT R0, R9, 0x80000000, R0, 0x48, !PT ;  /* 0x8000000009007812 */ /* 0x000fe200078e4800 */
[----:B------:R-:W-:Y:S06]  /*1340*/  BRA `(.L_x_790) ;  /* 0x00000000000c7947 */ /* 0x000fec0003800000 */
.L_x_783:
[----:B------:R-:W0:Y:S01]  /*1350*/  MUFU.RSQ R0, -QNAN ;  /* 0xffc0000000007908 */ /* 0x000e220000001400 */
[----:B------:R-:W-:Y:S05]  /*1360*/  BRA `(.L_x_790) ;  /* 0x0000000000047947 */ /* 0x000fea0003800000 */
.L_x_782:
[----:B------:R-:W-:-:S07]  /*1370*/  FADD.FTZ R0, R0, R3 ;  /* 0x0000000300007221 */ /* 0x000fce0000010000 */
.L_x_790:
[----:B------:R-:W-:Y:S05]  /*1380*/  BSYNC.RECONVERGENT B1 ;  /* 0x0000000000017941 */ /* 0x000fea0003800200 */
.L_x_780:
[----:B------:R-:W-:Y:S02]  /*1390*/  IMAD.MOV.U32 R8, RZ, RZ, R6 ;  /* 0x000000ffff087224 */ /* 0x000fe400078e0006 */
[----:B------:R-:W-:-:S04]  /*13a0*/  IMAD.MOV.U32 R9, RZ, RZ, 0x0 ;  /* 0x00000000ff097424 */ /* 0x000fc800078e00ff */
[----:B0-----:R-:W-:Y:S05]  /*13b0*/  RET.REL.NODEC R8 `(_Z26MutualIntensExtract_KernelILi0ELb1ELb1ELb0ELi1EEvPfS0_S0_llllll) ;  /* 0xffffffec08107950 */ /* 0x001fea0003c3ffff */
.L_x_791:
        /* <DEDUP_REMOVED lines=12> */
.L_x_1942:


//--------------------- .text._Z26MutualIntensExtract_KernelILin5ELb0ELb0ELb1ELi1EEvPfS0_S0_llllll --------------------------
	.section	.text._Z26MutualIntensExtract_KernelILin5ELb0ELb0ELb1ELi1EEvPfS0_S0_llllll,"ax",@progbits
	.align	128
        .global         _Z26MutualIntensExtract_KernelILin5ELb0ELb0ELb1ELi1EEvPfS0_S0_llllll
        .type           _Z26MutualIntensExtract_KernelILin5ELb0ELb0ELb1ELi1EEvPfS0_S0_llllll,@function
        .size           _Z26MutualIntensExtract_KernelILin5ELb0ELb0ELb1ELi1EEvPfS0_S0_llllll,(.L_x_2018 - _Z26MutualIntensExtract_KernelILin5ELb0ELb0ELb1ELi1EEvPfS0_S0_llllll)
        .other          _Z26MutualIntensExtract_KernelILin5ELb0ELb0ELb1ELi1EEvPfS0_S0_llllll,@"STO_CUDA_ENTRY STV_DEFAULT"
_Z26MutualIntensExtract_KernelILin5ELb0ELb0ELb1ELi1EEvPfS0_S0_llllll:
.text._Z26MutualIntensExtract_KernelILin5ELb0ELb0ELb1ELi1EEvPfS0_S0_llllll:
        /* <DEDUP_REMOVED lines=19> */
[----:B------:R-:W-:-:S04]  /*0130*/  MOV R2, UR5 ;  /* 0x0000000500027c02 */ /* 0x000fc80008000f00 */
[----:B------:R-:W-:-:S13]  /*0140*/  ISETP.GE.AND.EX P0, PT, R2, RZ, PT, P0 ;  /* 0x000000ff0200720c */ /* 0x000fda0003f06300 */
[----:B------:R-:W-:Y:S05]  /*0150*/  @!P0 EXIT ;  /* 0x000000000000894d */ /* 0x000fea0003800000 */
[----:B------:R-:W-:Y:S01]  /*0160*/  ISETP.GE.AND P1, PT, R6, R7, PT ;  /* 0x000000070600720c */ /* 0x000fe20003f26270 */
[----:B------:R-:W0:Y:S01]  /*0170*/  LDCU.64 UR4, c[0x0][0x3a8] ;  /* 0x00007500ff0477ac */ /* 0x000e220008000a00 */
[----:B------:R-:W-:Y:S02]  /*0180*/  HFMA2 R3, -RZ, RZ, 0, 0 ;  /* 0x00000000ff037431 */ /* 0x000fe400000001ff */
[----:B------:R-:W-:-:S09]  /*0190*/  IMAD.MOV.U32 R2, RZ, RZ, R6 ;  /* 0x000000ffff027224 */ /* 0x000fd200078e0006 */
[----:B------:R-:W-:-:S04]  /*01a0*/  @!P1 LOP3.LUT R11, RZ, R6, RZ, 0x33, !PT ;  /* 0x00000006ff0b9212 */ /* 0x000fc800078e33ff */
[----:B------:R-:W-:-:S04]  /*01b0*/  @!P1 IADD3 R2, P2, PT, R11, UR6, RZ ;  /* 0x000000060b029c10 */ /* 0x000fc8000ff5e0ff */
[----:B0-----:R-:W-:Y:S02]  /*01c0*/  ISETP.GE.U32.AND P0, PT, R2, UR4, PT ;  /* 0x0000000402007c0c */ /* 0x001fe4000bf06070 */
[----:B------:R-:W-:-:S04]  /*01d0*/  @!P1 LEA.HI.X.SX32 R3, R11, UR7, 0x1, P2 ;  /* 0x000000070b039c11 */ /* 0x000fc800090f0eff */
[----:B------:R-:W-:-:S13]  /*01e0*/  ISETP.GE.AND.EX P0, PT, R3, UR5, PT, P0 ;  /* 0x0000000503007c0c */ /* 0x000fda000bf06300 */
[----:B------:R-:W-:Y:S05]  /*01f0*/  @P0 EXIT ;  /* 0x000000000000094d */ /* 0x000fea0003800000 */
[----:B------:R-:W0:Y:S01]  /*0200*/  LDCU.64 UR4, c[0x0][0x3a0] ;  /* 0x00007400ff0477ac */ /* 0x000e220008000a00 */
[----:B------:R-:W1:Y:S01]  /*0210*/  LDCU.64 UR8, c[0x0][0x390] ;  /* 0x00007200ff0877ac */ /* 0x000e620008000a00 */
[----:B0-----:R-:W-:-:S04]  /*0220*/  IADD3 R4, P0, PT, R2, -UR4, RZ ;  /* 0x8000000402047c10 */ /* 0x001fc8000ff1e0ff */
[----:B------:R-:W-:-:S05]  /*0230*/  IADD3.X R2, PT, PT, R3, ~UR5, RZ, P0, !PT ;  /* 0x8000000503027c10 */ /* 0x000fca00087fe4ff */
[----:B------:R-:W-:Y:S02]  /*0240*/  IMAD R5, R2, UR6, RZ ;  /* 0x0000000602057c24 */ /* 0x000fe4000f8e02ff */
[----:B------:R-:W-:-:S04]  /*0250*/  IMAD.WIDE.U32 R2, R4, UR6, RZ ;  /* 0x0000000604027c25 */ /* 0x000fc8000f8e00ff */
[----:B------:R-:W-:Y:S01]  /*0260*/  IMAD R5, R4, UR7, R5 ;  /* 0x0000000704057c24 */ /* 0x000fe2000f8e0205 */
[----:B-1----:R-:W-:-:S03]  /*0270*/  LEA R8, P0, R2, UR8, 0x3 ;  /* 0x0000000802087c11 */ /* 0x002fc6000f8018ff */
[----:B------:R-:W-:Y:S01]  /*0280*/  IMAD.IADD R3, R3, 0x1, R5 ;  /* 0x0000000103037824 */ /* 0x000fe200078e0205 */
[----:B------:R-:W-:-:S04]  /*0290*/  VOTE.ANY R5, PT, PT ;  /* 0x0000000000057806 */ /* 0x000fc800038e0100 */
[----:B------:R-:W-:Y:S01]  /*02a0*/  LEA.HI.X R9, R2, UR9, R3, 0x3, P0 ;  /* 0x0000000902097c11 */ /* 0x000fe200080f1c03 */
[----:B------:R-:W-:Y:S05]  /*02b0*/  WARPSYNC R5 ;  /* 0x0000000005007348 */ /* 0x000fea0003800000 */
[----:B------:R-:W-:Y:S01]  /*02c0*/  VOTEU.ANY UR5, UPT, PT ;  /* 0x0000000000057886 */ /* 0x000fe200038e0100 */
[----:B------:R-:W-:Y:S01]  /*02d0*/  MOV R3, R7 ;  /* 0x0000000700037202 */ /* 0x000fe20000000f00 */
[----:B------:R-:W-:Y:S01]  /*02e0*/  @!P1 IMAD.IADD R3, R7, 0x1, R11 ;  /* 0x0000000107039824 */ /* 0x000fe200078e020b */
[----:B------:R-:W0:Y:S08]  /*02f0*/  MATCH.ANY.U64 R5, R6 ;  /* 0x00000000060573a1 */ /* 0x000e3000000e8200 */
[----:B0-----:R-:W0:Y:S01]  /*0300*/  MATCH.ANY R2, R5 ;  /* 0x00000000050273a1 */ /* 0x001e2200000e8000 */
[----:B------:R-:W1:Y:S07]  /*0310*/  BREV R4, R5 ;  /* 0x0000000500047301 */ /* 0x000e6e0000000000 */
[----:B------:R-:W2:Y:S01]  /*0320*/  REDUX.OR UR4, R5 ;  /* 0x00000000050473c4 */ /* 0x000ea20000004000 */
[----:B-1----:R-:W1:Y:S01]  /*0330*/  FLO.U32.SH R4, R4 ;  /* 0x0000000400047300 */ /* 0x002e6200000e0400 */
[----:B0-----:R-:W-:Y:S01]  /*0340*/  LOP3.LUT P0, RZ, R5, UR5, R2, 0x40, !PT ;  /* 0x0000000505ff7c12 */ /* 0x001fe2000f804002 */
[----:B------:R-:W-:-:S12]  /*0350*/  IMAD.WIDE R2, R3, 0x8, R8 ;  /* 0x0000000803027825 */ /* 0x000fd800078e0208 */
[----:B-12---:R-:W-:Y:S05]  /*0360*/  @!P0 BRA.DIV UR4, `(.L_x_792) ;  /* 0x0000000204688947 */ /* 0x006fea000b800000 */
[----:B------:R-:W-:-:S06]  /*0370*/  CS2R R6, SRZ ;  /* 0x0000000000067805 */ /* 0x000fcc000001ff00 */
[----:B------:R-:W-:Y:S01]  /*0380*/  FADD R6, RZ, R6 ;  /* 0x00000006ff067221 */ /* 0x000fe20000000000 */
[----:B------:R-:W-:-:S04]  /*0390*/  FADD R8, RZ, R7 ;  /* 0x00000007ff087221 */ /* 0x000fc80000000000 */
[----:B------:R-:W0:Y:S04]  /*03a0*/  SHFL.DOWN PT, R9, R6, 0x8, 0x1f ;  /* 0x09001f0006097f89 */ /* 0x000e2800000e0000 */
[----:B------:R-:W1:Y:S01]  /*03b0*/  SHFL.DOWN PT, R7, R8, 0x8, 0x1f ;  /* 0x09001f0008077f89 */ /* 0x000e6200000e0000 */
[----:B0-----:R-:W-:Y:S01]  /*03c0*/  FADD R10, R6, R9 ;  /* 0x00000009060a7221 */ /* 0x001fe20000000000 */
[----:B-1----:R-:W-:-:S04]  /*03d0*/  FADD R12, R8, R7 ;  /* 0x00000007080c7221 */ /* 0x002fc80000000000 */
        /* <DEDUP_REMOVED lines=9> */
[----:B------:R1:W2:Y:S02]  /*0470*/  SHFL.DOWN PT, R7, R8, 0x1, 0x1f ;  /* 0x08201f0008077f89 */ /* 0x0002a400000e0000 */
[----:B01----:R-:W-:-:S07]  /*0480*/  FADD R9, R6, R9 ;  /* 0x0000000906097221 */ /* 0x003fce0000000000 */
.L_x_813:
[----:B------:R-:W-:-:S04]  /*0490*/  LOP3.LUT R5, R0, 0x1f, RZ, 0xc0, !PT ;  /* 0x0000001f00057812 */ /* 0x000fc800078ec0ff */
[----:B------:R-:W-:-:S13]  /*04a0*/  ISETP.NE.AND P0, PT, R5, R4, PT ;  /* 0x000000040500720c */ /* 0x000fda0003f05270 */
[----:B------:R-:W-:Y:S05]  /*04b0*/  @P0 EXIT ;  /* 0x000000000000094d */ /* 0x000fea0003800000 */
[----:B------:R-:W0:Y:S01]  /*04c0*/  LDCU.64 UR4, c[0x0][0x358] ;  /* 0x00006b00ff0477ac */ /* 0x000e220008000a00 */
[----:B--2---:R-:W-:Y:S01]  /*04d0*/  FADD R7, R8, R7 ;  /* 0x0000000708077221 */ /* 0x004fe20000000000 */
[----:B0-----:R-:W-:Y:S04]  /*04e0*/  REDG.E.ADD.F32.FTZ.RN.STRONG.GPU desc[UR4][R2.64], R9 ;  /* 0x00000009020079a6 */ /* 0x001fe8000c12f304 */
[----:B------:R-:W-:Y:S01]  /*04f0*/  REDG.E.ADD.F32.FTZ.RN.STRONG.GPU desc[UR4][R2.64+0x4], R7 ;  /* 0x00000407020079a6 */ /* 0x000fe2000c12f304 */
[----:B------:R-:W-:Y:S05]  /*0500*/  EXIT ;  /* 0x000000000000794d */ /* 0x000fea0003800000 */
.L_x_792:
[----:B------:R-:W-:Y:S01]  /*0510*/  HFMA2 R20, -RZ, RZ, 0, 1.847743988037109375e-06 ;  /* 0x0000001fff147431 */ /* 0x000fe200000001ff */
[----:B------:R-:W-:Y:S01]  /*0520*/  BSSY B0, `(.L_x_793) ;  /* 0x0000006000007945 */ /* 0x000fe20003800000 */
[----:B------:R-:W-:Y:S01]  /*0530*/  MOV R18, RZ ;  /* 0x000000ff00127202 */ /* 0x000fe20000000f00 */
[----:B------:R-:W-:-:S07]  /*0540*/  IMAD.MOV.U32 R11, RZ, RZ, 0x10 ;  /* 0x00000010ff0b7424 */ /* 0x000fce00078e00ff */
[----:B------:R-:W-:Y:S05]  /*0550*/  WARPSYNC.COLLECTIVE R5, `(.L_x_794) ;  /* 0x0000000005087348 */ /* 0x000fea0003c00000 */
[----:B------:R0:W1:Y:S02]  /*0560*/  SHFL.DOWN P0, R11, R18, R11, R20 ;  /* 0x0800000b120b7389 */ /* 0x0000640000000014 */
[----:B01----:R-:W-:Y:S05]  /*0570*/  ENDCOLLECTIVE ;  /* 0x000000000000791b */ /* 0x003fea0003800000 */
.L_x_794:
[----:B------:R-:W-:Y:S05]  /*0580*/  BSYNC B0 ;  /* 0x0000000000007941 */ /* 0x000fea0003800000 */
.L_x_793:
[----:B------:R-:W-:Y:S01]  /*0590*/  HFMA2 R20, -RZ, RZ, 0, 1.847743988037109375e-06 ;  /* 0x0000001fff147431 */ /* 0x000fe200000001ff */
[----:B------:R-:W-:Y:S01]  /*05a0*/  BSSY B0, `(.L_x_795) ;  /* 0x0000007000007945 */ /* 0x000fe20003800000 */
[----:B------:R-:W-:Y:S01]  /*05b0*/  IMAD.MOV.U32 R6, RZ, RZ, R11 ;  /* 0x000000ffff067224 */ /* 0x000fe200078e000b */
[----:B------:R-:W-:Y:S01]  /*05c0*/  MOV R18, RZ ;  /* 0x000000ff00127202 */ /* 0x000fe20000000f00 */
[----:B------:R-:W-:-:S07]  /*05d0*/  IMAD.MOV.U32 R11, RZ, RZ, 0x10 ;  /* 0x00000010ff0b7424 */ /* 0x000fce00078e00ff */
[----:B------:R-:W-:Y:S05]  /*05e0*/  WARPSYNC.COLLECTIVE R5, `(.L_x_796) ;  /* 0x0000000005087348 */ /* 0x000fea0003c00000 */
[----:B------:R0:W1:Y:S02]  /*05f0*/  SHFL.DOWN P0, R11, R18, R11, R20 ;  /* 0x0800000b120b7389 */ /* 0x0000640000000014 */
[----:B01----:R-:W-:Y:S05]  /*0600*/  ENDCOLLECTIVE ;  /* 0x000000000000791b */ /* 0x003fea0003800000 */
.L_x_796:
[----:B------:R-:W-:Y:S05]  /*0610*/  BSYNC B0 ;  /* 0x0000000000007941 */ /* 0x000fea0003800000 */
.L_x_795:
[----:B------:R-:W-:Y:S01]  /*0620*/  FADD R6, RZ, R6 ;  /* 0x00000006ff067221 */ /* 0x000fe20000000000 */
[----:B------:R-:W-:Y:S01]  /*0630*/  HFMA2 R20, -RZ, RZ, 0, 1.847743988037109375e-06 ;  /* 0x0000001fff147431 */ /* 0x000fe200000001ff */
[----:B------:R-:W-:Y:S01]  /*0640*/  BSSY B0, `(.L_x_797) ;  /* 0x0000007000007945 */ /* 0x000fe20003800000 */
[----:B------:R-:W-:Y:S02]  /*0650*/  IMAD.MOV.U32 R7, RZ, RZ, R11 ;  /* 0x000000ffff077224 */ /* 0x000fe400078e000b */
[----:B------:R-:W-:Y:S01]  /*0660*/  MOV R18, R6 ;  /* 0x0000000600127202 */ /* 0x000fe20000000f00 */
[----:B------:R-:W-:-:S07]  /*0670*/  IMAD.MOV.U32 R11, RZ, RZ, 0x8 ;  /* 0x00000008ff0b7424 */ /* 0x000fce00078e00ff */
[----:B------:R-:W-:Y:S05]  /*0680*/  WARPSYNC.COLLECTIVE R5, `(.L_x_798) ;  /* 0x0000000005087348 */ /* 0x000fea0003c00000 */
[----:B------:R0:W1:Y:S02]  /*0690*/  SHFL.DOWN P0, R11, R18, R11, R20 ;  /* 0x0800000b120b7389 */ /* 0x0000640000000014 */
[----:B01----:R-:W-:Y:S05]  /*06a0*/  ENDCOLLECTIVE ;  /* 0x000000000000791b */ /* 0x003fea0003800000 */
.L_x_798:
[----:B------:R-:W-:Y:S05]  /*06b0*/  BSYNC B0 ;  /* 0x0000000000007941 */ /* 0x000fea0003800000 */
.L_x_797:
        /* <DEDUP_REMOVED lines=9> */
.L_x_800:
[----:B------:R-:W-:Y:S05]  /*0750*/  BSYNC B0 ;  /* 0x0000000000007941 */ /* 0x000fea0003800000 */
.L_x_799:
[----:B------:R-:W-:Y:S01]  /*0760*/  FADD R10, R6, R9 ;  /* 0x00000009060a7221 */ /* 0x000fe20000000000 */
        /* <DEDUP_REMOVED lines=8> */
.L_x_802:
[----:B------:R-:W-:Y:S05]  /*07f0*/  BSYNC B0 ;  /* 0x0000000000007941 */ /* 0x000fea0003800000 */
.L_x_801:
        /* <DEDUP_REMOVED lines=9> */
.L_x_804:
[----:B------:R-:W-:Y:S05]  /*0890*/  BSYNC B0 ;  /* 0x0000000000007941 */ /* 0x000fea0003800000 */
.L_x_803:
        /* <DEDUP_REMOVED lines=9> */
.L_x_806:
[----:B------:R-:W-:Y:S05]  /*0930*/  BSYNC B0 ;  /* 0x0000000000007941 */ /* 0x000fea0003800000 */
.L_x_805:
[----:B------:R-:W-:Y:S01]  /*0940*/  FADD R16, R12, R7 ;  /* 0x000000070c107221 */ /* 0x000fe20000000000 */
[----:B------:R-:W-:Y:S01]  /*0950*/  MOV R9, R11 ;  /* 0x0000000b00097202 */ /* 0x000fe20000000f00 */
[----:B------:R-:W-:Y:S01]  /*0960*/  HFMA2 R11, -RZ, RZ, 0, 1.1920928955078125e-07 ;  /* 0x00000002ff0b7431 */ /* 0x000fe200000001ff */
[----:B------:R-:W-:Y:S01]  /*0970*/  BSSY B0, `(.L_x_807) ;  /* 0x0000006000007945 */ /* 0x000fe20003800000 */
[----:B------:R-:W-:Y:S01]  /*0980*/  IMAD.MOV.U32 R18, RZ, RZ, R16 ;  /* 0x000000ffff127224 */ /* 0x000fe200078e0010 */
[----:B------:R-:W-:-:S07]  /*0990*/  MOV R20, 0x1f ;  /* 0x0000001f00147802 */ /* 0x000fce0000000f00 */
[----:B------:R-:W-:Y:S05]  /*09a0*/  WARPSYNC.COLLECTIVE R5, `(.L_x_808) ;  /* 0x0000000005087348 */ /* 0x000fea0003c00000 */
[----:B------:R0:W1:Y:S02]  /*09b0*/  SHFL.DOWN P0, R11, R18, R11, R20 ;  /* 0x0800000b120b7389 */ /* 0x0000640000000014 */
[----:B01----:R-:W-:Y:S05]  /*09c0*/  ENDCOLLECTIVE ;  /* 0x000000000000791b */ /* 0x003fea0003800000 */
.L_x_808:
[----:B------:R-:W-:Y:S05]  /*09d0*/  BSYNC B0 ;  /* 0x0000000000007941 */ /* 0x000fea0003800000 */
.L_x_807:
[----:B------:R-:W-:Y:S01]  /*09e0*/  FADD R6, R14, R9 ;  /* 0x000000090e067221 */ /* 0x000fe20000000000 */
[----:B------:R-:W-:Y:S02]  /*09f0*/  IMAD.MOV.U32 R7, RZ, RZ, R11 ;  /* 0x000000ffff077224 */ /* 0x000fe400078e000b */
[----:B------:R-:W-:Y:S01]  /*0a00*/  HFMA2 R11, -RZ, RZ, 0, 5.9604644775390625e-08 ;  /* 0x00000001ff0b7431 */ /* 0x000fe200000001ff */
[----:B------:R-:W-:Y:S01]  /*0a10*/  BSSY B0, `(.L_x_809) ;  /* 0x0000006000007945 */ /* 0x000fe20003800000 */
[----:B------:R-:W-:Y:S01]  /*0a20*/  IMAD.MOV.U32 R20, RZ, RZ, 0x1f ;  /* 0x0000001fff147424 */ /* 0x000fe200078e00ff */
[----:B------:R-:W-:-:S07]  /*0a30*/  MOV R18, R6 ;  /* 0x0000000600127202 */ /* 0x000fce0000000f00 */
[----:B------:R-:W-:Y:S05]  /*0a40*/  WARPSYNC.COLLECTIVE R5, `(.L_x_810) ;  /* 0x0000000005087348 */ /* 0x000fea0003c00000 */
[----:B------:R0:W1:Y:S02]  /*0a50*/  SHFL.DOWN P0, R11, R18, R11, R20 ;  /* 0x0800000b120b7389 */ /* 0x0000640000000014 */
[----:B01----:R-:W-:Y:S05]  /*0a60*/  ENDCOLLECTIVE ;  /* 0x000000000000791b */ /* 0x003fea0003800000 */
.L_x_810:
[----:B------:R-:W-:Y:S05]  /*0a70*/  BSYNC B0 ;  /* 0x0000000000007941 */ /* 0x000fea0003800000 */
.L_x_809:
[----:B------:R-:W-:Y:S01]  /*0a80*/  FADD R8, R16, R7 ;  /* 0x0000000710087221 */ /* 0x000fe20000000000 */
[----:B------:R-:W-:Y:S01]  /*0a90*/  HFMA2 R20, -RZ, RZ, 0, 1.847743988037109375e-06 ;  /* 0x0000001fff147431 */ /* 0x000fe200000001ff */
[----:B------:R-:W-:Y:S01]  /*0aa0*/  BSSY B0, `(.L_x_811) ;  /* 0x0000007000007945 */ /* 0x000fe20003800000 */
[----:B------:R-:W-:Y:S01]  /*0ab0*/  MOV R9, R11 ;  /* 0x0000000b00097202 */ /* 0x000fe20000000f00 */
[----:B------:R-:W-:Y:S01]  /*0ac0*/  IMAD.MOV.U32 R11, RZ, RZ, 0x1 ;  /* 0x00000001ff0b7424 */ /* 0x000fe200078e00ff */
[----:B------:R-:W-:-:S07]  /*0ad0*/  MOV R18, R8 ;  /* 0x0000000800127202 */ /* 0x000fce0000000f00 */
[----:B------:R-:W-:Y:S05]  /*0ae0*/  WARPSYNC.COLLECTIVE R5, `(.L_x_812) ;  /* 0x0000000005087348 */ /* 0x000fea0003c00000 */
[----:B------:R0:W1:Y:S02]  /*0af0*/  SHFL.DOWN P0, R11, R18, R11, R20 ;  /* 0x0800000b120b7389 */ /* 0x0000640000000014 */
[----:B01----:R-:W-:Y:S05]  /*0b00*/  ENDCOLLECTIVE ;  /* 0x000000000000791b */ /* 0x003fea0003800000 */
.L_x_812:
[----:B------:R-:W-:Y:S05]  /*0b10*/  BSYNC B0 ;  /* 0x0000000000007941 */ /* 0x000fea0003800000 */
.L_x_811:
[----:B------:R-:W-:Y:S01]  /*0b20*/  MOV R7, R11 ;  /* 0x0000000b00077202 */ /* 0x000fe20000000f00 */
[----:B------:R-:W-:Y:S01]  /*0b30*/  FADD R9, R6, R9 ;  /* 0x0000000906097221 */ /* 0x000fe20000000000 */
[----:B------:R-:W-:Y:S06]  /*0b40*/  BRA `(.L_x_813) ;  /* 0xfffffff800507947 */ /* 0x000fec000383ffff */
.L_x_814:
        /* <DEDUP_REMOVED lines=11> */
.L_x_2018:


//--------------------- .text._Z26MutualIntensExtract_KernelILin5ELb0ELb1ELb1ELi1EEvPfS0_S0_llllll --------------------------
	.section	.text._Z26MutualIntensExtract_KernelILin5ELb0ELb1ELb1ELi1EEvPfS0_S0_llllll,"ax",@progbits
	.align	128
        .global         _Z26MutualIntensExtract_KernelILin5ELb0ELb1ELb1ELi1EEvPfS0_S0_llllll
        .type           _Z26MutualIntensExtract_KernelILin5ELb0ELb1ELb1ELi1EEvPfS0_S0_llllll,@function
        .size           _Z26MutualIntensExtract_KernelILin5ELb0ELb1ELb1ELi1EEvPfS0_S0_llllll,(.L_x_1943 - _Z26MutualIntensExtract_KernelILin5ELb0ELb1ELb1ELi1EEvPfS0_S0_llllll)
        .other          _Z26MutualIntensExtract_KernelILin5ELb0ELb1ELb1ELi1EEvPfS0_S0_llllll,@"STO_CUDA_ENTRY STV_DEFAULT"
_Z26MutualIntensExtract_KernelILin5ELb0ELb1ELb1ELi1EEvPfS0_S0_llllll:
.text._Z26MutualIntensExtract_KernelILin5ELb0ELb1ELb1ELi1EEvPfS0_S0_llllll:
[----:B------:R-:W-:Y:S01]  /*0000*/  LDC R1, c[0x0][0x37c] ;  /* 0x0000df00ff017b82 */ /* 0x000fe20000000800 */
[----:B------:R-:W0:Y:S07]  /*0010*/  S2R R5, SR_TID.Z ;  /* 0x0000000000057919 */ /* 0x000e2e0000002300 */
[----:B------:R-:W1:Y:S01]  /*0020*/  LDC R4, c[0x0][0x360] ;  /* 0x0000d800ff047b82 */ /* 0x000e620000000800 */
[----:B------:R-:W2:Y:S01]  /*0030*/  LDCU.64 UR8, c[0x0][0x3b8] ;  /* 0x00007700ff0877ac */ /* 0x000ea20008000a00 */
[----:B------:R-:W-:Y:S01]  /*0040*/  BSSY.RECONVERGENT B0, `(.L_x_815) ;  /* 0x000002a000007945 */ /* 0x000fe20003800200 */
[----:B------:R-:W1:Y:S01]  /*0050*/  S2R R3, SR_TID.X ;  /* 0x0000000000037919 */ /* 0x000e620000002100 */
[----:B------:R-:W3:Y:S01]  /*0060*/  LDCU UR7, c[0x0][0x3c4] ;  /* 0x00007880ff0777ac */ /* 0x000ee20008000800 */
[----:B------:R-:W4:Y:S03]  /*0070*/  S2R R7, SR_TID.Y ;  /* 0x0000000000077919 */ /* 0x000f260000002200 */
[----:B------:R-:W4:Y:S08]  /*0080*/  LDC R2, c[0x0][0x364] ;  /* 0x0000d900ff027b82 */ /* 0x000f300000000800 */
[----:B------:R-:W0:Y:S08]  /*0090*/  S2UR UR6, SR_CTAID.Z ;  /* 0x00000000000679c3 */ /* 0x000e300000002700 */
[----:B------:R-:W0:Y:S08]  /*00a0*/  LDC R0, c[0x0][0x368] ;  /* 0x0000da00ff007b82 */ /* 0x000e300000000800 */
[----:B------:R-:W1:Y:S08]  /*00b0*/  S2UR UR4, SR_CTAID.X ;  /* 0x00000000000479c3 */ /* 0x000e700000002500 */
[----:B------:R-:W4:Y:S01]  /*00c0*/  S2UR UR5, SR_CTAID.Y ;  /* 0x00000000000579c3 */ /* 0x000f220000002600 */
[----:B0-----:R-:W-:-:S05]  /*00d0*/  IMAD R0, R0, UR6, R5 ;  /* 0x0000000600007c24 */ /* 0x001fca000f8e0205 */
[----:B--2---:R-:W-:-:S05]  /*00e0*/  IADD3 R0, P0, PT, R0, UR8, RZ ;  /* 0x0000000800007c10 */ /* 0x004fca000ff1e0ff */
[----:B------:R-:W-:-:S05]  /*00f0*/  IMAD.X R6, RZ, RZ, UR9, P0 ;  /* 0x00000009ff067e24 */ /* 0x000fca00080e06ff */
[----:B---3--:R-:W-:-:S04]  /*0100*/  LOP3.LUT R5, R6, UR7, RZ, 0xfc, !PT ;  /* 0x0000000706057c12 */ /* 0x008fc8000f8efcff */
[----:B------:R-:W-:Y:S01]  /*0110*/  ISETP.NE.U32.AND P0, PT, R5, RZ, PT ;  /* 0x000000ff0500720c */ /* 0x000fe20003f05070 */
[----:B-1----:R-:W-:Y:S02]  /*0120*/  IMAD R5, R4, UR4, R3 ;  /* 0x0000000404057c24 */ /* 0x002fe4000f8e0203 */
[----:B----4-:R-:W-:-:S10]  /*0130*/  IMAD R4, R2, UR5, R7 ;  /* 0x0000000502047c24 */ /* 0x010fd4000f8e0207 */
[----:B------:R-:W-:Y:S05]  /*0140*/  @P0 BRA `(.L_x_816) ;  /* 0x0000000000540947 */ /* 0x000fea0003800000 */
[----:B------:R-:W0:Y:S02]  /*0150*/  LDCU UR4, c[0x0][0x3c0] ;  /* 0x00007800ff0477ac */ /* 0x000e240008000800 */
[----:B0-----:R-:W0:Y:S01]  /*0160*/  I2F.U32.RP R2, UR4 ;  /* 0x0000000400027d06 */ /* 0x001e220008209000 */
[----:B------:R-:W-:-:S07]  /*0170*/  ISETP.NE.U32.AND P1, PT, RZ, UR4, PT ;  /* 0x00000004ff007c0c */ /* 0x000fce000bf25070 */
[----:B0-----:R-:W0:Y:S02]  /*0180*/  MUFU.RCP R2, R2 ;  /* 0x0000000200027308 */ /* 0x001e240000001000 */
[----:B0-----:R-:W-:-:S06]  /*0190*/  VIADD R6, R2, 0xffffffe ;  /* 0x0ffffffe02067836 */ /* 0x001fcc0000000000 */
[----:B------:R0:W1:Y:S02]  /*01a0*/  F2I.FTZ.U32.TRUNC.NTZ R7, R6 ;  /* 0x0000000600077305 */ /* 0x000064000021f000 */
[----:B0-----:R-:W-:Y:S01]  /*01b0*/  IMAD.MOV.U32 R6, RZ, RZ, RZ ;  /* 0x000000ffff067224 */ /* 0x001fe200078e00ff */
[----:B-1----:R-:W-:-:S05]  /*01c0*/  IADD3 R9, PT, PT, RZ, -R7, RZ ;  /* 0x80000007ff097210 */ /* 0x002fca0007ffe0ff */
[----:B------:R-:W-:-:S04]  /*01d0*/  IMAD R9, R9, UR4, RZ ;  /* 0x0000000409097c24 */ /* 0x000fc8000f8e02ff */
[----:B------:R-:W-:-:S06]  /*01e0*/  IMAD.HI.U32 R7, R7, R9, R6 ;  /* 0x0000000907077227 */ /* 0x000fcc00078e0006 */
[----:B------:R-:W-:-:S04]  /*01f0*/  IMAD.HI.U32 R7, R7, R0, RZ ;  /* 0x0000000007077227 */ /* 0x000fc800078e00ff */
[----:B------:R-:W-:-:S04]  /*0200*/  IMAD.MOV R7, RZ, RZ, -R7 ;  /* 0x000000ffff077224 */ /* 0x000fc800078e0a07 */
[----:B------:R-:W-:Y:S02]  /*0210*/  IMAD R0, R7, UR4, R0 ;  /* 0x0000000407007c24 */ /* 0x000fe4000f8e0200 */
[----:B------:R-:W-:-:S03]  /*0220*/  HFMA2 R7, -RZ, RZ, 0, 0 ;  /* 0x00000000ff077431 */ /* 0x000fc600000001ff */
[----:B------:R-:W-:-:S13]  /*0230*/  ISETP.GE.U32.AND P0, PT, R0, UR4, PT ;  /* 0x0000000400007c0c */ /* 0x000fda000bf06070 */
[----:B------:R-:W-:-:S04]  /*0240*/  @P0 IADD3 R0, PT, PT, R0, -UR4, RZ ;  /* 0x8000000400000c10 */ /* 0x000fc8000fffe0ff */
[----:B------:R-:W-:-:S13]  /*0250*/  ISETP.GE.U32.AND P0, PT, R0, UR4, PT ;  /* 0x0000000400007c0c */ /* 0x000fda000bf06070 */
[----:B------:R-:W-:Y:S01]  /*0260*/  @P0 VIADD R0, R0, -UR4 ;  /* 0x8000000400000c36 */ /* 0x000fe20008000000 */
[----:B------:R-:W-:-:S05]  /*0270*/  @!P1 LOP3.LUT R0, RZ, UR4, RZ, 0x33, !PT ;  /* 0x00000004ff009c12 */ /* 0x000fca000f8e33ff */
[----:B------:R-:W-:Y:S01]  /*0280*/  IMAD.MOV.U32 R6, RZ, RZ, R0 ;  /* 0x000000ffff067224 */ /* 0x000fe200078e0000 */
[----:B------:R-:W-:Y:S06]  /*0290*/  BRA `(.L_x_817) ;  /* 0x0000000000107947 */ /* 0x000fec0003800000 */
.L_x_816:
[----:B------:R-:W-:-:S07]  /*02a0*/  MOV R2, 0x2c0 ;  /* 0x000002c000027802 */ /* 0x000fce0000000f00 */
[----:B------:R-:W-:Y:S05]  /*02b0*/  CALL.REL.NOINC `($__internal_44_$__cuda_sm20_rem_s64) ;  /* 0x0000000c006c7944 */ /* 0x000fea0003c00000 */
[----:B------:R-:W-:Y:S02]  /*02c0*/  IMAD.MOV.U32 R6, RZ, RZ, R0 ;  /* 0x000000ffff067224 */ /* 0x000fe400078e0000 */
[----:B------:R-:W-:-:S07]  /*02d0*/  IMAD.MOV.U32 R7, RZ, RZ, R9 ;  /* 0x000000ffff077224 */ /* 0x000fce00078e0009 */
.L_x_817:
[----:B------:R-:W-:Y:S05]  /*02e0*/  BSYNC.RECONVERGENT B0 ;  /* 0x0000000000007941 */ /* 0x000fea0003800200 */
.L_x_815:
[----:B------:R-:W0:Y:S01]  /*02f0*/  LDCU.64 UR6, c[0x0][0x398] ;  /* 0x00007300ff0677ac */ /* 0x000e220008000a00 */
[----:B------:R-:W-:Y:S02]  /*0300*/  SHF.R.S32.HI R0, RZ, 0x1f, R5 ;  /* 0x0000001fff007819 */ /* 0x000fe40000011405 */
[----:B0-----:R-:W-:-:S04]  /*0310*/  ISETP.GT.U32.AND P0, PT, R5, UR6, PT ;  /* 0x0000000605007c0c */ /* 0x001fc8000bf04070 */
[----:B------:R-:W-:-:S13]  /*0320*/  ISETP.GT.AND.EX P0, PT, R0, UR7, PT, P0 ;  /* 0x0000000700007c0c */ /* 0x000fda000bf04300 */
        /* <DEDUP_REMOVED lines=9> */
[----:B------:R-:W0:Y:S01]  /*03c0*/  LDCU.64 UR10, c[0x0][0x3b8] ;  /* 0x00007700ff0a77ac */ /* 0x000e220008000a00 */
[----:B------:R-:W-:Y:S01]  /*03d0*/  ISETP.GE.AND P1, PT, R4, R5, PT ;  /* 0x000000050400720c */ /* 0x000fe20003f26270 */
[----:B------:R-:W-:Y:S01]  /*03e0*/  IMAD.MOV.U32 R0, RZ, RZ, R4 ;  /* 0x000000ffff007224 */ /* 0x000fe200078e0004 */
[----:B------:R-:W1:Y:S01]  /*03f0*/  LDCU.64 UR8, c[0x0][0x3a8] ;  /* 0x00007500ff0877ac */ /* 0x000e620008000a00 */
[----:B------:R-:W-:Y:S01]  /*0400*/  IMAD.MOV.U32 R8, RZ, RZ, RZ ;  /* 0x000000ffff087224 */ /* 0x000fe200078e00ff */
[----:B------:R-:W2:Y:S09]  /*0410*/  LDCU.64 UR4, c[0x0][0x388] ;  /* 0x00007100ff0477ac */ /* 0x000eb20008000a00 */
[----:B------:R-:W-:-:S02]  /*0420*/  @!P1 LOP3.LUT R11, RZ, R4, RZ, 0x33, !PT ;  /* 0x00000004ff0b9212 */ /* 0x000fc400078e33ff */
[----:B0-----:R-:W-:Y:S02]  /*0430*/  IADD3 R2, P0, PT, R6, -UR10, RZ ;  /* 0x8000000a06027c10 */ /* 0x001fe4000ff1e0ff */
[----:B------:R-:W-:Y:S02]  /*0440*/  @!P1 IADD3 R0, P2, PT, R11, UR6, RZ ;  /* 0x000000060b009c10 */ /* 0x000fe4000ff5e0ff */
[----:B------:R-:W-:Y:S02]  /*0450*/  IADD3.X R6, PT, PT, R7, ~UR11, RZ, P0, !PT ;  /* 0x8000000b07067c10 */ /* 0x000fe400087fe4ff */
[----:B-1----:R-:W-:Y:S02]  /*0460*/  ISETP.GE.U32.AND P0, PT, R0, UR8, PT ;  /* 0x0000000800007c0c */ /* 0x002fe4000bf06070 */
[----:B------:R-:W-:Y:S01]  /*0470*/  @!P1 LEA.HI.X.SX32 R8, R11, UR7, 0x1, P2 ;  /* 0x000000070b089c11 */ /* 0x000fe200090f0eff */
[----:B------:R-:W-:Y:S02]  /*0480*/  IMAD R9, R6, UR6, RZ ;  /* 0x0000000606097c24 */ /* 0x000fe4000f8e02ff */
[----:B------:R-:W-:Y:S01]  /*0490*/  IMAD.WIDE.U32 R6, R2, UR6, RZ ;  /* 0x0000000602067c25 */ /* 0x000fe2000f8e00ff */
[----:B------:R-:W-:-:S03]  /*04a0*/  ISETP.GE.AND.EX P0, PT, R8, UR9, PT, P0 ;  /* 0x0000000908007c0c */ /* 0x000fc6000bf06300 */
[----:B------:R-:W-:Y:S01]  /*04b0*/  IMAD R9, R2, UR7, R9 ;  /* 0x0000000702097c24 */ /* 0x000fe2000f8e0209 */
[----:B--2---:R-:W-:-:S04]  /*04c0*/  LEA R13, P2, R6, UR4, 0x3 ;  /* 0x00000004060d7c11 */ /* 0x004fc8000f8418ff */
[----:B------:R-:W-:-:S04]  /*04d0*/  IADD3 R7, PT, PT, R7, R9, RZ ;  /* 0x0000000907077210 */ /* 0x000fc80007ffe0ff */
[----:B------:R-:W-:Y:S01]  /*04e0*/  LEA.HI.X R2, R6, UR5, R7, 0x3, P2 ;  /* 0x0000000506027c11 */ /* 0x000fe200090f1c07 */
[----:B------:R-:W-:Y:S06]  /*04f0*/  @P0 EXIT ;  /* 0x000000000000094d */ /* 0x000fec0003800000 */
[----:B------:R-:W0:Y:S01]  /*0500*/  LDCU.64 UR4, c[0x0][0x3a0] ;  /* 0x00007400ff0477ac */ /* 0x000e220008000a00 */
[----:B------:R-:W1:Y:S01]  /*0510*/  LDC.64 R16, c[0x0][0x358] ;  /* 0x0000d600ff107b82 */ /* 0x000e620000000a00 */
[----:B------:R-:W-:Y:S01]  /*0520*/  IMAD.MOV.U32 R9, RZ, RZ, R5 ;  /* 0x000000ffff097224 */ /* 0x000fe200078e0005 */
[----:B------:R-:W2:Y:S01]  /*0530*/  LDCU.64 UR8, c[0x0][0x3b0] ;  /* 0x00007600ff0877ac */ /* 0x000ea20008000a00 */
[----:B------:R-:W-:Y:S01]  /*0540*/  @!P1 IMAD.IADD R9, R5, 0x1, R11 ;  /* 0x0000000105099824 */ /* 0x000fe200078e020b */
[----:B0-----:R-:W-:-:S04]  /*0550*/  IADD3 R6, P0, PT, R0, -UR4, RZ ;  /* 0x8000000400067c10 */ /* 0x001fc8000ff1e0ff */
[----:B------:R-:W-:Y:S02]  /*0560*/  SHF.R.S32.HI R0, RZ, 0x1f, R9 ;  /* 0x0000001fff007819 */ /* 0x000fe40000011409 */
[----:B------:R-:W-:Y:S01]  /*0570*/  IADD3.X R8, PT, PT, R8, ~UR5, RZ, P0, !PT ;  /* 0x8000000508087c10 */ /* 0x000fe200087fe4ff */
[----:B--2---:R-:W-:Y:S01]  /*0580*/  IMAD.WIDE.U32 R14, R9, UR8, RZ ;  /* 0x00000008090e7c25 */ /* 0x004fe2000f8e00ff */
[----:B-1----:R-:W-:-:S03]  /*0590*/  R2UR UR4, R16 ;  /* 0x00000000100472ca */ /* 0x002fc600000e0000 */
[----:B------:R-:W-:Y:S01]  /*05a0*/  IMAD R0, R0, UR8, RZ ;  /* 0x0000000800007c24 */ /* 0x000fe2000f8e02ff */
[----:B------:R-:W-:Y:S01]  /*05b0*/  R2UR UR5, R17 ;  /* 0x00000000110572ca */ /* 0x000fe200000e0000 */
[----:B------:R-:W-:Y:S01]  /*05c0*/  IMAD R7, R8, UR8, RZ ;  /* 0x0000000808077c24 */ /* 0x000fe2000f8e02ff */
[----:B------:R-:W-:Y:S01]  /*05d0*/  R2UR UR10, R16 ;  /* 0x00000000100a72ca */ /* 0x000fe200000e0000 */
[----:B------:R-:W-:Y:S01]  /*05e0*/  IMAD R11, R9, UR9, R0 ;  /* 0x00000009090b7c24 */ /* 0x000fe2000f8e0200 */
[C---:B------:R-:W-:Y:S01]  /*05f0*/  R2UR UR11, R17.reuse ;  /* 0x00000000110b72ca */ /* 0x040fe200000e0000 */
[----:B------:R-:W-:Y:S01]  /*0600*/  IMAD.WIDE.U32 R18, R6, UR8, RZ ;  /* 0x0000000806127c25 */ /* 0x000fe2000f8e00ff */
[----:B------:R-:W-:Y:S02]  /*0610*/  R2UR UR8, R16 ;  /* 0x00000000100872ca */ /* 0x000fe400000e0000 */
[----:B------:R-:W-:Y:S01]  /*0620*/  LEA R12, P0, R14, R13, 0x2 ;  /* 0x0000000d0e0c7211 */ /* 0x000fe200078010ff */
[----:B------:R-:W-:Y:S01]  /*0630*/  IMAD R7, R6, UR9, R7 ;  /* 0x0000000906077c24 */ /* 0x000fe2000f8e0207 */
[----:B------:R-:W-:-:S02]  /*0640*/  R2UR UR9, R17 ;  /* 0x00000000110972ca */ /* 0x000fc400000e0000 */
[----:B------:R-:W-:Y:S01]  /*0650*/  IADD3 R11, PT, PT, R15, R11, RZ ;  /* 0x0000000b0f0b7210 */ /* 0x000fe20007ffe0ff */
[----:B------:R-:W-:Y:S01]  /*0660*/  IMAD.IADD R7, R19, 0x1, R7 ;  /* 0x0000000113077824 */ /* 0x000fe200078e0207 */
[----:B------:R-:W-:Y:S02]  /*0670*/  LEA R10, P1, R18, R13, 0x2 ;  /* 0x0000000d120a7211 */ /* 0x000fe400078210ff */
[----:B------:R-:W-:Y:S02]  /*0680*/  R2UR UR12, R16 ;  /* 0x00000000100c72ca */ /* 0x000fe400000e0000 */
[----:B------:R-:W-:Y:S02]  /*0690*/  R2UR UR13, R17 ;  /* 0x00000000110d72ca */ /* 0x000fe400000e0000 */
[-C--:B------:R-:W-:Y:S02]  /*06a0*/  LEA.HI.X R13, R14, R2.reuse, R11, 0x2, P0 ;  /* 0x000000020e0d7211 */ /* 0x080fe400000f140b */
[----:B------:R-:W-:-:S03]  /*06b0*/  LEA.HI.X R11, R18, R2, R7, 0x2, P1 ;  /* 0x00000002120b7211 */ /* 0x000fc600008f1407 */
[----:B------:R-:W2:Y:S01]  /*06c0*/  LDG.E R0, desc[UR4][R12.64] ;  /* 0x000000040c007981 */ /* 0x000ea2000c1e1900 */
[----:B------:R-:W0:Y:S03]  /*06d0*/  LDCU.64 UR4, c[0x0][0x390] ;  /* 0x00007200ff0477ac */ /* 0x000e260008000a00 */
[----:B------:R-:W2:Y:S04]  /*06e0*/  LDG.E R19, desc[UR10][R10.64] ;  /* 0x0000000a0a137981 */ /* 0x000ea8000c1e1900 */
[----:B------:R-:W3:Y:S04]  /*06f0*/  LDG.E R2, desc[UR8][R12.64+0x4] ;  /* 0x000004080c027981 */ /* 0x000ee8000c1e1900 */
[----:B------:R1:W4:Y:S01]  /*0700*/  LDG.E R21, desc[UR12][R10.64+0x4] ;  /* 0x0000040c0a157981 */ /* 0x000322000c1e1900 */
[----:B------:R-:W-:-:S02]  /*0710*/  IMAD R7, R8, UR6, RZ ;  /* 0x0000000608077c24 */ /* 0x000fc4000f8e02ff */
[----:B------:R-:W-:-:S04]  /*0720*/  IMAD.WIDE.U32 R14, R6, UR6, RZ ;  /* 0x00000006060e7c25 */ /* 0x000fc8000f8e00ff */
[----:B------:R-:W-:Y:S01]  /*0730*/  IMAD R7, R6, UR7, R7 ;  /* 0x0000000706077c24 */ /* 0x000fe2000f8e0207 */
[----:B0-----:R-:W-:-:S03]  /*0740*/  LEA R6, P0, R14, UR4, 0x3 ;  /* 0x000000040e067c11 */ /* 0x001fc6000f8018ff */
[----:B------:R-:W-:Y:S01]  /*0750*/  IMAD.IADD R7, R15, 0x1, R7 ;  /* 0x000000010f077824 */ /* 0x000fe200078e0207 */
[----:B------:R-:W-:-:S04]  /*0760*/  VOTE.ANY R15, PT, PT ;  /* 0x00000000000f7806 */ /* 0x000fc800038e0100 */
[----:B------:R-:W-:Y:S01]  /*0770*/  LEA.HI.X R7, R14, UR5, R7, 0x3, P0 ;  /* 0x000000050e077c11 */ /* 0x000fe200080f1c07 */
[----:B------:R-:W-:Y:S05]  /*0780*/  WARPSYNC R15 ;  /* 0x000000000f007348 */ /* 0x000fea0003800000 */
[----:B------:R-:W1:Y:S01]  /*0790*/  MATCH.ANY.U64 R4, R4 ;  /* 0x00000000040473a1 */ /* 0x000e6200000e8200 */
[----:B------:R-:W-:Y:S01]  /*07a0*/  VOTEU.ANY UR5, UPT, PT ;  /* 0x0000000000057886 */ /* 0x000fe200038e0100 */
[----:B------:R-:W-:-:S06]  /*07b0*/  IMAD.WIDE R6, R9, 0x8, R6 ;  /* 0x0000000809067825 */ /* 0x000fcc00078e0206 */
[----:B-1----:R-:W0:Y:S01]  /*07c0*/  MATCH.ANY R11, R4 ;  /* 0x00000000040b73a1 */ /* 0x002e2200000e8000 */
[----:B------:R-:W1:Y:S07]  /*07d0*/  BREV R8, R4 ;  /* 0x0000000400087301 */ /* 0x000e6e0000000000 */
[----:B------:R-:W5:Y:S01]  /*07e0*/  REDUX.OR UR4, R4 ;  /* 0x00000000040473c4 */ /* 0x000f620000004000 */
[----:B-1----:R-:W1:Y:S01]  /*07f0*/  FLO.U32.SH R8, R8 ;  /* 0x0000000800087300 */ /* 0x002e6200000e0400 */
[----:B0-----:R-:W-:Y:S01]  /*0800*/  LOP3.LUT P0, RZ, R4, UR5, R11, 0x40, !PT ;  /* 0x0000000504ff7c12 */ /* 0x001fe2000f80400b */
[-C--:B--2---:R-:W-:Y:S01]  /*0810*/  FFMA R10, R0, R19.reuse, RZ ;  /* 0x00000013000a7223 */ /* 0x084fe200000000ff */
[----:B---3--:R-:W-:-:S03]  /*0820*/  FFMA R19, R2, R19, RZ ;  /* 0x0000001302137223 */ /* 0x008fc600000000ff */
[-C--:B----4-:R-:W-:Y:S01]  /*0830*/  FFMA R9, R2, R21.reuse, R10 ;  /* 0x0000001502097223 */ /* 0x090fe2000000000a */
[----:B------:R-:W-:-:S07]  /*0840*/  FFMA R19, -R0, R21, R19 ;  /* 0x0000001500137223 */ /* 0x000fce0000000113 */
[----:B-1---5:R-:W-:Y:S05]  /*0850*/  @!P0 BRA.DIV UR4, `(.L_x_818) ;  /* 0x0000000204788947 */ /* 0x022fea000b800000 */
        /* <DEDUP_REMOVED lines=19> */
.L_x_839:
[----:B------:R-:W-:-:S04]  /*0990*/  LOP3.LUT R3, R3, 0x1f, RZ, 0xc0, !PT ;  /* 0x0000001f03037812 */ /* 0x000fc800078ec0ff */
[----:B------:R-:W-:-:S13]  /*09a0*/  ISETP.NE.AND P0, PT, R3, R8, PT ;  /* 0x000000080300720c */ /* 0x000fda0003f05270 */
[----:B------:R-:W-:Y:S05]  /*09b0*/  @P0 EXIT ;  /* 0x000000000000094d */ /* 0x000fea0003800000 */
[C---:B------:R-:W-:Y:S01]  /*09c0*/  R2UR UR4, R16.reuse ;  /* 0x00000000100472ca */ /* 0x040fe200000e0000 */
[----:B--2---:R-:W-:Y:S01]  /*09d0*/  FADD R13, R13, R0 ;  /* 0x000000000d0d7221 */ /* 0x004fe20000000000 */
[C---:B------:R-:W-:Y:S02]  /*09e0*/  R2UR UR5, R17.reuse ;  /* 0x00000000110572ca */ /* 0x040fe400000e0000 */
[----:B------:R-:W-:Y:S02]  /*09f0*/  R2UR UR8, R16 ;  /* 0x00000000100872ca */ /* 0x000fe400000e0000 */
[----:B------:R-:W-:-:S09]  /*0a00*/  R2UR UR9, R17 ;  /* 0x00000000110972ca */ /* 0x000fd200000e0000 */
[----:B------:R-:W-:Y:S04]  /*0a10*/  REDG.E.ADD.F32.FTZ.RN.STRONG.GPU desc[UR4][R6.64], R5 ;  /* 0x00000005060079a6 */ /* 0x000fe8000c12f304 */
[----:B------:R-:W-:Y:S01]  /*0a20*/  REDG.E.ADD.F32.FTZ.RN.STRONG.GPU desc[UR8][R6.64+0x4], R13 ;  /* 0x0000040d060079a6 */ /* 0x000fe2000c12f308 */
[----:B------:R-:W-:Y:S05]  /*0a30*/  EXIT ;  /* 0x000000000000794d */ /* 0x000fea0003800000 */
.L_x_818:
[----:B------:R-:W-:Y:S01]  /*0a40*/  BSSY B0, `(.L_x_819) ;  /* 0x0000007000007945 */ /* 0x000fe20003800000 */
[----:B------:R-:W-:Y:S01]  /*0a50*/  MOV R25, R9 ;  /* 0x0000000900197202 */ /* 0x000fe20000000f00 */
[----:B------:R-:W-:Y:S02]  /*0a60*/  IMAD.MOV.U32 R0, RZ, RZ, 0x10 ;  /* 0x00000010ff007424 */ /* 0x000fe400078e00ff */
[----:B------:R-:W-:-:S07]  /*0a70*/  IMAD.MOV.U32 R5, RZ, RZ, 0x1f ;  /* 0x0000001fff057424 */ /* 0x000fce00078e00ff */
[----:B------:R-:W-:Y:S05]  /*0a80*/  WARPSYNC.COLLECTIVE R4, `(.L_x_820) ;  /* 0x0000000004087348 */ /* 0x000fea0003c00000 */
[----:B------:R0:W1:Y:S02]  /*0a90*/  SHFL.DOWN P0, R0, R25, R0, R5 ;  /* 0x0800000019007389 */ /* 0x0000640000000005 */
[----:B01----:R-:W-:Y:S05]  /*0aa0*/  ENDCOLLECTIVE ;  /* 0x000000000000791b */ /* 0x003fea0003800000 */
.L_x_820:
[----:B------:R-:W-:Y:S05]  /*0ab0*/  BSYNC B0 ;  /* 0x0000000000007941 */ /* 0x000fea0003800000 */
.L_x_819:
[----:B------:R-:W-:Y:S01]  /*0ac0*/  HFMA2 R5, -RZ, RZ, 0, 1.847743988037109375e-06 ;  /* 0x0000001fff057431 */ /* 0x000fe200000001ff */
[----:B------:R-:W-:Y:S01]  /*0ad0*/  BSSY B0, `(.L_x_821) ;  /* 0x0000007000007945 */ /* 0x000fe20003800000 */
[----:B------:R-:W-:Y:S01]  /*0ae0*/  MOV R2, R0 ;  /* 0x0000000000027202 */ /* 0x000fe20000000f00 */
[----:B------:R-:W-:Y:S02]  /*0af0*/  IMAD.MOV.U32 R25, RZ, RZ, R19 ;  /* 0x000000ffff197224 */ /* 0x000fe400078e0013 */
[----:B------:R-:W-:-:S07]  /*0b00*/  IMAD.MOV.U32 R0, RZ, RZ, 0x10 ;  /* 0x00000010ff007424 */ /* 0x000fce00078e00ff */
[----:B------:R-:W-:Y:S05]  /*0b10*/  WARPSYNC.COLLECTIVE R4, `(.L_x_822) ;  /* 0x0000000004087348 */ /* 0x000fea0003c00000 */
[----:B------:R0:W1:Y:S02]  /*0b20*/  SHFL.DOWN P0, R0, R25, R0, R5 ;  /* 0x0800000019007389 */ /* 0x0000640000000005 */
[----:B01----:R-:W-:Y:S05]  /*0b30*/  ENDCOLLECTIVE ;  /* 0x000000000000791b */ /* 0x003fea0003800000 */
.L_x_822:
[----:B------:R-:W-:Y:S05]  /*0b40*/  BSYNC B0 ;  /* 0x0000000000007941 */ /* 0x000fea0003800000 */
.L_x_821:
        /* <DEDUP_REMOVED lines=9> */
.L_x_824:
[----:B------:R-:W-:Y:S05]  /*0be0*/  BSYNC B0 ;  /* 0x0000000000007941 */ /* 0x000fea0003800000 */
.L_x_823:
        /* <DEDUP_REMOVED lines=9> */
.L_x_826:
[----:B------:R-:W-:Y:S05]  /*0c80*/  BSYNC B0 ;  /* 0x0000000000007941 */ /* 0x000fea0003800000 */
.L_x_825:
        /* <DEDUP_REMOVED lines=9> */
.L_x_828:
[----:B------:R-:W-:Y:S05]  /*0d20*/  BSYNC B0 ;  /* 0x0000000000007941 */ /* 0x000fea0003800000 */
.L_x_827:
        /* <DEDUP_REMOVED lines=9> */
.L_x_830:
[----:B------:R-:W-:Y:S05]  /*0dc0*/  BSYNC B0 ;  /* 0x0000000000007941 */ /* 0x000fea0003800000 */
.L_x_829:
        /* <DEDUP_REMOVED lines=9> */
.L_x_832:
[----:B------:R-:W-:Y:S05]  /*0e60*/  BSYNC B0 ;  /* 0x0000000000007941 */ /* 0x000fea0003800000 */
.L_x_831:
        /* <DEDUP_REMOVED lines=9> */
.L_x_834:
[----:B------:R-:W-:Y:S05]  /*0f00*/  BSYNC B0 ;  /* 0x0000000000007941 */ /* 0x000fea0003800000 */
.L_x_833:
        /* <DEDUP_REMOVED lines=9> */
.L_x_836:
[----:B------:R-:W-:Y:S05]  /*0fa0*/  BSYNC B0 ;  /* 0x0000000000007941 */ /* 0x000fea0003800000 */
.L_x_835:
        /* <DEDUP_REMOVED lines=9> */
.L_x_838:
[----:B------:R-:W-:Y:S05]  /*1040*/  BSYNC B0 ;  /* 0x0000000000007941 */ /* 0x000fea0003800000 */
.L_x_837:
[----:B------:R-:W-:Y:S01]  /*1050*/  FADD R5, R11, R2 ;  /* 0x000000020b057221 */ /* 0x000fe20000000000 */
[----:B------:R-:W-:Y:S06]  /*1060*/  BRA `(.L_x_839) ;  /* 0xfffffff800487947 */ /* 0x000fec000383ffff */
        .weak           $__internal_44_$__cuda_sm20_rem_s64
        .type           $__internal_44_$__cuda_sm20_rem_s64,@function
        .size           $__internal_44_$__cuda_sm20_rem_s64,(.L_x_1943 - $__internal_44_$__cuda_sm20_rem_s64)
$__internal_44_$__cuda_sm20_rem_s64:
[----:B------:R-:W0:Y:S02]  /*1070*/  LDCU.64 UR6, c[0x0][0x3c0] ;  /* 0x00007800ff0677ac */ /* 0x000e240008000a00 */
[----:B0-----:R-:W-:Y:S02]  /*1080*/  UIADD3 UR4, UP1, UPT, URZ, -UR6, URZ ;  /* 0x80000006ff047290 */ /* 0x001fe4000ff3e0ff */
[----:B------:R-:W-:Y:S02]  /*1090*/  UISETP.GE.AND UP0, UPT, UR7, URZ, UPT ;  /* 0x000000ff0700728c */ /* 0x000fe4000bf06270 */
[----:B------:R-:W-:Y:S02]  /*10a0*/  UIADD3.X UR5, UPT, UPT, URZ, ~UR7, URZ, UP1, !UPT ;  /* 0x80000007ff057290 */ /* 0x000fe40008ffe4ff */
[----:B------:R-:W-:Y:S02]  /*10b0*/  USEL UR4, UR4, UR6, !UP0 ;  /* 0x0000000604047287 */ /* 0x000fe4000c000000 */
[----:B------:R-:W-:-:S09]  /*10c0*/  USEL UR5, UR5, UR7, !UP0 ;  /* 0x0000000705057287 */ /* 0x000fd2000c000000 */
[----:B------:R-:W0:Y:S08]  /*10d0*/  I2F.U64.RP R7, UR4 ;  /* 0x0000000400077d12 */ /* 0x000e300008309000 */
[----:B0-----:R-:W0:Y:S02]  /*10e0*/  MUFU.RCP R7, R7 ;  /* 0x0000000700077308 */ /* 0x001e240000001000 */
[----:B0-----:R-:W-:-:S06]  /*10f0*/  VIADD R8, R7, 0x1ffffffe ;  /* 0x1ffffffe07087836 */ /* 0x001fcc0000000000 */
[----:B------:R-:W0:Y:S02]  /*1100*/  F2I.U64.TRUNC R8, R8 ;  /* 0x0000000800087311 */ /* 0x000e24000020d800 */
[----:B0-----:R-:W-:-:S04]  /*1110*/  IMAD.WIDE.U32 R10, R8, UR4, RZ ;  /* 0x00000004080a7c25 */ /* 0x001fc8000f8e00ff */
[----:B------:R-:W-:Y:S01]  /*1120*/  IMAD R11, R8, UR5, R11 ;  /* 0x00000005080b7c24 */ /* 0x000fe2000f8e020b */
[----:B------:R-:W-:-:S03]  /*1130*/  IADD3 R13, P0, PT, RZ, -R10, RZ ;  /* 0x8000000aff0d7210 */ /* 0x000fc60007f1e0ff */
[----:B------:R-:W-:Y:S02]  /*1140*/  IMAD R11, R9, UR4, R11 ;  /* 0x00000004090b7c24 */ /* 0x000fe4000f8e020b */
[----:B------:R-:W-:-:S03]  /*1150*/  IMAD.HI.U32 R10, R8, R13, RZ ;  /* 0x0000000d080a7227 */ /* 0x000fc600078e00ff */
[----:B------:R-:W-:Y:S01]  /*1160*/  IADD3.X R15, PT, PT, RZ, ~R11, RZ, P0, !PT ;  /* 0x8000000bff0f7210 */ /* 0x000fe200007fe4ff */
[----:B------:R-:W-:-:S04]  /*1170*/  IMAD.MOV.U32 R11, RZ, RZ, R8 ;  /* 0x000000ffff0b7224 */ /* 0x000fc800078e0008 */
[----:B------:R-:W-:-:S04]  /*1180*/  IMAD.WIDE.U32 R10, P0, R8, R15, R10 ;  /* 0x0000000f080a7225 */ /* 0x000fc8000780000a */
[C---:B------:R-:W-:Y:S02]  /*1190*/  IMAD R17, R9.reuse, R15, RZ ;  /* 0x0000000f09117224 */ /* 0x040fe400078e02ff */
[----:B------:R-:W-:-:S04]  /*11a0*/  IMAD.HI.U32 R10, P1, R9, R13, R10 ;  /* 0x0000000d090a7227 */ /* 0x000fc8000782000a */
[----:B------:R-:W-:Y:S01]  /*11b0*/  IMAD.HI.U32 R7, R9, R15, RZ ;  /* 0x0000000f09077227 */ /* 0x000fe200078e00ff */
[----:B------:R-:W-:-:S04]  /*11c0*/  IADD3 R11, P2, PT, R17, R10, RZ ;  /* 0x0000000a110b7210 */ /* 0x000fc80007f5e0ff */
[----:B------:R-:W-:Y:S01]  /*11d0*/  IADD3.X R7, PT, PT, R7, R9, RZ, P0, !PT ;  /* 0x0000000907077210 */ /* 0x000fe200007fe4ff */
[----:B------:R-:W-:-:S03]  /*11e0*/  IMAD.WIDE.U32 R8, R11, UR4, RZ ;  /* 0x000000040b087c25 */ /* 0x000fc6000f8e00ff */
[----:B------:R-:W-:Y:S01]  /*11f0*/  IADD3.X R7, PT, PT, RZ, RZ, R7, P2, P1 ;  /* 0x000000ffff077210 */ /* 0x000fe200017e2407 */
[----:B------:R-:W-:Y:S01]  /*1200*/  IMAD R10, R11, UR5, R9 ;  /* 0x000000050b0a7c24 */ /* 0x000fe2000f8e0209 */
[----:B------:R-:W-:Y:S02]  /*1210*/  IADD3 R13, P0, PT, RZ, -R8, RZ ;  /* 0x80000008ff0d7210 */ /* 0x000fe40007f1e0ff */
[----:B------:R-:W-:Y:S01]  /*1220*/  ISETP.GE.AND P1, PT, R6, RZ, PT ;  /* 0x000000ff0600720c */ /* 0x000fe20003f26270 */
[----:B------:R-:W-:Y:S01]  /*1230*/  IMAD R8, R7, UR4, R10 ;  /* 0x0000000407087c24 */ /* 0x000fe2000f8e020a */
[----:B------:R-:W-:Y:S01]  /*1240*/  IADD3 R9, P4, PT, RZ, -R0, RZ ;  /* 0x80000000ff097210 */ /* 0x000fe20007f9e0ff */
[----:B------:R-:W-:-:S04]  /*1250*/  IMAD.HI.U32 R10, R11, R13, RZ ;  /* 0x0000000d0b0a7227 */ /* 0x000fc800078e00ff */
[----:B------:R-:W-:-:S04]  /*1260*/  IMAD.X R8, RZ, RZ, ~R8, P0 ;  /* 0x000000ffff087224 */ /* 0x000fc800000e0e08 */
[----:B------:R-:W-:-:S04]  /*1270*/  IMAD.WIDE.U32 R10, P0, R11, R8, R10 ;  /* 0x000000080b0a7225 */ /* 0x000fc8000780000a */
[C---:B------:R-:W-:Y:S02]  /*1280*/  IMAD R12, R7.reuse, R8, RZ ;  /* 0x00000008070c7224 */ /* 0x040fe400078e02ff */
[----:B------:R-:W-:Y:S01]  /*1290*/  IMAD.HI.U32 R11, P2, R7, R13, R10 ;  /* 0x0000000d070b7227 */ /* 0x000fe2000784000a */
[----:B------:R-:W-:Y:S02]  /*12a0*/  SEL R10, R9, R0, !P1 ;  /* 0x00000000090a7207 */ /* 0x000fe40004800000 */
[----:B------:R-:W-:Y:S01]  /*12b0*/  IADD3.X R9, PT, PT, RZ, ~R6, RZ, P4, !PT ;  /* 0x80000006ff097210 */ /* 0x000fe200027fe4ff */
[----:B------:R-:W-:Y:S01]  /*12c0*/  IMAD.HI.U32 R8, R7, R8, RZ ;  /* 0x0000000807087227 */ /* 0x000fe200078e00ff */
[----:B------:R-:W-:Y:S02]  /*12d0*/  IADD3 R11, P3, PT, R12, R11, RZ ;  /* 0x0000000b0c0b7210 */ /* 0x000fe40007f7e0ff */
[----:B------:R-:W-:Y:S01]  /*12e0*/  SEL R12, R9, R6, !P1 ;  /* 0x00000006090c7207 */ /* 0x000fe20004800000 */
[----:B------:R-:W-:Y:S01]  /*12f0*/  IMAD.X R7, R8, 0x1, R7, P0 ;  /* 0x0000000108077824 */ /* 0x000fe200000e0607 */
[----:B------:R-:W-:Y:S01]  /*1300*/  MOV R9, RZ ;  /* 0x000000ff00097202 */ /* 0x000fe20000000f00 */
[----:B------:R-:W-:-:S03]  /*1310*/  IMAD.HI.U32 R8, R11, R10, RZ ;  /* 0x0000000a0b087227 */ /* 0x000fc600078e00ff */
[----:B------:R-:W-:Y:S01]  /*1320*/  IADD3.X R7, PT, PT, RZ, RZ, R7, P3, P2 ;  /* 0x000000ffff077210 */ /* 0x000fe20001fe4407 */
[----:B------:R-:W-:-:S04]  /*1330*/  IMAD.WIDE.U32 R8, R11, R12, R8 ;  /* 0x0000000c0b087225 */ /* 0x000fc800078e0008 */
[C---:B------:R-:W-:Y:S02]  /*1340*/  IMAD R6, R7.reuse, R12, RZ ;  /* 0x0000000c07067224 */ /* 0x040fe400078e02ff */
[----:B------:R-:W-:-:S04]  /*1350*/  IMAD.HI.U32 R9, P0, R7, R10, R8 ;  /* 0x0000000a07097227 */ /* 0x000fc80007800008 */
[----:B------:R-:W-:Y:S01]  /*1360*/  IMAD.HI.U32 R0, R7, R12, RZ ;  /* 0x0000000c07007227 */ /* 0x000fe200078e00ff */
[----:B------:R-:W-:-:S03]  /*1370*/  IADD3 R9, P2, PT, R6, R9, RZ ;  /* 0x0000000906097210 */ /* 0x000fc60007f5e0ff */
[----:B------:R-:W-:Y:S02]  /*1380*/  IMAD.X R0, RZ, RZ, R0, P0 ;  /* 0x000000ffff007224 */ /* 0x000fe400000e0600 */
[----:B------:R-:W-:-:S03]  /*1390*/  IMAD.WIDE.U32 R6, R9, UR4, RZ ;  /* 0x0000000409067c25 */ /* 0x000fc6000f8e00ff */
[----:B------:R-:W-:Y:S01]  /*13a0*/  IADD3.X R0, PT, PT, RZ, R0, RZ, P2, !PT ;  /* 0x00000000ff007210 */ /* 0x000fe200017fe4ff */
[----:B------:R-:W-:Y:S01]  /*13b0*/  IMAD R9, R9, UR5, R7 ;  /* 0x0000000509097c24 */ /* 0x000fe2000f8e0207 */
[----:B------:R-:W-:-:S03]  /*13c0*/  IADD3 R8, P2, PT, -R6, R10, RZ ;  /* 0x0000000a06087210 */ /* 0x000fc60007f5e1ff */
[----:B------:R-:W-:Y:S01]  /*13d0*/  IMAD R0, R0, UR4, R9 ;  /* 0x0000000400007c24 */ /* 0x000fe2000f8e0209 */
[----:B------:R-:W-:-:S03]  /*13e0*/  ISETP.GE.U32.AND P0, PT, R8, UR4, PT ;  /* 0x0000000408007c0c */ /* 0x000fc6000bf06070 */
[----:B------:R-:W-:Y:S01]  /*13f0*/  IMAD.X R9, R12, 0x1, ~R0, P2 ;  /* 0x000000010c097824 */ /* 0x000fe200010e0e00 */
[----:B------:R-:W-:-:S04]  /*1400*/  IADD3 R7, P2, PT, R8, -UR4, RZ ;  /* 0x8000000408077c10 */ /* 0x000fc8000ff5e0ff */
[C---:B------:R-:W-:Y:S02]  /*1410*/  ISETP.GE.U32.AND.EX P0, PT, R9.reuse, UR5, PT, P0 ;  /* 0x0000000509007c0c */ /* 0x040fe4000bf06100 */
[----:B------:R-:W-:Y:S02]  /*1420*/  IADD3.X R6, PT, PT, R9, ~UR5, RZ, P2, !PT ;  /* 0x8000000509067c10 */ /* 0x000fe400097fe4ff */
[----:B------:R-:W-:Y:S02]  /*1430*/  SEL R7, R7, R8, P0 ;  /* 0x0000000807077207 */ /* 0x000fe40000000000 */
[----:B------:R-:W-:Y:S02]  /*1440*/  SEL R6, R6, R9, P0 ;  /* 0x0000000906067207 */ /* 0x000fe40000000000 */
[C---:B------:R-:W-:Y:S02]  /*1450*/  ISETP.GE.U32.AND P0, PT, R7.reuse, UR4, PT ;  /* 0x0000000407007c0c */ /* 0x040fe4000bf06070 */
[----:B------:R-:W-:-:S02]  /*1460*/  IADD3 R0, P2, PT, R7, -UR4, RZ ;  /* 0x8000000407007c10 */ /* 0x000fc4000ff5e0ff */
[C---:B------:R-:W-:Y:S02]  /*1470*/  ISETP.GE.U32.AND.EX P0, PT, R6.reuse, UR5, PT, P0 ;  /* 0x0000000506007c0c */ /* 0x040fe4000bf06100 */
[----:B------:R-:W-:Y:S02]  /*1480*/  IADD3.X R9, PT, PT, R6, ~UR5, RZ, P2, !PT ;  /* 0x8000000506097c10 */ /* 0x000fe400097fe4ff */
[----:B------:R-:W-:Y:S02]  /*1490*/  SEL R0, R0, R7, P0 ;  /* 0x0000000700007207 */ /* 0x000fe40000000000 */
[----:B------:R-:W-:Y:S02]  /*14a0*/  SEL R9, R9, R6, P0 ;  /* 0x0000000609097207 */ /* 0x000fe40000000000 */
[----:B------:R-:W-:Y:S02]  /*14b0*/  IADD3 R7, P2, PT, RZ, -R0, RZ ;  /* 0x80000000ff077210 */ /* 0x000fe40007f5e0ff */
[----:B------:R-:W-:-:S02]  /*14c0*/  ISETP.NE.U32.AND P0, PT, RZ, UR6, PT ;  /* 0x00000006ff007c0c */ /* 0x000fc4000bf05070 */
[-C--:B------:R-:W-:Y:S02]  /*14d0*/  IADD3.X R6, PT, PT, RZ, ~R9.reuse, RZ, P2, !PT ;  /* 0x80000009ff067210 */ /* 0x080fe400017fe4ff */
[----:B------:R-:W-:Y:S01]  /*14e0*/  SEL R0, R7, R0, !P1 ;  /* 0x0000000007007207 */ /* 0x000fe20004800000 */
[----:B------:R-:W-:Y:S01]  /*14f0*/  HFMA2 R7, -RZ, RZ, 0, 0 ;  /* 0x00000000ff077431 */ /* 0x000fe200000001ff */
[----:B------:R-:W-:Y:S01]  /*1500*/  SEL R9, R6, R9, !P1 ;  /* 0x0000000906097207 */ /* 0x000fe20004800000 */
[----:B------:R-:W-:Y:S01]  /*1510*/  IMAD.MOV.U32 R6, RZ, RZ, R2 ;  /* 0x000000ffff067224 */ /* 0x000fe200078e0002 */
[----:B------:R-:W-:-:S04]  /*1520*/  ISETP.NE.AND.EX P0, PT, RZ, UR7, PT, P0 ;  /* 0x00000007ff007c0c */ /* 0x000fc8000bf05300 */
[----:B------:R-:W-:Y:S02]  /*1530*/  SEL R0, R0, 0xffffffff, P0 ;  /* 0xffffffff00007807 */ /* 0x000fe40000000000 */
[----:B------:R-:W-:Y:S01]  /*1540*/  SEL R9, R9, 0xffffffff, P0 ;  /* 0xffffffff09097807 */ /* 0x000fe20000000000 */
[----:B------:R-:W-:Y:S06]  /*1550*/  RET.REL.NODEC R6 `(_Z26MutualIntensExtract_KernelILin5ELb0ELb1ELb1ELi1EEvPfS0_S0_llllll) ;  /* 0xffffffe806a87950 */ /* 0x000fec0003c3ffff */
.L_x_840:
        /* <DEDUP_REMOVED lines=10> */
.L_x_1943:


//--------------------- .text._Z26MutualIntensExtract_KernelILin5ELb1ELb0ELb1ELi1EEvPfS0_S0_llllll --------------------------
	.section	.text._Z26MutualIntensExtract_KernelILin5ELb1ELb0ELb1ELi1EEvPfS0_S0_llllll,"ax",@progbits
	.align	128
        .global         _Z26MutualIntensExtract_KernelILin5ELb1ELb0ELb1ELi1EEvPfS0_S0_llllll
        .type           _Z26MutualIntensExtract_KernelILin5ELb1ELb0ELb1ELi1EEvPfS0_S0_llllll,@function
        .size           _Z26MutualIntensExtract_KernelILin5ELb1ELb0ELb1ELi1EEvPfS0_S0_llllll,(.L_x_1944 - _Z26MutualIntensExtract_KernelILin5ELb1ELb0ELb1ELi1EEvPfS0_S0_llllll)
        .other          _Z26MutualIntensExtract_KernelILin5ELb1ELb0ELb1ELi1EEvPfS0_S0_llllll,@"STO_CUDA_ENTRY STV_DEFAULT"
_Z26MutualIntensExtract_KernelILin5ELb1ELb0ELb1ELi1EEvPfS0_S0_llllll:
.text._Z26MutualIntensExtract_KernelILin5ELb1ELb0ELb1ELi1EEvPfS0_S0_llllll:
        /* <DEDUP_REMOVED lines=14> */
[----:B--2---:R-:W-:Y:S01]  /*00e0*/  IADD3 R4, P0, PT, R4, UR8, RZ ;  /* 0x0000000804047c10 */ /* 0x004fe2000ff1e0ff */
[----:B-1----:R-:W-:-:S04]  /*00f0*/  IMAD R3, R3, UR4, R0 ;  /* 0x0000000403037c24 */ /* 0x002fc8000f8e0200 */
[----:B------:R-:W-:-:S05]  /*0100*/  IMAD.X R5, RZ, RZ, UR9, P0 ;  /* 0x00000009ff057e24 */ /* 0x000fca00080e06ff */
[----:B---3--:R-:W-:Y:S01]  /*0110*/  LOP3.LUT R6, R5, UR7, RZ, 0xfc, !PT ;  /* 0x0000000705067c12 */ /* 0x008fe2000f8efcff */
[----:B----4-:R-:W-:-:S03]  /*0120*/  IMAD R2, R2, UR5, R7 ;  /* 0x0000000502027c24 */ /* 0x010fc6000f8e0207 */
[----:B------:R-:W-:-:S13]  /*0130*/  ISETP.NE.U32.AND P0, PT, R6, RZ, PT ;  /* 0x000000ff0600720c */ /* 0x000fda0003f05070 */
[----:B------:R-:W-:Y:S05]  /*0140*/  @P0 BRA `(.L_x_842) ;  /* 0x0000000000500947 */ /* 0x000fea0003800000 */
[----:B------:R-:W0:Y:S02]  /*0150*/  LDCU UR4, c[0x0][0x3c0] ;  /* 0x00007800ff0477ac */ /* 0x000e240008000800 */
[----:B0-----:R-:W0:Y:S01]  /*0160*/  I2F.U32.RP R5, UR4 ;  /* 0x0000000400057d06 */ /* 0x001e220008209000 */
[----:B------:R-:W-:-:S07]  /*0170*/  ISETP.NE.U32.AND P1, PT, RZ, UR4, PT ;  /* 0x00000004ff007c0c */ /* 0x000fce000bf25070 */
[----:B0-----:R-:W0:Y:S02]  /*0180*/  MUFU.RCP R5, R5 ;  /* 0x0000000500057308 */ /* 0x001e240000001000 */
[----:B0-----:R-:W-:Y:S02]  /*0190*/  VIADD R6, R5, 0xffffffe ;  /* 0x0ffffffe05067836 */ /* 0x001fe40000000000 */
[----:B------:R-:W-:-:S04]  /*01a0*/  IMAD.MOV.U32 R5, RZ, RZ, RZ ;  /* 0x000000ffff057224 */ /* 0x000fc800078e00ff */
[----:B------:R0:W1:Y:S02]  /*01b0*/  F2I.FTZ.U32.TRUNC.NTZ R7, R6 ;  /* 0x0000000600077305 */ /* 0x000064000021f000 */
[----:B0-----:R-:W-:Y:S01]  /*01c0*/  IMAD.MOV.U32 R6, RZ, RZ, RZ ;  /* 0x000000ffff067224 */ /* 0x001fe200078e00ff */
[----:B-1----:R-:W-:-:S05]  /*01d0*/  IADD3 R9, PT, PT, RZ, -R7, RZ ;  /* 0x80000007ff097210 */ /* 0x002fca0007ffe0ff */
[----:B------:R-:W-:-:S04]  /*01e0*/  IMAD R9, R9, UR4, RZ ;  /* 0x0000000409097c24 */ /* 0x000fc8000f8e02ff */
[----:B------:R-:W-:-:S06]  /*01f0*/  IMAD.HI.U32 R7, R7, R9, R6 ;  /* 0x0000000907077227 */ /* 0x000fcc00078e0006 */
[----:B------:R-:W-:-:S04]  /*0200*/  IMAD.HI.U32 R7, R7, R4, RZ ;  /* 0x0000000407077227 */ /* 0x000fc800078e00ff */
[----:B------:R-:W-:-:S04]  /*0210*/  IMAD.MOV R7, RZ, RZ, -R7 ;  /* 0x000000ffff077224 */ /* 0x000fc800078e0a07 */
[----:B------:R-:W-:-:S05]  /*0220*/  IMAD R4, R7, UR4, R4 ;  /* 0x0000000407047c24 */ /* 0x000fca000f8e0204 */
[----:B------:R-:W-:-:S13]  /*0230*/  ISETP.GE.U32.AND P0, PT, R4, UR4, PT ;  /* 0x0000000404007c0c */ /* 0x000fda000bf06070 */
[----:B------:R-:W-:-:S04]  /*0240*/  @P0 IADD3 R4, PT, PT, R4, -UR4, RZ ;  /* 0x8000000404040c10 */ /* 0x000fc8000fffe0ff */
[----:B------:R-:W-:-:S13]  /*0250*/  ISETP.GE.U32.AND P0, PT, R4, UR4, PT ;  /* 0x0000000404007c0c */ /* 0x000fda000bf06070 */
[----:B------:R-:W-:Y:S01]  /*0260*/  @P0 VIADD R4, R4, -UR4 ;  /* 0x8000000404040c36 */ /* 0x000fe20008000000 */
[----:B------:R-:W-:Y:S01]  /*0270*/  @!P1 LOP3.LUT R4, RZ, UR4, RZ, 0x33, !PT ;  /* 0x00000004ff049c12 */ /* 0x000fe2000f8e33ff */
[----:B------:R-:W-:Y:S06]  /*0280*/  BRA `(.L_x_843) ;  /* 0x0000000000087947 */ /* 0x000fec0003800000 */
.L_x_842:
[----:B------:R-:W-:-:S07]  /*0290*/  MOV R6, 0x2b0 ;  /* 0x000002b000067802 */ /* 0x000fce0000000f00 */
[----:B------:R-:W-:Y:S05]  /*02a0*/  CALL.REL.NOINC `($__internal_45_$__cuda_sm20_rem_s64) ;  /* 0x0000000c00707944 */ /* 0x000fea0003c00000 */
.L_x_843:
[----:B------:R-:W-:Y:S05]  /*02b0*/  BSYNC.RECONVERGENT B0 ;  /* 0x0000000000007941 */ /* 0x000fea0003800200 */
.L_x_841:
        /* <DEDUP_REMOVED lines=37> */
[----:B------:R-:W-:-:S05]  /*0510*/  @!P1 IMAD.IADD R7, R3, 0x1, R9 ;  /* 0x0000000103079824 */ /* 0x000fca00078e0209 */
[----:B------:R-:W-:Y:S02]  /*0520*/  SHF.R.S32.HI R5, RZ, 0x1f, R7 ;  /* 0x0000001fff057819 */ /* 0x000fe40000011407 */
[----:B0-----:R-:W-:-:S04]  /*0530*/  IADD3 R4, P0, PT, R6, -UR4, RZ ;  /* 0x8000000406047c10 */ /* 0x001fc8000ff1e0ff */
[----:B------:R-:W-:Y:S01]  /*0540*/  IADD3.X R18, PT, PT, R18, ~UR5, RZ, P0, !PT ;  /* 0x8000000512127c10 */ /* 0x000fe200087fe4ff */
[----:B--2---:R-:W-:Y:S02]  /*0550*/  IMAD R6, R5, UR8, RZ ;  /* 0x0000000805067c24 */ /* 0x004fe4000f8e02ff */
[----:B------:R-:W-:Y:S01]  /*0560*/  IMAD.WIDE.U32 R10, R7, UR8, RZ ;  /* 0x00000008070a7c25 */ /* 0x000fe2000f8e00ff */
[----:B-1----:R-:W-:Y:S02]  /*0570*/  R2UR UR12, R16 ;  /* 0x00000000100c72ca */ /* 0x002fe400000e0000 */
[----:B------:R-:W-:Y:S01]  /*0580*/  R2UR UR13, R17 ;  /* 0x00000000110d72ca */ /* 0x000fe200000e0000 */
[----:B------:R-:W-:Y:S01]  /*0590*/  IMAD R5, R18, UR8, RZ ;  /* 0x0000000812057c24 */ /* 0x000fe2000f8e02ff */
[----:B------:R-:W-:Y:S01]  /*05a0*/  LEA R12, P0, R10, R13, 0x2 ;  /* 0x0000000d0a0c7211 */ /* 0x000fe200078010ff */
[----:B------:R-:W-:Y:S01]  /*05b0*/  IMAD R9, R7, UR9, R6 ;  /* 0x0000000907097c24 */ /* 0x000fe2000f8e0206 */
[----:B------:R-:W-:Y:S01]  /*05c0*/  R2UR UR4, R16 ;  /* 0x00000000100472ca */ /* 0x000fe200000e0000 */
[----:B------:R-:W-:Y:S01]  /*05d0*/  IMAD.WIDE.U32 R14, R4, UR8, RZ ;  /* 0x00000008040e7c25 */ /* 0x000fe2000f8e00ff */
[----:B------:R-:W-:-:S02]  /*05e0*/  R2UR UR8, R16 ;  /* 0x00000000100872ca */ /* 0x000fc400000e0000 */
[----:B------:R-:W-:Y:S01]  /*05f0*/  IADD3 R9, PT, PT, R11, R9, RZ ;  /* 0x000000090b097210 */ /* 0x000fe20007ffe0ff */
[----:B------:R-:W-:Y:S01]  /*0600*/  IMAD R5, R4, UR9, R5 ;  /* 0x0000000904057c24 */ /* 0x000fe2000f8e0205 */
[C---:B------:R-:W-:Y:S02]  /*0610*/  R2UR UR9, R17.reuse ;  /* 0x00000000110972ca */ /* 0x040fe400000e0000 */
[----:B------:R-:W-:Y:S01]  /*0620*/  R2UR UR5, R17 ;  /* 0x00000000110572ca */ /* 0x000fe200000e0000 */
[----:B------:R-:W-:Y:S01]  /*0630*/  IMAD.IADD R5, R15, 0x1, R5 ;  /* 0x000000010f057824 */ /* 0x000fe200078e0205 */
[----:B------:R-:W-:Y:S02]  /*0640*/  LEA R8, P1, R14, R13, 0x2 ;  /* 0x0000000d0e087211 */ /* 0x000fe400078210ff */
[----:B------:R-:W-:Y:S02]  /*0650*/  R2UR UR10, R16 ;  /* 0x00000000100a72ca */ /* 0x000fe400000e0000 */
[----:B------:R-:W-:-:S02]  /*0660*/  R2UR UR11, R17 ;  /* 0x00000000110b72ca */ /* 0x000fc400000e0000 */
[-C--:B------:R-:W-:Y:S02]  /*0670*/  LEA.HI.X R13, R10, R19.reuse, R9, 0x2, P0 ;  /* 0x000000130a0d7211 */ /* 0x080fe400000f1409 */
[----:B------:R-:W-:-:S03]  /*0680*/  LEA.HI.X R9, R14, R19, R5, 0x2, P1 ;  /* 0x000000130e097211 */ /* 0x000fc600008f1405 */
[----:B------:R-:W2:Y:S04]  /*0690*/  LDG.E R10, desc[UR8][R12.64+0x4] ;  /* 0x000004080c0a7981 */ /* 0x000ea8000c1e1900 */
[----:B------:R-:W2:Y:S04]  /*06a0*/  LDG.E R19, desc[UR12][R8.64+0x4] ;  /* 0x0000040c08137981 */ /* 0x000ea8000c1e1900 */
[----:B------:R0:W3:Y:S01]  /*06b0*/  LDG.E R6, desc[UR4][R12.64] ;  /* 0x000000040c067981 */ /* 0x0000e2000c1e1900 */
[----:B------:R-:W1:Y:S03]  /*06c0*/  LDCU.64 UR4, c[0x0][0x390] ;  /* 0x00007200ff0477ac */ /* 0x000e660008000a00 */
[----:B------:R4:W5:Y:S01]  /*06d0*/  LDG.E R11, desc[UR10][R8.64] ;  /* 0x0000000a080b7981 */ /* 0x000962000c1e1900 */
[----:B------:R-:W-:-:S02]  /*06e0*/  IMAD R5, R18, UR6, RZ ;  /* 0x0000000612057c24 */ /* 0x000fc4000f8e02ff */
[----:B------:R-:W-:-:S04]  /*06f0*/  IMAD.WIDE.U32 R14, R4, UR6, RZ ;  /* 0x00000006040e7c25 */ /* 0x000fc8000f8e00ff */
[----:B------:R-:W-:-:S04]  /*0700*/  IMAD R5, R4, UR7, R5 ;  /* 0x0000000704057c24 */ /* 0x000fc8000f8e0205 */
[----:B------:R-:W-:Y:S01]  /*0710*/  IMAD.IADD R5, R15, 0x1, R5 ;  /* 0x000000010f057824 */ /* 0x000fe200078e0205 */
[----:B------:R-:W-:Y:S02]  /*0720*/  VOTE.ANY R15, PT, PT ;  /* 0x00000000000f7806 */ /* 0x000fe400038e0100 */
[----:B-1----:R-:W-:-:S04]  /*0730*/  LEA R4, P0, R14, UR4, 0x3 ;  /* 0x000000040e047c11 */ /* 0x002fc8000f8018ff */
[----:B------:R-:W-:Y:S01]  /*0740*/  LEA.HI.X R5, R14, UR5, R5, 0x3, P0 ;  /* 0x000000050e057c11 */ /* 0x000fe200080f1c05 */
[----:B------:R-:W-:Y:S05]  /*0750*/  WARPSYNC R15 ;  /* 0x000000000f007348 */ /* 0x000fea0003800000 */
[----:B------:R-:W0:Y:S01]  /*0760*/  MATCH.ANY.U64 R2, R2 ;  /* 0x00000000020273a1 */ /* 0x000e2200000e8200 */
[----:B------:R-:W-:Y:S01]  /*0770*/  VOTEU.ANY UR5, UPT, PT ;  /* 0x0000000000057886 */ /* 0x000fe200038e0100 */
[----:B------:R-:W-:-:S06]  /*0780*/  IMAD.WIDE R4, R7, 0x8, R4 ;  /* 0x0000000807047825 */ /* 0x000fcc00078e0204 */
[----:B0-----:R-:W0:Y:S01]  /*0790*/  MATCH.ANY R13, R2 ;  /* 0x00000000020d73a1 */ /* 0x001e2200000e8000 */
[----:B----4-:R-:W1:Y:S07]  /*07a0*/  BREV R8, R2 ;  /* 0x0000000200087301 */ /* 0x010e6e0000000000 */
[----:B------:R-:W4:Y:S01]  /*07b0*/  REDUX.OR UR4, R2 ;  /* 0x00000000020473c4 */ /* 0x000f220000004000 */
[----:B0-----:R-:W-:Y:S01]  /*07c0*/  LOP3.LUT P0, RZ, R2, UR5, R13, 0x40, !PT ;  /* 0x0000000502ff7c12 */ /* 0x001fe2000f80400d */
[-C--:B--2---:R-:W-:Y:S01]  /*07d0*/  FMUL R9, R10, R19.reuse ;  /* 0x000000130a097220 */ /* 0x084fe20000400000 */
[----:B---3--:R-:W-:-:S03]  /*07e0*/  FMUL R19, R6, R19 ;  /* 0x0000001306137220 */ /* 0x008fc60000400000 */
[-C--:B-----5:R-:W-:Y:S01]  /*07f0*/  FFMA R9, R6, R11.reuse, R9 ;  /* 0x0000000b06097223 */ /* 0x0a0fe20000000009 */
[----:B------:R-:W-:Y:S01]  /*0800*/  FFMA R19, R10, R11, -R19 ;  /* 0x0000000b0a137223 */ /* 0x000fe20000000813 */
[----:B-1----:R0:W1:Y:S02]  /*0810*/  FLO.U32.SH R6, R8 ;  /* 0x0000000800067300 */ /* 0x00206400000e0400 */
[----:B------:R-:W-:Y:S01]  /*0820*/  FADD R9, RZ, R9 ;  /* 0x00000009ff097221 */ /* 0x000fe20000000000 */
[----:B------:R-:W-:-:S03]  /*0830*/  FADD R19, RZ, R19 ;  /* 0x00000013ff137221 */ /* 0x000fc60000000000 */
[----:B------:R-:W-:Y:S01]  /*0840*/  FADD R9, RZ, R9 ;  /* 0x00000009ff097221 */ /* 0x000fe20000000000 */
[----:B----4-:R-:W-:Y:S06]  /*0850*/  @!P0 BRA.DIV UR4, `(.L_x_844) ;  /* 0x0000000204788947 */ /* 0x010fec000b800000 */
[----:B------:R-:W2:Y:S04]  /*0860*/  SHFL.DOWN PT, R10, R9, 0x10, 0x1f ;  /* 0x0a001f00090a7f89 */ /* 0x000ea800000e0000 */
[----:B------:R-:W3:Y:S01]  /*0870*/  SHFL.DOWN PT, R12, R19, 0x10, 0x1f ;  /* 0x0a001f00130c7f89 */ /* 0x000ee200000e0000 */
[----:B--2---:R-:W-:Y:S01]  /*0880*/  FADD R7, R9, R10 ;  /* 0x0000000a09077221 */ /* 0x004fe20000000000 */
[----:B---3--:R-:W-:-:S04]  /*0890*/  FADD R11, R19, R12 ;  /* 0x0000000c130b7221 */ /* 0x008fc80000000000 */
        /* <DEDUP_REMOVED lines=13> */
[----:B0-----:R0:W3:Y:S02]  /*0970*/  SHFL.DOWN PT, R8, R11, 0x1, 0x1f ;  /* 0x08201f000b087f89 */ /* 0x0010e400000e0000 */
[----:B0-2---:R-:W-:-:S07]  /*0980*/  FADD R13, R7, R10 ;  /* 0x0000000a070d7221 */ /* 0x005fce0000000000 */
.L_x_865:
[----:B------:R-:W-:-:S04]  /*0990*/  LOP3.LUT R3, R0, 0x1f, RZ, 0xc0, !PT ;  /* 0x0000001f00037812 */ /* 0x000fc800078ec0ff */
[----:B-1----:R-:W-:-:S13]  /*09a0*/  ISETP.NE.AND P0, PT, R3, R6, PT ;  /* 0x000000060300720c */ /* 0x002fda0003f05270 */
[----:B------:R-:W-:Y:S05]  /*09b0*/  @P0 EXIT ;  /* 0x000000000000094d */ /* 0x000fea0003800000 */
[C---:B------:R-:W-:Y:S01]  /*09c0*/  R2UR UR4, R16.reuse ;  /* 0x00000000100472ca */ /* 0x040fe200000e0000 */
[----:B---3--:R-:W-:Y:S01]  /*09d0*/  FADD R11, R11, R8 ;  /* 0x000000080b0b7221 */ /* 0x008fe20000000000 */
[C---:B------:R-:W-:Y:S02]  /*09e0*/  R2UR UR5, R17.reuse ;  /* 0x00000000110572ca */ /* 0x040fe400000e0000 */
[----:B------:R-:W-:Y:S02]  /*09f0*/  R2UR UR8, R16 ;  /* 0x00000000100872ca */ /* 0x000fe400000e0000 */
[----:B------:R-:W-:-:S09]  /*0a00*/  R2UR UR9, R17 ;  /* 0x00000000110972ca */ /* 0x000fd200000e0000 */
[----:B------:R-:W-:Y:S04]  /*0a10*/  REDG.E.ADD.F32.FTZ.RN.STRONG.GPU desc[UR4][R4.64], R13 ;  /* 0x0000000d040079a6 */ /* 0x000fe8000c12f304 */
[----:B------:R-:W-:Y:S01]  /*0a20*/  REDG.E.ADD.F32.FTZ.RN.STRONG.GPU desc[UR8][R4.64+0x4], R11 ;  /* 0x0000040b040079a6 */ /* 0x000fe2000c12f308 */
[----:B------:R-:W-:Y:S05]  /*0a30*/  EXIT ;  /* 0x000000000000794d */ /* 0x000fea0003800000 */
.L_x_844:
[----:B------:R-:W-:Y:S01]  /*0a40*/  BSSY B0, `(.L_x_845) ;  /* 0x0000007000007945 */ /* 0x000fe20003800000 */
[----:B------:R-:W-:Y:S01]  /*0a50*/  MOV R23, R9 ;  /* 0x0000000900177202 */ /* 0x000fe20000000f00 */
[----:B------:R-:W-:Y:S02]  /*0a60*/  IMAD.MOV.U32 R3, RZ, RZ, 0x10 ;  /* 0x00000010ff037424 */ /* 0x000fe400078e00ff */
[----:B0-----:R-:W-:-:S07]  /*0a70*/  IMAD.MOV.U32 R8, RZ, RZ, 0x1f ;  /* 0x0000001fff087424 */ /* 0x001fce00078e00ff */
[----:B-1----:R-:W-:Y:S05]  /*0a80*/  WARPSYNC.COLLECTIVE R2, `(.L_x_846) ;  /* 0x0000000002087348 */ /* 0x002fea0003c00000 */
[----:B------:R0:W2:Y:S02]  /*0a90*/  SHFL.DOWN P0, R8, R23, R3, R8 ;  /* 0x0800000317087389 */ /* 0x0000a40000000008 */
[----:B012---:R-:W-:Y:S05]  /*0aa0*/  ENDCOLLECTIVE ;  /* 0x000000000000791b */ /* 0x007fea0003800000 */
.L_x_846:
[----:B------:R-:W-:Y:S05]  /*0ab0*/  BSYNC B0 ;  /* 0x0000000000007941 */ /* 0x000fea0003800000 */
.L_x_845:
[----:B------:R-:W-:Y:S01]  /*0ac0*/  HFMA2 R3, -RZ, RZ, 0, 9.5367431640625e-07 ;  /* 0x00000010ff037431 */ /* 0x000fe200000001ff */
[----:B------:R-:W-:Y:S01]  /*0ad0*/  BSSY B0, `(.L_x_847) ;  /* 0x0000007000007945 */ /* 0x000fe20003800000 */
[----:B------:R-:W-:Y:S01]  /*0ae0*/  MOV R10, R8 ;  /* 0x00000008000a7202 */ /* 0x000fe20000000f00 */
[----:B------:R-:W-:Y:S02]  /*0af0*/  IMAD.MOV.U32 R23, RZ, RZ, R19 ;  /* 0x000000ffff177224 */ /* 0x000fe400078e0013 */
[----:B------:R-:W-:-:S07]  /*0b00*/  IMAD.MOV.U32 R8, RZ, RZ, 0x1f ;  /* 0x0000001fff087424 */ /* 0x000fce00078e00ff */
[----:B------:R-:W-:Y:S05]  /*0b10*/  WARPSYNC.COLLECTIVE R2, `(.L_x_848) ;  /* 0x0000000002087348 */ /* 0x000fea0003c00000 */
[----:B------:R0:W1:Y:S02]  /*0b20*/  SHFL.DOWN P0, R8, R23, R3, R8 ;  /* 0x0800000317087389 */ /* 0x0000640000000008 */
[----:B01----:R-:W-:Y:S05]  /*0b30*/  ENDCOLLECTIVE ;  /* 0x000000000000791b */ /* 0x003fea0003800000 */
.L_x_848:
[----:B------:R-:W-:Y:S05]  /*0b40*/  BSYNC B0 ;  /* 0x0000000000007941 */ /* 0x000fea0003800000 */
.L_x_847:
[----:B------:R-:W-:Y:S01]  /*0b50*/  FADD R7, R9, R10 ;  /* 0x0000000a09077221 */ /* 0x000fe20000000000 */
[----:B------:R-:W-:Y:S01]  /*0b60*/  HFMA2 R3, -RZ, RZ, 0, 4.76837158203125e-07 ;  /* 0x00000008ff037431 */ /* 0x000fe200000001ff */
[----:B------:R-:W-:Y:S01]  /*0b70*/  BSSY B0, `(.L_x_849) ;  /* 0x0000007000007945 */ /* 0x000fe20003800000 */
[----:B------:R-:W-:Y:S01]  /*0b80*/  MOV R12, R8 ;  /* 0x00000008000c7202 */ /* 0x000fe20000000f00 */
[----:B------:R-:W-:Y:S02]  /*0b90*/  IMAD.MOV.U32 R23, RZ, RZ, R7 ;  /* 0x000000ffff177224 */ /* 0x000fe400078e0007 */
[----:B------:R-:W-:-:S07]  /*0ba0*/  IMAD.MOV.U32 R8, RZ, RZ, 0x1f ;  /* 0x0000001fff087424 */ /* 0x000fce00078e00ff */
[----:B------:R-:W-:Y:S05]  /*0bb0*/  WARPSYNC.COLLECTIVE R2, `(.L_x_850) ;  /* 0x0000000002087348 */ /* 0x000fea0003c00000 */
[----:B------:R0:W1:Y:S02]  /*0bc0*/  SHFL.DOWN P0, R8, R23, R3, R8 ;  /* 0x0800000317087389 */ /* 0x0000640000000008 */
[----:B01----:R-:W-:Y:S05]  /*0bd0*/  ENDCOLLECTIVE ;  /* 0x000000000000791b */ /* 0x003fea0003800000 */
.L_x_850:
[----:B------:R-:W-:Y:S05]  /*0be0*/  BSYNC B0 ;  /* 0x0000000000007941 */ /* 0x000fea0003800000 */
.L_x_849:
        /* <DEDUP_REMOVED lines=9> */
.L_x_852:
[----:B------:R-:W-:Y:S05]  /*0c80*/  BSYNC B0 ;  /* 0x0000000000007941 */ /* 0x000fea0003800000 */
.L_x_851:
[----:B------:R-:W-:Y:S01]  /*0c90*/  FADD R13, R7, R10 ;  /* 0x0000000a070d7221 */ /* 0x000fe20000000000 */
[----:B------:R-:W-:Y:S01]  /*0ca0*/  HFMA2 R3, -RZ, RZ, 0, 2.384185791015625e-07 ;  /* 0x00000004ff037431 */ /* 0x000fe200000001ff */
[----:B------:R-:W-:Y:S01]  /*0cb0*/  BSSY B0, `(.L_x_853) ;  /* 0x0000007000007945 */ /* 0x000fe20003800000 */
[----:B------:R-:W-:Y:S01]  /*0cc0*/  MOV R12, R8 ;  /* 0x00000008000c7202 */ /* 0x000fe20000000f00 */
[----:B------:R-:W-:Y:S02]  /*0cd0*/  IMAD.MOV.U32 R23, RZ, RZ, R13 ;  /* 0x000000ffff177224 */ /* 0x000fe400078e000d */
[----:B------:R-:W-:-:S07]  /*0ce0*/  IMAD.MOV.U32 R8, RZ, RZ, 0x1f ;  /* 0x0000001fff087424 */ /* 0x000fce00078e00ff */
[----:B------:R-:W-:Y:S05]  /*0cf0*/  WARPSYNC.COLLECTIVE R2, `(.L_x_854) ;  /* 0x0000000002087348 */ /* 0x000fea0003c00000 */
[----:B------:R0:W1:Y:S02]  /*0d00*/  SHFL.DOWN P0, R8, R23, R3, R8 ;  /* 0x0800000317087389 */ /* 0x0000640000000008 */
[----:B01----:R-:W-:Y:S05]  /*0d10*/  ENDCOLLECTIVE ;  /* 0x000000000000791b */ /* 0x003fea0003800000 */
.L_x_854:
[----:B------:R-:W-:Y:S05]  /*0d20*/  BSYNC B0 ;  /* 0x0000000000007941 */ /* 0x000fea0003800000 */
.L_x_853:
        /* <DEDUP_REMOVED lines=9> */
.L_x_856:
[----:B------:R-:W-:Y:S05]  /*0dc0*/  BSYNC B0 ;  /* 0x0000000000007941 */ /* 0x000fea0003800000 */
.L_x_855:
[----:B------:R-:W-:Y:S01]  /*0dd0*/  FADD R21, R13, R10 ;  /* 0x0000000a0d157221 */ /* 0x000fe20000000000 */
[----:B------:R-:W-:Y:S01]  /*0de0*/  HFMA2 R3, -RZ, RZ, 0, 1.1920928955078125e-07 ;  /* 0x00000002ff037431 */ /* 0x000fe200000001ff */
[----:B------:R-:W-:Y:S01]  /*0df0*/  BSSY B0, `(.L_x_857) ;  /* 0x0000007000007945 */ /* 0x000fe20003800000 */
[----:B------:R-:W-:Y:S01]  /*0e00*/  MOV R12, R8 ;  /* 0x00000008000c7202 */ /* 0x000fe20000000f00 */
[----:B------:R-:W-:Y:S02]  /*0e10*/  IMAD.MOV.U32 R23, RZ, RZ, R21 ;  /* 0x000000ffff177224 */ /* 0x000fe400078e0015 */
[----:B------:R-:W-:-:S07]  /*0e20*/  IMAD.MOV.U32 R8, RZ, RZ, 0x1f ;  /* 0x0000001fff087424 */ /* 0x000fce00078e00ff */
[----:B------:R-:W-:Y:S05]  /*0e30*/  WARPSYNC.COLLECTIVE R2, `(.L_x_858) ;  /* 0x0000000002087348 */ /* 0x000fea0003c00000 */
[----:B------:R0:W1:Y:S02]  /*0e40*/  SHFL.DOWN P0, R8, R23, R3, R8 ;  /* 0x0800000317087389 */ /* 0x0000640000000008 */
[----:B01----:R-:W-:Y:S05]  /*0e50*/  ENDCOLLECTIVE ;  /* 0x000000000000791b */ /* 0x003fea0003800000 */
.L_x_858:
[----:B------:R-:W-:Y:S05]  /*0e60*/  BSYNC B0 ;  /* 0x0000000000007941 */ /* 0x000fea0003800000 */
.L_x_857:
        /* <DEDUP_REMOVED lines=9> */
.L_x_860:
[----:B------:R-:W-:Y:S05]  /*0f00*/  BSYNC B0 ;  /* 0x0000000000007941 */ /* 0x000fea0003800000 */
.L_x_859:
[----:B------:R-:W-:Y:S01]  /*0f10*/  FADD R7, R21, R10 ;  /* 0x0000000a15077221 */ /* 0x000fe20000000000 */
[----:B------:R-:W-:Y:S01]  /*0f20*/  HFMA2 R3, -RZ, RZ, 0, 5.9604644775390625e-08 ;  /* 0x00000001ff037431 */ /* 0x000fe200000001ff */
[----:B------:R-:W-:Y:S01]  /*0f30*/  BSSY B0, `(.L_x_861) ;  /* 0x0000007000007945 */ /* 0x000fe20003800000 */
[----:B------:R-:W-:Y:S01]  /*0f40*/  MOV R12, R8 ;  /* 0x00000008000c7202 */ /* 0x000fe20000000f00 */
[----:B------:R-:W-:Y:S02]  /*0f50*/  IMAD.MOV.U32 R23, RZ, RZ, R7 ;  /* 0x000000ffff177224 */ /* 0x000fe400078e0007 */
[----:B------:R-:W-:-:S07]  /*0f60*/  IMAD.MOV.U32 R8, RZ, RZ, 0x1f ;  /* 0x0000001fff087424 */ /* 0x000fce00078e00ff */
[----:B------:R-:W-:Y:S05]  /*0f70*/  WARPSYNC.COLLECTIVE R2, `(.L_x_862) ;  /* 0x0000000002087348 */ /* 0x000fea0003c00000 */
[----:B------:R0:W1:Y:S02]  /*0f80*/  SHFL.DOWN P0, R8, R23, R3, R8 ;  /* 0x0800000317087389 */ /* 0x0000640000000008 */
[----:B01----:R-:W-:Y:S05]  /*0f90*/  ENDCOLLECTIVE ;  /* 0x000000000000791b */ /* 0x003fea0003800000 */
.L_x_862:
[----:B------:R-:W-:Y:S05]  /*0fa0*/  BSYNC B0 ;  /* 0x0000000000007941 */ /* 0x000fea0003800000 */
.L_x_861:
        /* <DEDUP_REMOVED lines=9> */
.L_x_864:
[----:B------:R-:W-:Y:S05]  /*1040*/  BSYNC B0 ;  /* 0x0000000000007941 */ /* 0x000fea0003800000 */
.L_x_863:
[----:B------:R-:W-:Y:S01]  /*1050*/  FADD R13, R7, R10 ;  /* 0x0000000a070d7221 */ /* 0x000fe20000000000 */
[----:B------:R-:W-:Y:S06]  /*1060*/  BRA `(.L_x_865) ;  /* 0xfffffff800487947 */ /* 0x000fec000383ffff */
        .weak           $__internal_45_$__cuda_sm20_rem_s64
        .type           $__internal_45_$__cuda_sm20_rem_s64,@function
        .size           $__internal_45_$__cuda_sm20_rem_s64,(.L_x_1944 - $__internal_45_$__cuda_sm20_rem_s64)
$__internal_45_$__cuda_sm20_rem_s64:
        /* <DEDUP_REMOVED lines=8> */
[----:B0-----:R-:W-:-:S06]  /*10f0*/  IADD3 R8, PT, PT, R7, 0x1ffffffe, RZ ;  /* 0x1ffffffe07087810 */ /* 0x001fcc0007ffe0ff */
[----:B------:R-:W0:Y:S02]  /*1100*/  F2I.U64.TRUNC R8, R8 ;  /* 0x0000000800087311 */ /* 0x000e24000020d800 */
[----:B0-----:R-:W-:-:S04]  /*1110*/  IMAD.WIDE.U32 R10, R8, UR4, RZ ;  /* 0x00000004080a7c25 */ /* 0x001fc8000f8e00ff */
[----:B------:R-:W-:Y:S01]  /*1120*/  IMAD R11, R8, UR5, R11 ;  /* 0x00000005080b7c24 */ /* 0x000fe2000f8e020b */
[----:B------:R-:W-:-:S03]  /*1130*/  IADD3 R13, P0, PT, RZ, -R10, RZ ;  /* 0x8000000aff0d7210 */ /* 0x000fc60007f1e0ff */
[----:B------:R-:W-:Y:S02]  /*1140*/  IMAD R11, R9, UR4, R11 ;  /* 0x00000004090b7c24 */ /* 0x000fe4000f8e020b */
[----:B------:R-:W-:-:S04]  /*1150*/  IMAD.HI.U32 R10, R8, R13, RZ ;  /* 0x0000000d080a7227 */ /* 0x000fc800078e00ff */
[----:B------:R-:W-:Y:S01]  /*1160*/  IMAD.X R15, RZ, RZ, ~R11, P0 ;  /* 0x000000ffff0f7224 */ /* 0x000fe200000e0e0b */
[----:B------:R-:W-:-:S03]  /*1170*/  MOV R11, R8 ;  /* 0x00000008000b7202 */ /* 0x000fc60000000f00 */
[-C--:B------:R-:W-:Y:S02]  /*1180*/  IMAD R17, R9, R15.reuse, RZ ;  /* 0x0000000f09117224 */ /* 0x080fe400078e02ff */
[----:B------:R-:W-:-:S04]  /*1190*/  IMAD.WIDE.U32 R10, P0, R8, R15, R10 ;  /* 0x0000000f080a7225 */ /* 0x000fc8000780000a */
[----:B------:R-:W-:-:S04]  /*11a0*/  IMAD.HI.U32 R7, R9, R15, RZ ;  /* 0x0000000f09077227 */ /* 0x000fc800078e00ff */
[----:B------:R-:W-:Y:S01]  /*11b0*/  IMAD.HI.U32 R10, P1, R9, R13, R10 ;  /* 0x0000000d090a7227 */ /* 0x000fe2000782000a */
[----:B------:R-:W-:-:S03]  /*11c0*/  IADD3 R13, P4, PT, RZ, -R4, RZ ;  /* 0x80000004ff0d7210 */ /* 0x000fc60007f9e0ff */
[----:B------:R-:W-:Y:S01]  /*11d0*/  IMAD.X R7, R7, 0x1, R9, P0 ;  /* 0x0000000107077824 */ /* 0x000fe200000e0609 */
[----:B------:R-:W-:-:S04]  /*11e0*/  IADD3 R11, P2, PT, R17, R10, RZ ;  /* 0x0000000a110b7210 */ /* 0x000fc80007f5e0ff */
[----:B------:R-:W-:Y:S01]  /*11f0*/  IADD3.X R7, PT, PT, RZ, RZ, R7, P2, P1 ;  /* 0x000000ffff077210 */ /* 0x000fe200017e2407 */
[----:B------:R-:W-:Y:S01]  /*1200*/  IMAD.WIDE.U32 R8, R11, UR4, RZ ;  /* 0x000000040b087c25 */ /* 0x000fe2000f8e00ff */
[----:B------:R-:W-:-:S03]  /*1210*/  ISETP.GE.AND P1, PT, R5, RZ, PT ;  /* 0x000000ff0500720c */ /* 0x000fc60003f26270 */
[----:B------:R-:W-:Y:S01]  /*1220*/  IMAD R10, R11, UR5, R9 ;  /* 0x000000050b0a7c24 */ /* 0x000fe2000f8e0209 */
[----:B------:R-:W-:-:S03]  /*1230*/  IADD3 R9, P0, PT, RZ, -R8, RZ ;  /* 0x80000008ff097210 */ /* 0x000fc60007f1e0ff */
[----:B------:R-:W-:Y:S02]  /*1240*/  IMAD R8, R7, UR4, R10 ;  /* 0x0000000407087c24 */ /* 0x000fe4000f8e020a */
[----:B------:R-:W-:-:S03]  /*1250*/  IMAD.HI.U32 R10, R11, R9, RZ ;  /* 0x000000090b0a7227 */ /* 0x000fc600078e00ff */
[----:B------:R-:W-:-:S05]  /*1260*/  IADD3.X R8, PT, PT, RZ, ~R8, RZ, P0, !PT ;  /* 0x80000008ff087210 */ /* 0x000fca00007fe4ff */
[----:B------:R-:W-:-:S04]  /*1270*/  IMAD.WIDE.U32 R10, P0, R11, R8, R10 ;  /* 0x000000080b0a7225 */ /* 0x000fc8000780000a */
[C---:B------:R-:W-:Y:S02]  /*1280*/  IMAD R12, R7.reuse, R8, RZ ;  /* 0x00000008070c7224 */ /* 0x040fe400078e02ff */
[----:B------:R-:W-:Y:S01]  /*1290*/  IMAD.HI.U32 R9, P2, R7, R9, R10 ;  /* 0x0000000907097227 */ /* 0x000fe2000784000a */
[----:B------:R-:W-:-:S03]  /*12a0*/  SEL R10, R13, R4, !P1 ;  /* 0x000000040d0a7207 */ /* 0x000fc60004800000 */
[----:B------:R-:W-:Y:S01]  /*12b0*/  IMAD.HI.U32 R8, R7, R8, RZ ;  /* 0x0000000807087227 */ /* 0x000fe200078e00ff */
[----:B------:R-:W-:-:S03]  /*12c0*/  IADD3 R9, P3, PT, R12, R9, RZ ;  /* 0x000000090c097210 */ /* 0x000fc60007f7e0ff */
[----:B------:R-:W-:Y:S01]  /*12d0*/  IMAD.X R12, RZ, RZ, ~R5, P4 ;  /* 0x000000ffff0c7224 */ /* 0x000fe200020e0e05 */
[----:B------:R-:W-:Y:S01]  /*12e0*/  IADD3.X R7, PT, PT, R8, R7, RZ, P0, !PT ;  /* 0x0000000708077210 */ /* 0x000fe200007fe4ff */
[----:B------:R-:W-:-:S03]  /*12f0*/  IMAD.HI.U32 R4, R9, R10, RZ ;  /* 0x0000000a09047227 */ /* 0x000fc600078e00ff */
[----:B------:R-:W-:Y:S01]  /*1300*/  SEL R12, R12, R5, !P1 ;  /* 0x000000050c0c7207 */ /* 0x000fe20004800000 */
[----:B------:R-:W-:Y:S01]  /*1310*/  IMAD.MOV.U32 R5, RZ, RZ, RZ ;  /* 0x000000ffff057224 */ /* 0x000fe200078e00ff */
[----:B------:R-:W-:-:S03]  /*1320*/  IADD3.X R7, PT, PT, RZ, RZ, R7, P3, P2 ;  /* 0x000000ffff077210 */ /* 0x000fc60001fe4407 */
[----:B------:R-:W-:-:S04]  /*1330*/  IMAD.WIDE.U32 R4, R9, R12, R4 ;  /* 0x0000000c09047225 */ /* 0x000fc800078e0004 */
[C---:B------:R-:W-:Y:S02]  /*1340*/  IMAD R9, R7.reuse, R12, RZ ;  /* 0x0000000c07097224 */ /* 0x040fe400078e02ff */
[----:B------:R-:W-:-:S04]  /*1350*/  IMAD.HI.U32 R4, P0, R7, R10, R4 ;  /* 0x0000000a07047227 */ /* 0x000fc80007800004 */
[----:B------:R-:W-:Y:S01]  /*1360*/  IMAD.HI.U32 R7, R7, R12, RZ ;  /* 0x0000000c07077227 */ /* 0x000fe200078e00ff */
[----:B------:R-:W-:-:S04]  /*1370*/  IADD3 R9, P2, PT, R9, R4, RZ ;  /* 0x0000000409097210 */ /* 0x000fc80007f5e0ff */
[----:B------:R-:W-:Y:S01]  /*1380*/  IADD3.X R7, PT, PT, R7, RZ, RZ, P0, !PT ;  /* 0x000000ff07077210 */ /* 0x000fe200007fe4ff */
[----:B------:R-:W-:-:S04]  /*1390*/  IMAD.WIDE.U32 R4, R9, UR4, RZ ;  /* 0x0000000409047c25 */ /* 0x000fc8000f8e00ff */
[----:B------:R-:W-:Y:S01]  /*13a0*/  IMAD.X R7, RZ, RZ, R7, P2 ;  /* 0x000000ffff077224 */ /* 0x000fe200010e0607 */
[----:B------:R-:W-:Y:S01]  /*13b0*/  IADD3 R4, P2, PT, -R4, R10, RZ ;  /* 0x0000000a04047210 */ /* 0x000fe20007f5e1ff */
[----:B------:R-:W-:-:S03]  /*13c0*/  IMAD R8, R9, UR5, R5 ;  /* 0x0000000509087c24 */ /* 0x000fc6000f8e0205 */
[----:B------:R-:W-:Y:S01]  /*13d0*/  ISETP.GE.U32.AND P0, PT, R4, UR4, PT ;  /* 0x0000000404007c0c */ /* 0x000fe2000bf06070 */
[----:B------:R-:W-:-:S05]  /*13e0*/  IMAD R7, R7, UR4, R8 ;  /* 0x0000000407077c24 */ /* 0x000fca000f8e0208 */
[----:B------:R-:W-:Y:S02]  /*13f0*/  IADD3.X R5, PT, PT, ~R7, R12, RZ, P2, !PT ;  /* 0x0000000c07057210 */ /* 0x000fe400017fe5ff */
[----:B------:R-:W-:Y:S02]  /*1400*/  IADD3 R7, P2, PT, R4, -UR4, RZ ;  /* 0x8000000404077c10 */ /* 0x000fe4000ff5e0ff */
[C---:B------:R-:W-:Y:S02]  /*1410*/  ISETP.GE.U32.AND.EX P0, PT, R5.reuse, UR5, PT, P0 ;  /* 0x0000000505007c0c */ /* 0x040fe4000bf06100 */
[----:B------:R-:W-:Y:S02]  /*1420*/  IADD3.X R8, PT, PT, R5, ~UR5, RZ, P2, !PT ;  /* 0x8000000505087c10 */ /* 0x000fe400097fe4ff */
[----:B------:R-:W-:Y:S02]  /*1430*/  SEL R7, R7, R4, P0 ;  /* 0x0000000407077207 */ /* 0x000fe40000000000 */
[----:B------:R-:W-:-:S02]  /*1440*/  SEL R8, R8, R5, P0 ;  /* 0x0000000508087207 */ /* 0x000fc40000000000 */
[C---:B------:R-:W-:Y:S02]  /*1450*/  ISETP.GE.U32.AND P0, PT, R7.reuse, UR4, PT ;  /* 0x0000000407007c0c */ /* 0x040fe4000bf06070 */
[----:B------:R-:W-:Y:S02]  /*1460*/  IADD3 R4, P2, PT, R7, -UR4, RZ ;  /* 0x8000000407047c10 */ /* 0x000fe4000ff5e0ff */
[C---:B------:R-:W-:Y:S02]  /*1470*/  ISETP.GE.U32.AND.EX P0, PT, R8.reuse, UR5, PT, P0 ;  /* 0x0000000508007c0c */ /* 0x040fe4000bf06100 */
[----:B------:R-:W-:Y:S02]  /*1480*/  IADD3.X R5, PT, PT, R8, ~UR5, RZ, P2, !PT ;  /* 0x8000000508057c10 */ /* 0x000fe400097fe4ff */
[----:B------:R-:W-:Y:S02]  /*1490*/  SEL R4, R4, R7, P0 ;  /* 0x0000000704047207 */ /* 0x000fe40000000000 */
[----:B------:R-:W-:-:S02]  /*14a0*/  SEL R5, R5, R8, P0 ;  /* 0x0000000805057207 */ /* 0x000fc40000000000 */
[-C--:B------:R-:W-:Y:S02]  /*14b0*/  IADD3 R7, P2, PT, RZ, -R4.reuse, RZ ;  /* 0x80000004ff077210 */ /* 0x080fe40007f5e0ff */
[----:B------:R-:W-:Y:S02]  /*14c0*/  ISETP.NE.U32.AND P0, PT, RZ, UR6, PT ;  /* 0x00000006ff007c0c */ /* 0x000fe4000bf05070 */
[----:B------:R-:W-:Y:S01]  /*14d0*/  SEL R4, R7, R4, !P1 ;  /* 0x0000000407047207 */ /* 0x000fe20004800000 */
[----:B------:R-:W-:Y:S02]  /*14e0*/  IMAD.X R8, RZ, RZ, ~R5, P2 ;  /* 0x000000ffff087224 */ /* 0x000fe400010e0e05 */
[----:B------:R-:W-:Y:S01]  /*14f0*/  HFMA2 R7, -RZ, RZ, 0, 0 ;  /* 0x00000000ff077431 */ /* 0x000fe200000001ff */
[----:B------:R-:W-:Y:S02]  /*1500*/  ISETP.NE.AND.EX P0, PT, RZ, UR7, PT, P0 ;  /* 0x00000007ff007c0c */ /* 0x000fe4000bf05300 */
[----:B------:R-:W-:-:S02]  /*1510*/  SEL R5, R8, R5, !P1 ;  /* 0x0000000508057207 */ /* 0x000fc40004800000 */
[----:B------:R-:W-:Y:S02]  /*1520*/  SEL R4, R4, 0xffffffff, P0 ;  /* 0xffffffff04047807 */ /* 0x000fe40000000000 */
[----:B------:R-:W-:Y:S01]  /*1530*/  SEL R5, R5, 0xffffffff, P0 ;  /* 0xffffffff05057807 */ /* 0x000fe20000000000 */
[----:B------:R-:W-:Y:S06]  /*1540*/  RET.REL.NODEC R6 `(_Z26MutualIntensExtract_KernelILin5ELb1ELb0ELb1ELi1EEvPfS0_S0_llllll) ;  /* 0xffffffe806ac7950 */ /* 0x000fec0003c3ffff */
.L_x_866:
        /* <DEDUP_REMOVED lines=11> */
.L_x_1944:


//--------------------- .text._Z26MutualIntensExtract_KernelILin5ELb1ELb1ELb1ELi1EEvPfS0_S0_llllll --------------------------
	.section	.text._Z26MutualIntensExtract_KernelILin5ELb1ELb1ELb1ELi1EEvPfS0_S0_llllll,"ax",@progbits
	.align	128
        .global         _Z26MutualIntensExtract_KernelILin5ELb1ELb1ELb1ELi1EEvPfS0_S0_llllll
        .type           _Z26MutualIntensExtract_KernelILin5ELb1ELb1ELb1ELi1EEvPfS0_S0_llllll,@function
        .size           _Z26MutualIntensExtract_KernelILin5ELb1ELb1ELb1ELi1EEvPfS0_S0_llllll,(.L_x_1945 - _Z26MutualIntensExtract_KernelILin5ELb1ELb1ELb1ELi1EEvPfS0_S0_llllll)
        .other          _Z26MutualIntensExtract_KernelILin5ELb1ELb1ELb1ELi1EEvPfS0_S0_llllll,@"STO_CUDA_ENTRY STV_DEFAULT"
_Z26MutualIntensExtract_KernelILin5ELb1ELb1ELb1ELi1EEvPfS0_S0_llllll:
.text._Z26MutualIntensExtract_KernelILin5ELb1ELb1ELb1ELi1EEvPfS0_S0_llllll:
        /* <DEDUP_REMOVED lines=41> */
.L_x_868:
[----:B------:R-:W-:-:S07]  /*0290*/  MOV R6, 0x2b0 ;  /* 0x000002b000067802 */ /* 0x000fce0000000f00 */
[----:B------:R-:W-:Y:S05]  /*02a0*/  CALL.REL.NOINC `($__internal_46_$__cuda_sm20_rem_s64) ;  /* 0x0000000c00bc7944 */ /* 0x000fea0003c00000 */
.L_x_869:
[----:B------:R-:W-:Y:S05]  /*02b0*/  BSYNC.RECONVERGENT B0 ;  /* 0x0000000000007941 */ /* 0x000fea0003800200 */
.L_x_867:
        /* <DEDUP_REMOVED lines=18> */
[----:B------:R-:W2:Y:S09]  /*03e0*/  LDCU.128 UR8, c[0x0][0x380] ;  /* 0x00007000ff0877ac */ /* 0x000eb20008000c00 */
        /* <DEDUP_REMOVED lines=10> */
[----:B------:R-:W-:-:S03]  /*0490*/  SHF.L.U32 R6, R4, 0x3, RZ ;  /* 0x0000000304067819 */ /* 0x000fc600000006ff */
[----:B------:R-:W-:Y:S01]  /*04a0*/  IMAD.IADD R5, R5, 0x1, R7 ;  /* 0x0000000105057824 */ /* 0x000fe200078e0207 */
[----:B--2---:R-:W-:-:S04]  /*04b0*/  IADD3 R14, P2, PT, R6, UR8, RZ ;  /* 0x00000008060e7c10 */ /* 0x004fc8000ff5e0ff */
[----:B------:R-:W-:Y:S02]  /*04c0*/  SHF.L.U64.HI R5, R4, 0x3, R5 ;  /* 0x0000000304057819 */ /* 0x000fe40000010205 */
[----:B------:R-:W-:Y:S02]  /*04d0*/  IADD3 R4, P3, PT, R6, UR10, RZ ;  /* 0x0000000a06047c10 */ /* 0x000fe4000ff7e0ff */
[C---:B------:R-:W-:Y:S02]  /*04e0*/  IADD3.X R7, PT, PT, R5.reuse, UR9, RZ, P2, !PT ;  /* 0x0000000905077c10 */ /* 0x040fe400097fe4ff */
[----:B------:R-:W-:Y:S01]  /*04f0*/  IADD3.X R5, PT, PT, R5, UR11, RZ, P3, !PT ;  /* 0x0000000b05057c10 */ /* 0x000fe20009ffe4ff */
[----:B------:R-:W-:Y:S08]  /*0500*/  @P0 EXIT ;  /* 0x000000000000094d */ /* 0x000ff00003800000 */
[----:B------:R-:W0:Y:S01]  /*0510*/  LDCU.64 UR4, c[0x0][0x3a0] ;  /* 0x00007400ff0477ac */ /* 0x000e220008000a00 */
[----:B------:R-:W-:Y:S01]  /*0520*/  IMAD.MOV.U32 R8, RZ, RZ, R3 ;  /* 0x000000ffff087224 */ /* 0x000fe200078e0003 */
[----:B------:R-:W1:Y:S01]  /*0530*/  LDC.64 R18, c[0x0][0x358] ;  /* 0x0000d600ff127b82 */ /* 0x000e620000000a00 */
[----:B------:R-:W-:Y:S01]  /*0540*/  @!P1 IADD3 R8, PT, PT, R3, R9, RZ ;  /* 0x0000000903089210 */ /* 0x000fe20007ffe0ff */
[----:B------:R-:W2:Y:S03]  /*0550*/  LDCU.64 UR8, c[0x0][0x3b0] ;  /* 0x00007600ff0877ac */ /* 0x000ea60008000a00 */
[----:B------:R-:W-:Y:S02]  /*0560*/  SHF.R.S32.HI R6, RZ, 0x1f, R8 ;  /* 0x0000001fff067819 */ /* 0x000fe40000011408 */
[----:B0-----:R-:W-:-:S03]  /*0570*/  IADD3 R12, P0, PT, R10, -UR4, RZ ;  /* 0x800000040a0c7c10 */ /* 0x001fc6000ff1e0ff */
[----:B--2---:R-:W-:Y:S01]  /*0580*/  IMAD R9, R6, UR8, RZ ;  /* 0x0000000806097c24 */ /* 0x004fe2000f8e02ff */
[----:B------:R-:W-:Y:S01]  /*0590*/  IADD3.X R13, PT, PT, R13, ~UR5, RZ, P0, !PT ;  /* 0x800000050d0d7c10 */ /* 0x000fe200087fe4ff */
[----:B------:R-:W-:Y:S01]  /*05a0*/  IMAD.WIDE.U32 R20, R8, UR8, RZ ;  /* 0x0000000808147c25 */ /* 0x000fe2000f8e00ff */
[----:B-1----:R-:W-:-:S03]  /*05b0*/  R2UR UR12, R18 ;  /* 0x00000000120c72ca */ /* 0x002fc600000e0000 */
[----:B------:R-:W-:Y:S01]  /*05c0*/  IMAD R9, R8, UR9, R9 ;  /* 0x0000000908097c24 */ /* 0x000fe2000f8e0209 */
[----:B------:R-:W-:Y:S01]  /*05d0*/  R2UR UR13, R19 ;  /* 0x00000000130d72ca */ /* 0x000fe200000e0000 */
[----:B------:R-:W-:Y:S01]  /*05e0*/  IMAD R15, R13, UR8, RZ ;  /* 0x000000080d0f7c24 */ /* 0x000fe2000f8e02ff */
[----:B------:R-:W-:Y:S01]  /*05f0*/  R2UR UR4, R18 ;  /* 0x00000000120472ca */ /* 0x000fe200000e0000 */
[----:B------:R-:W-:Y:S01]  /*0600*/  IMAD.IADD R9, R21, 0x1, R9 ;  /* 0x0000000115097824 */ /* 0x000fe200078e0209 */
[C---:B------:R-:W-:Y:S01]  /*0610*/  R2UR UR5, R19.reuse ;  /* 0x00000000130572ca */ /* 0x040fe200000e0000 */
[----:B------:R-:W-:Y:S01]  /*0620*/  IMAD.WIDE.U32 R16, R12, UR8, RZ ;  /* 0x000000080c107c25 */ /* 0x000fe2000f8e00ff */
[C---:B------:R-:W-:Y:S02]  /*0630*/  R2UR UR8, R18.reuse ;  /* 0x00000000120872ca */ /* 0x040fe400000e0000 */
[----:B------:R-:W-:Y:S01]  /*0640*/  R2UR UR10, R18 ;  /* 0x00000000120a72ca */ /* 0x000fe200000e0000 */
[----:B------:R-:W-:Y:S01]  /*0650*/  IMAD R15, R12, UR9, R15 ;  /* 0x000000090c0f7c24 */ /* 0x000fe2000f8e020f */
[----:B------:R-:W-:Y:S01]  /*0660*/  R2UR UR9, R19 ;  /* 0x00000000130972ca */ /* 0x000fe200000e0000 */
[C---:B------:R-:W-:Y:S01]  /*0670*/  IMAD.SHL.U32 R11, R20.reuse, 0x4, RZ ;  /* 0x00000004140b7824 */ /* 0x040fe200078e00ff */
[----:B------:R-:W-:Y:S01]  /*0680*/  SHF.L.U64.HI R20, R20, 0x2, R9 ;  /* 0x0000000214147819 */ /* 0x000fe20000010209 */
[----:B------:R-:W-:Y:S01]  /*0690*/  IMAD.IADD R15, R17, 0x1, R15 ;  /* 0x00000001110f7824 */ /* 0x000fe200078e020f */
[----:B------:R-:W-:-:S02]  /*06a0*/  SHF.L.U32 R9, R16, 0x2, RZ ;  /* 0x0000000210097819 */ /* 0x000fc400000006ff */
[-C--:B------:R-:W-:Y:S02]  /*06b0*/  IADD3 R10, P0, PT, R11, R14.reuse, RZ ;  /* 0x0000000e0b0a7210 */ /* 0x080fe40007f1e0ff */
[----:B------:R-:W-:Y:S02]  /*06c0*/  IADD3 R14, P2, PT, R9, R14, RZ ;  /* 0x0000000e090e7210 */ /* 0x000fe40007f5e0ff */
[----:B------:R-:W-:Y:S02]  /*06d0*/  SHF.L.U64.HI R22, R16, 0x2, R15 ;  /* 0x0000000210167819 */ /* 0x000fe4000001020f */
[----:B------:R-:W-:Y:S02]  /*06e0*/  R2UR UR11, R19 ;  /* 0x00000000130b72ca */ /* 0x000fe400000e0000 */
[----:B------:R-:W-:Y:S01]  /*06f0*/  IADD3 R6, P1, PT, R11, R4, RZ ;  /* 0x000000040b067210 */ /* 0x000fe20007f3e0ff */
[----:B------:R-:W-:Y:S01]  /*0700*/  IMAD.X R11, R20, 0x1, R7, P0 ;  /* 0x00000001140b7824 */ /* 0x000fe200000e0607 */
[----:B------:R-:W-:-:S02]  /*0710*/  IADD3.X R15, PT, PT, R22, R7, RZ, P2, !PT ;  /* 0x00000007160f7210 */ /* 0x000fc400017fe4ff */
[----:B------:R-:W-:Y:S02]  /*0720*/  R2UR UR14, R18 ;  /* 0x00000000120e72ca */ /* 0x000fe400000e0000 */
[----:B------:R-:W-:Y:S01]  /*0730*/  R2UR UR15, R19 ;  /* 0x00000000130f72ca */ /* 0x000fe200000e0000 */
[----:B------:R-:W2:Y:S01]  /*0740*/  LDG.E R16, desc[UR8][R10.64+0x4] ;  /* 0x000004080a107981 */ /* 0x000ea2000c1e1900 */
[----:B------:R-:W-:-:S03]  /*0750*/  IADD3 R4, P0, PT, R9, R4, RZ ;  /* 0x0000000409047210 */ /* 0x000fc60007f1e0ff */
[----:B------:R-:W2:Y:S01]  /*0760*/  LDG.E R17, desc[UR12][R14.64+0x4] ;  /* 0x0000040c0e117981 */ /* 0x000ea2000c1e1900 */
[----:B------:R-:W-:-:S03]  /*0770*/  IMAD.X R7, R20, 0x1, R5, P1 ;  /* 0x0000000114077824 */ /* 0x000fc600008e0605 */
[----:B------:R0:W3:Y:S01]  /*0780*/  LDG.E R9, desc[UR4][R10.64] ;  /* 0x000000040a097981 */ /* 0x0000e2000c1e1900 */
[----:B------:R-:W-:-:S03]  /*0790*/  IMAD.X R5, R22, 0x1, R5, P0 ;  /* 0x0000000116057824 */ /* 0x000fc600000e0605 */
[----:B------:R-:W4:Y:S04]  /*07a0*/  LDG.E R24, desc[UR10][R14.64] ;  /* 0x0000000a0e187981 */ /* 0x000f28000c1e1900 */
[----:B------:R-:W5:Y:S04]  /*07b0*/  LDG.E R20, desc[UR14][R6.64] ;  /* 0x0000000e06147981 */ /* 0x000f68000c1e1900 */
[----:B------:R-:W5:Y:S04]  /*07c0*/  LDG.E R22, desc[UR8][R4.64] ;  /* 0x0000000804167981 */ /* 0x000f68000c1e1900 */
[----:B------:R1:W5:Y:S01]  /*07d0*/  LDG.E R21, desc[UR4][R6.64+0x4] ;  /* 0x0000040406157981 */ /* 0x000362000c1e1900 */
[----:B------:R-:W1:Y:S03]  /*07e0*/  LDCU.64 UR4, c[0x0][0x390] ;  /* 0x00007200ff0477ac */ /* 0x000e660008000a00 */
[----:B------:R1:W5:Y:S01]  /*07f0*/  LDG.E R23, desc[UR12][R4.64+0x4] ;  /* 0x0000040c04177981 */ /* 0x000362000c1e1900 */
[----:B------:R-:W-:-:S02]  /*0800*/  IMAD R13, R13, UR6, RZ ;  /* 0x000000060d0d7c24 */ /* 0x000fc4000f8e02ff */
[----:B0-----:R-:W-:-:S04]  /*0810*/  IMAD.WIDE.U32 R10, R12, UR6, RZ ;  /* 0x000000060c0a7c25 */ /* 0x001fc8000f8e00ff */
[----:B------:R-:W-:-:S05]  /*0820*/  IMAD R13, R12, UR7, R13 ;  /* 0x000000070c0d7c24 */ /* 0x000fca000f8e020d */
[----:B------:R-:W-:Y:S02]  /*0830*/  IADD3 R11, PT, PT, R11, R13, RZ ;  /* 0x0000000d0b0b7210 */ /* 0x000fe40007ffe0ff */
[----:B-1----:R-:W-:-:S04]  /*0840*/  LEA R12, P0, R10, UR4, 0x3 ;  /* 0x000000040a0c7c11 */ /* 0x002fc8000f8018ff */
[----:B------:R-:W-:Y:S02]  /*0850*/  LEA.HI.X R13, R10, UR5, R11, 0x3, P0 ;  /* 0x000000050a0d7c11 */ /* 0x000fe400080f1c0b */
[----:B------:R-:W-:-:S04]  /*0860*/  VOTE.ANY R11, PT, PT ;  /* 0x00000000000b7806 */ /* 0x000fc800038e0100 */
[----:B------:R-:W-:Y:S05]  /*0870*/  WARPSYNC R11 ;  /* 0x000000000b007348 */ /* 0x000fea0003800000 */
[----:B------:R-:W0:Y:S01]  /*0880*/  MATCH.ANY.U64 R2, R2 ;  /* 0x00000000020273a1 */ /* 0x000e2200000e8200 */
[----:B------:R-:W-:-:S07]  /*0890*/  VOTEU.ANY UR5, UPT, PT ;  /* 0x0000000000057886 */ /* 0x000fce00038e0100 */
[----:B0-----:R-:W0:Y:S01]  /*08a0*/  MATCH.ANY R7, R2 ;  /* 0x00000000020773a1 */ /* 0x001e2200000e8000 */
[----:B------:R-:W1:Y:S07]  /*08b0*/  BREV R5, R2 ;  /* 0x0000000200057301 */ /* 0x000e6e0000000000 */
[----:B------:R-:W5:Y:S01]  /*08c0*/  REDUX.OR UR4, R2 ;  /* 0x00000000020473c4 */ /* 0x000f620000004000 */
[----:B------:R-:W-:Y:S01]  /*08d0*/  IMAD.WIDE R12, R8, 0x8, R12 ;  /* 0x00000008080c7825 */ /* 0x000fe200078e020c */
[----:B0-----:R-:W-:-:S03]  /*08e0*/  LOP3.LUT P0, RZ, R2, UR5, R7, 0x40, !PT ;  /* 0x0000000502ff7c12 */ /* 0x001fc6000f804007 */
[-C--:B--2---:R-:W-:Y:S01]  /*08f0*/  FMUL R4, R16, R17.reuse ;  /* 0x0000001110047220 */ /* 0x084fe20000400000 */
[----:B---3--:R-:W-:-:S03]  /*0900*/  FMUL R17, R9, R17 ;  /* 0x0000001109117220 */ /* 0x008fc60000400000 */
[-C--:B----4-:R-:W-:Y:S02]  /*0910*/  FFMA R9, R9, R24.reuse, R4 ;  /* 0x0000001809097223 */ /* 0x090fe40000000004 */
[----:B-1----:R0:W1:Y:S01]  /*0920*/  FLO.U32.SH R4, R5 ;  /* 0x0000000500047300 */ /* 0x00206200000e0400 */
[----:B------:R-:W-:Y:S01]  /*0930*/  FFMA R16, R16, R24, -R17 ;  /* 0x0000001810107223 */ /* 0x000fe20000000811 */
[----:B-----5:R-:W-:-:S03]  /*0940*/  FFMA R6, R20, R22, R9 ;  /* 0x0000001614067223 */ /* 0x020fc60000000009 */
[C---:B------:R-:W-:Y:S01]  /*0950*/  FFMA R3, R21.reuse, R22, R16 ;  /* 0x0000001615037223 */ /* 0x040fe20000000010 */
[----:B------:R-:W-:-:S03]  /*0960*/  FFMA R21, R21, R23, R6 ;  /* 0x0000001715157223 */ /* 0x000fc60000000006 */
[----:B------:R-:W-:Y:S01]  /*0970*/  FFMA R23, -R20, R23, R3 ;  /* 0x0000001714177223 */ /* 0x000fe20000000103 */
[----:B01----:R-:W-:Y:S06]  /*0980*/  @!P0 BRA.DIV UR4, `(.L_x_870) ;  /* 0x0000000204788947 */ /* 0x003fec000b800000 */
        /* <DEDUP_REMOVED lines=19> */
.L_x_891:
        /* <DEDUP_REMOVED lines=11> */
.L_x_870:
[----:B------:R-:W-:Y:S01]  /*0b70*/  HFMA2 R6, -RZ, RZ, 0, 1.847743988037109375e-06 ;  /* 0x0000001fff067431 */ /* 0x000fe200000001ff */
[----:B------:R-:W-:Y:S01]  /*0b80*/  BSSY B0, `(.L_x_871) ;  /* 0x0000006000007945 */ /* 0x000fe20003800000 */
[----:B------:R-:W-:Y:S02]  /*0b90*/  IMAD.MOV.U32 R25, RZ, RZ, R21 ;  /* 0x000000ffff197224 */ /* 0x000fe400078e0015 */
[----:B------:R-:W-:-:S07]  /*0ba0*/  IMAD.MOV.U32 R3, RZ, RZ, 0x10 ;  /* 0x00000010ff037424 */ /* 0x000fce00078e00ff */
[----:B------:R-:W-:Y:S05]  /*0bb0*/  WARPSYNC.COLLECTIVE R2, `(.L_x_872) ;  /* 0x0000000002087348 */ /* 0x000fea0003c00000 */
[----:B------:R0:W1:Y:S02]  /*0bc0*/  SHFL.DOWN P0, R6, R25, R3, R6 ;  /* 0x0800000319067389 */ /* 0x0000640000000006 */
[----:B01----:R-:W-:Y:S05]  /*0bd0*/  ENDCOLLECTIVE ;  /* 0x000000000000791b */ /* 0x003fea0003800000 */
.L_x_872:
[----:B------:R-:W-:Y:S05]  /*0be0*/  BSYNC B0 ;  /* 0x0000000000007941 */ /* 0x000fea0003800000 */
.L_x_871:
[----:B------:R-:W-:Y:S01]  /*0bf0*/  BSSY B0, `(.L_x_873) ;  /* 0x0000008000007945 */ /* 0x000fe20003800000 */
[----:B------:R-:W-:Y:S01]  /*0c00*/  IMAD.MOV.U32 R8, RZ, RZ, R6 ;  /* 0x000000ffff087224 */ /* 0x000fe200078e0006 */
[----:B------:R-:W-:Y:S01]  /*0c10*/  MOV R3, 0x10 ;  /* 0x0000001000037802 */ /* 0x000fe20000000f00 */
[----:B------:R-:W-:Y:S02]  /*0c20*/  IMAD.MOV.U32 R25, RZ, RZ, R23 ;  /* 0x000000ffff197224 */ /* 0x000fe400078e0017 */
[----:B------:R-:W-:-:S07]  /*0c30*/  IMAD.MOV.U32 R6, RZ, RZ, 0x1f ;  /* 0x0000001fff067424 */ /* 0x000fce00078e00ff */
[----:B------:R-:W-:Y:S05]  /*0c40*/  WARPSYNC.COLLECTIVE R2, `(.L_x_874) ;  /* 0x0000000002087348 */ /* 0x000fea0003c00000 */
[----:B------:R0:W1:Y:S02]  /*0c50*/  SHFL.DOWN P0, R6, R25, R3, R6 ;  /* 0x0800000319067389 */ /* 0x0000640000000006 */
[----:B01----:R-:W-:Y:S05]  /*0c60*/  ENDCOLLECTIVE ;  /* 0x000000000000791b */ /* 0x003fea0003800000 */
.L_x_874:
[----:B------:R-:W-:Y:S05]  /*0c70*/  BSYNC B0 ;  /* 0x0000000000007941 */ /* 0x000fea0003800000 */
.L_x_873:
[----:B------:R-:W-:Y:S01]  /*0c80*/  FADD R5, R21, R8 ;  /* 0x0000000815057221 */ /* 0x000fe20000000000 */
[----:B------:R-:W-:Y:S01]  /*0c90*/  BSSY B0, `(.L_x_875) ;  /* 0x0000008000007945 */ /* 0x000fe20003800000 */
[----:B------:R-:W-:Y:S02]  /*0ca0*/  IMAD.MOV.U32 R10, RZ, RZ, R6 ;  /* 0x000000ffff0a7224 */ /* 0x000fe400078e0006 */
[----:B------:R-:W-:Y:S01]  /*0cb0*/  IMAD.MOV.U32 R3, RZ, RZ, 0x8 ;  /* 0x00000008ff037424 */ /* 0x000fe200078e00ff */
[----:B------:R-:W-:Y:S01]  /*0cc0*/  MOV R25, R5 ;  /* 0x0000000500197202 */ /* 0x000fe20000000f00 */
[----:B------:R-:W-:-:S07]  /*0cd0*/  IMAD.MOV.U32 R6, RZ, RZ, 0x1f ;  /* 0x0000001fff067424 */ /* 0x000fce00078e00ff */
[----:B------:R-:W-:Y:S05]  /*0ce0*/  WARPSYNC.COLLECTIVE R2, `(.L_x_876) ;  /* 0x0000000002087348 */ /* 0x000fea0003c00000 */
[----:B------:R0:W1:Y:S02]  /*0cf0*/  SHFL.DOWN P0, R6, R25, R3, R6 ;  /* 0x0800000319067389 */ /* 0x0000640000000006 */
[----:B01----:R-:W-:Y:S05]  /*0d00*/  ENDCOLLECTIVE ;  /* 0x000000000000791b */ /* 0x003fea0003800000 */
.L_x_876:
[----:B------:R-:W-:Y:S05]  /*0d10*/  BSYNC B0 ;  /* 0x0000000000007941 */ /* 0x000fea0003800000 */
.L_x_875:
        /* <DEDUP_REMOVED lines=9> */
.L_x_878:
[----:B------:R-:W-:Y:S05]  /*0db0*/  BSYNC B0 ;  /* 0x0000000000007941 */ /* 0x000fea0003800000 */
.L_x_877:
        /* <DEDUP_REMOVED lines=9> */
.L_x_880:
[----:B------:R-:W-:Y:S05]  /*0e50*/  BSYNC B0 ;  /* 0x0000000000007941 */ /* 0x000fea0003800000 */
.L_x_879:
        /* <DEDUP_REMOVED lines=9> */
.L_x_882:
[----:B------:R-:W-:Y:S05]  /*0ef0*/  BSYNC B0 ;  /* 0x0000000000007941 */ /* 0x000fea0003800000 */
.L_x_881:
        /* <DEDUP_REMOVED lines=9> */
.L_x_884:
[----:B------:R-:W-:Y:S05]  /*0f90*/  BSYNC B0 ;  /* 0x0000000000007941 */ /* 0x000fea0003800000 */
.L_x_883:
        /* <DEDUP_REMOVED lines=9> */
.L_x_886:
[----:B------:R-:W-:Y:S05]  /*1030*/  BSYNC B0 ;  /* 0x0000000000007941 */ /* 0x000fea0003800000 */
.L_x_885:
        /* <DEDUP_REMOVED lines=9> */
.L_x_888:
[----:B------:R-:W-:Y:S05]  /*10d0*/  BSYNC B0 ;  /* 0x0000000000007941 */ /* 0x000fea0003800000 */
.L_x_887:
        /* <DEDUP_REMOVED lines=9> */
.L_x_890:
[----:B------:R-:W-:Y:S05]  /*1170*/  BSYNC B0 ;  /* 0x0000000000007941 */ /* 0x000fea0003800000 */
.L_x_889:
[----:B------:R-:W-:Y:S01]  /*1180*/  FADD R9, R5, R8 ;  /* 0x0000000805097221 */ /* 0x000fe20000000000 */
[----:B------:R-:W-:Y:S06]  /*1190*/  BRA `(.L_x_891) ;  /* 0xfffffff800487947 */ /* 0x000fec000383ffff */
        .weak           $__internal_46_$__cuda_sm20_rem_s64
        .type           $__internal_46_$__cuda_sm20_rem_s64,@function
        .size           $__internal_46_$__cuda_sm20_rem_s64,(.L_x_1945 - $__internal_46_$__cuda_sm20_rem_s64)
$__internal_46_$__cuda_sm20_rem_s64:
        /* <DEDUP_REMOVED lines=77> */
[----:B------:R-:W-:Y:S06]  /*1670*/  RET.REL.NODEC R6 `(_Z26MutualIntensExtract_KernelILin5ELb1ELb1ELb1ELi1EEvPfS0_S0_llllll) ;  /* 0xffffffe806607950 */ /* 0x000fec0003c3ffff */
.L_x_892:
        /* <DEDUP_REMOVED lines=16> */
.L_x_1945:


//--------------------- .text._Z26MutualIntensExtract_KernelILin4ELb0ELb0ELb1ELi1EEvPfS0_S0_llllll --------------------------
	.section	.text._Z26MutualIntensExtract_KernelILin4ELb0ELb0ELb1ELi1EEvPfS0_S0_llllll,"ax",@progbits
	.align	128
        .global         _Z26MutualIntensExtract_KernelILin4ELb0ELb0ELb1ELi1EEvPfS0_S0_llllll
        .type           _Z26MutualIntensExtract_KernelILin4ELb0ELb0ELb1ELi1EEvPfS0_S0_llllll,@function
        .size           _Z26MutualIntensExtract_KernelILin4ELb0ELb0ELb1ELi1EEvPfS0_S0_llllll,(.L_x_2022 - _Z26MutualIntensExtract_KernelILin4ELb0ELb0ELb1ELi1EEvPfS0_S0_llllll)
        .other          _Z26MutualIntensExtract_KernelILin4ELb0ELb0ELb1ELi1EEvPfS0_S0_llllll,@"STO_CUDA_ENTRY STV_DEFAULT"
_Z26MutualIntensExtract_KernelILin4ELb0ELb0ELb1ELi1EEvPfS0_S0_llllll:
.text._Z26MutualIntensExtract_KernelILin4ELb0ELb0ELb1ELi1EEvPfS0_S0_llllll:
        /* <DEDUP_REMOVED lines=73> */
.L_x_914:
        /* <DEDUP_REMOVED lines=8> */
.L_x_893:
[----:B------:R-:W-:Y:S01]  /*0510*/  HFMA2 R20, -RZ, RZ, 0, 1.847743988037109375e-06 ;  /* 0x0000001fff147431 */ /* 0x000fe200000001ff */
[----:B------:R-:W-:Y:S01]  /*0520*/  BSSY B0, `(.L_x_894) ;  /* 0x0000006000007945 */ /* 0x000fe20003800000 */
[----:B------:R-:W-:Y:S01]  /*0530*/  MOV R18, RZ ;  /* 0x000000ff00127202 */ /* 0x000fe20000000f00 */
[----:B------:R-:W-:-:S07]  /*0540*/  IMAD.MOV.U32 R11, RZ, RZ, 0x10 ;  /* 0x00000010ff0b7424 */ /* 0x000fce00078e00ff */
[----:B------:R-:W-:Y:S05]  /*0550*/  WARPSYNC.COLLECTIVE R5, `(.L_x_895) ;  /* 0x0000000005087348 */ /* 0x000fea0003c00000 */
[----:B------:R0:W1:Y:S02]  /*0560*/  SHFL.DOWN P0, R11, R18, R11, R20 ;  /* 0x0800000b120b7389 */ /* 0x0000640000000014 */
[----:B01----:R-:W-:Y:S05]  /*0570*/  ENDCOLLECTIVE ;  /* 0x000000000000791b */ /* 0x003fea0003800000 */
.L_x_895:
[----:B------:R-:W-:Y:S05]  /*0580*/  BSYNC B0 ;  /* 0x0000000000007941 */ /* 0x000fea0003800000 */
.L_x_894:
        /* <DEDUP_REMOVED lines=8> */
.L_x_897:
[----:B------:R-:W-:Y:S05]  /*0610*/  BSYNC B0 ;  /* 0x0000000000007941 */ /* 0x000fea0003800000 */
.L_x_896:
        /* <DEDUP_REMOVED lines=9> */
.L_x_899:
[----:B------:R-:W-:Y:S05]  /*06b0*/  BSYNC B0 ;  /* 0x0000000000007941 */ /* 0x000fea0003800000 */
.L_x_898:
        /* <DEDUP_REMOVED lines=9> */
.L_x_901:
[----:B------:R-:W-:Y:S05]  /*0750*/  BSYNC B0 ;  /* 0x0000000000007941 */ /* 0x000fea0003800000 */
.L_x_900:
        /* <DEDUP_REMOVED lines=9> */
.L_x_903:
[----:B------:R-:W-:Y:S05]  /*07f0*/  BSYNC B0 ;  /* 0x0000000000007941 */ /* 0x000fea0003800000 */
.L_x_902:
        /* <DEDUP_REMOVED lines=9> */
.L_x_905:
[----:B------:R-:W-:Y:S05]  /*0890*/  BSYNC B0 ;  /* 0x0000000000007941 */ /* 0x000fea0003800000 */
.L_x_904:
        /* <DEDUP_REMOVED lines=9> */
.L_x_907:
[----:B------:R-:W-:Y:S05]  /*0930*/  BSYNC B0 ;  /* 0x0000000000007941 */ /* 0x000fea0003800000 */
.L_x_906:
        /* <DEDUP_REMOVED lines=9> */
.L_x_909:
[----:B------:R-:W-:Y:S05]  /*09d0*/  BSYNC B0 ;  /* 0x0000000000007941 */ /* 0x000fea0003800000 */
.L_x_908:
        /* <DEDUP_REMOVED lines=9> */
.L_x_911:
[----:B------:R-:W-:Y:S05]  /*0a70*/  BSYNC B0 ;  /* 0x0000000000007941 */ /* 0x000fea0003800000 */
.L_x_910:
        /* <DEDUP_REMOVED lines=9> */
.L_x_913:
[----:B------:R-:W-:Y:S05]  /*0b10*/  BSYNC B0 ;  /* 0x0000000000007941 */ /* 0x000fea0003800000 */
.L_x_912:
[----:B------:R-:W-:Y:S01]  /*0b20*/  MOV R7, R11 ;  /* 0x0000000b00077202 */ /* 0x000fe20000000f00 */
[----:B------:R-:W-:Y:S01]  /*0b30*/  FADD R9, R6, R9 ;  /* 0x0000000906097221 */ /* 0x000fe20000000000 */
[----:B------:R-:W-:Y:S06]  /*0b40*/  BRA `(.L_x_914) ;  /* 0xfffffff800507947 */ /* 0x000fec000383ffff */
.L_x_915:
        /* <DEDUP_REMOVED lines=11> */
.L_x_2022:


//--------------------- .text._Z26MutualIntensExtract_KernelILin4ELb0ELb1ELb1ELi1EEvPfS0_S0_llllll --------------------------
	.section	.text._Z26MutualIntensExtract_KernelILin4ELb0ELb1ELb1ELi1EEvPfS0_S0_llllll,"ax",@progbits
	.align	128
        .global         _Z26MutualIntensExtract_KernelILin4ELb0ELb1ELb1ELi1EEvPfS0_S0_llllll
        .type           _Z26MutualIntensExtract_KernelILin4ELb0ELb1ELb1ELi1EEvPfS0_S0_llllll,@function
        .size           _Z26MutualIntensExtract_KernelILin4ELb0ELb1ELb1ELi1EEvPfS0_S0_llllll,(.L_x_1946 - _Z26MutualIntensExtract_KernelILin4ELb0ELb1ELb1ELi1EEvPfS0_S0_llllll)
        .other          _Z26MutualIntensExtract_KernelILin4ELb0ELb1ELb1ELi1EEvPfS0_S0_llllll,@"STO_CUDA_ENTRY STV_DEFAULT"
_Z26MutualIntensExtract_KernelILin4ELb0ELb1ELb1ELi1EEvPfS0_S0_llllll:
.text._Z26MutualIntensExtract_KernelILin4ELb0ELb1ELb1ELi1EEvPfS0_S0_llllll:
        /* <DEDUP_REMOVED lines=42> */
.L_x_917:
[----:B------:R-:W-:-:S07]  /*02a0*/  MOV R2, 0x2c0 ;  /* 0x000002c000027802 */ /* 0x000fce0000000f00 */
[----:B------:R-:W-:Y:S05]  /*02b0*/  CALL.REL.NOINC `($__internal_47_$__cuda_sm20_rem_s64) ;  /* 0x0000000c00707944 */ /* 0x000fea0003c00000 */
[----:B------:R-:W-:Y:S02]  /*02c0*/  IMAD.MOV.U32 R6, RZ, RZ, R0 ;  /* 0x000000ffff067224 */ /* 0x000fe400078e0000 */
[----:B------:R-:W-:-:S07]  /*02d0*/  IMAD.MOV.U32 R7, RZ, RZ, R9 ;  /* 0x000000ffff077224 */ /* 0x000fce00078e0009 */
.L_x_918:
[----:B------:R-:W-:Y:S05]  /*02e0*/  BSYNC.RECONVERGENT B0 ;  /* 0x0000000000007941 */ /* 0x000fea0003800200 */
.L_x_916:
        /* <DEDUP_REMOVED lines=36> */
[----:B------:R-:W-:Y:S01]  /*0530*/  @!P1 IADD3 R9, PT, PT, R5, R11, RZ ;  /* 0x0000000b05099210 */ /* 0x000fe20007ffe0ff */
[----:B------:R-:W2:Y:S03]  /*0540*/  LDCU.64 UR8, c[0x0][0x3b0] ;  /* 0x00007600ff0877ac */ /* 0x000ea60008000a00 */
[----:B------:R-:W-:Y:S02]  /*0550*/  SHF.R.S32.HI R2, RZ, 0x1f, R9 ;  /* 0x0000001fff027819 */ /* 0x000fe40000011409 */
[----:B0-----:R-:W-:-:S04]  /*0560*/  IADD3 R0, P0, PT, R0, -UR4, RZ ;  /* 0x8000000400007c10 */ /* 0x001fc8000ff1e0ff */
[----:B------:R-:W-:Y:S01]  /*0570*/  IADD3.X R18, PT, PT, R18, ~UR5, RZ, P0, !PT ;  /* 0x8000000512127c10 */ /* 0x000fe200087fe4ff */
[----:B--2---:R-:W-:Y:S01]  /*0580*/  IMAD.WIDE.U32 R6, R0, UR8, RZ ;  /* 0x0000000800067c25 */ /* 0x004fe2000f8e00ff */
[----:B-1----:R-:W-:-:S03]  /*0590*/  R2UR UR10, R12 ;  /* 0x000000000c0a72ca */ /* 0x002fc600000e0000 */
[----:B------:R-:W-:Y:S01]  /*05a0*/  IMAD R11, R18, UR8, RZ ;  /* 0x00000008120b7c24 */ /* 0x000fe2000f8e02ff */
[----:B------:R-:W-:Y:S01]  /*05b0*/  R2UR UR11, R13 ;  /* 0x000000000d0b72ca */ /* 0x000fe200000e0000 */
[----:B------:R-:W-:Y:S01]  /*05c0*/  IMAD R2, R2, UR8, RZ ;  /* 0x0000000802027c24 */ /* 0x000fe2000f8e02ff */
[----:B------:R-:W-:Y:S01]  /*05d0*/  LEA R10, P0, R6, R19, 0x2 ;  /* 0x00000013060a7211 */ /* 0x000fe200078010ff */
[----:B------:R-:W-:Y:S01]  /*05e0*/  IMAD R11, R0, UR9, R11 ;  /* 0x00000009000b7c24 */ /* 0x000fe2000f8e020b */
[C---:B------:R-:W-:Y:S01]  /*05f0*/  R2UR UR4, R12.reuse ;  /* 0x000000000c0472ca */ /* 0x040fe200000e0000 */
[----:B------:R-:W-:Y:S01]  /*0600*/  IMAD.WIDE.U32 R14, R9, UR8, RZ ;  /* 0x00000008090e7c25 */ /* 0x000fe2000f8e00ff */
[----:B------:R-:W-:Y:S02]  /*0610*/  R2UR UR8, R12 ;  /* 0x000000000c0872ca */ /* 0x000fe400000e0000 */
[----:B------:R-:W-:Y:S01]  /*0620*/  R2UR UR5, R13 ;  /* 0x000000000d0572ca */ /* 0x000fe200000e0000 */
[----:B------:R-:W-:-:S02]  /*0630*/  IMAD.IADD R7, R7, 0x1, R11 ;  /* 0x0000000107077824 */ /* 0x000fc400078e020b */
[----:B------:R-:W-:Y:S01]  /*0640*/  IMAD R17, R9, UR9, R2 ;  /* 0x0000000909117c24 */ /* 0x000fe2000f8e0202 */
[----:B------:R-:W-:Y:S02]  /*0650*/  R2UR UR9, R13 ;  /* 0x000000000d0972ca */ /* 0x000fe400000e0000 */
[-C--:B------:R-:W-:Y:S02]  /*0660*/  LEA.HI.X R11, R6, R8.reuse, R7, 0x2, P0 ;  /* 0x00000008060b7211 */ /* 0x080fe400000f1407 */
[C---:B------:R-:W-:Y:S02]  /*0670*/  LEA R16, P0, R14.reuse, R19, 0x2 ;  /* 0x000000130e107211 */ /* 0x040fe400078010ff */
[----:B------:R-:W-:Y:S01]  /*0680*/  IADD3 R7, PT, PT, R15, R17, RZ ;  /* 0x000000110f077210 */ /* 0x000fe20007ffe0ff */
[----:B------:R-:W2:Y:S03]  /*0690*/  LDG.E R2, desc[UR10][R10.64+0x4] ;  /* 0x0000040a0a027981 */ /* 0x000ea6000c1e1900 */
[----:B------:R-:W-:-:S02]  /*06a0*/  LEA.HI.X R17, R14, R8, R7, 0x2, P0 ;  /* 0x000000080e117211 */ /* 0x000fc400000f1407 */
[----:B------:R0:W3:Y:S04]  /*06b0*/  LDG.E R8, desc[UR10][R10.64] ;  /* 0x0000000a0a087981 */ /* 0x0000e8000c1e1900 */
[----:B------:R-:W4:Y:S04]  /*06c0*/  LDG.E R21, desc[UR8][R16.64+0x4] ;  /* 0x0000040810157981 */ /* 0x000f28000c1e1900 */
[----:B------:R-:W5:Y:S01]  /*06d0*/  LDG.E R15, desc[UR4][R16.64] ;  /* 0x00000004100f7981 */ /* 0x000f62000c1e1900 */
[----:B------:R-:W1:Y:S01]  /*06e0*/  LDCU.64 UR4, c[0x0][0x390] ;  /* 0x00007200ff0477ac */ /* 0x000e620008000a00 */
        /* <DEDUP_REMOVED lines=9> */
[----:B------:R-:W-:-:S07]  /*0780*/  VOTEU.ANY UR5, UPT, PT ;  /* 0x0000000000057886 */ /* 0x000fce00038e0100 */
[----:B0-----:R-:W0:Y:S01]  /*0790*/  MATCH.ANY R11, R4 ;  /* 0x00000000040b73a1 */ /* 0x001e2200000e8000 */
[----:B------:R-:W1:Y:S07]  /*07a0*/  BREV R14, R4 ;  /* 0x00000004000e7301 */ /* 0x000e6e0000000000 */
[----:B------:R-:W3:Y:S01]  /*07b0*/  REDUX.OR UR4, R4 ;  /* 0x00000000040473c4 */ /* 0x000ee20000004000 */
[----:B------:R-:W-:Y:S01]  /*07c0*/  IMAD.WIDE R6, R9, 0x8, R6 ;  /* 0x0000000809067825 */ /* 0x000fe200078e0206 */
[----:B0-----:R-:W-:-:S03]  /*07d0*/  LOP3.LUT P0, RZ, R4, UR5, R11, 0x40, !PT ;  /* 0x0000000504ff7c12 */ /* 0x001fc6000f80400b */
[----:B--2---:R-:W-:-:S04]  /*07e0*/  FMUL R0, RZ, R2 ;  /* 0x00000002ff007220 */ /* 0x004fc80000400000 */
[-CC-:B----4-:R-:W-:Y:S01]  /*07f0*/  FFMA R2, RZ, R21.reuse, R0.reuse ;  /* 0x00000015ff027223 */ /* 0x190fe20000000000 */
[----:B------:R-:W-:Y:S02]  /*0800*/  FFMA R10, -RZ, R21, R0 ;  /* 0x00000015ff0a7223 */ /* 0x000fe40000000100 */
[----:B-1----:R0:W1:Y:S01]  /*0810*/  FLO.U32.SH R0, R14 ;  /* 0x0000000e00007300 */ /* 0x00206200000e0400 */
[-C--:B-----5:R-:W-:Y:S01]  /*0820*/  FFMA R11, -RZ, R15.reuse, R2 ;  /* 0x0000000fff0b7223 */ /* 0x0a0fe20000000102 */
[----:B------:R-:W-:-:S03]  /*0830*/  FFMA R15, -RZ, R15, R10 ;  /* 0x0000000fff0f7223 */ /* 0x000fc6000000010a */
[-C--:B---3--:R-:W-:Y:S01]  /*0840*/  FFMA R11, -RZ, R8.reuse, R11 ;  /* 0x00000008ff0b7223 */ /* 0x088fe2000000010b */
[----:B------:R-:W-:Y:S01]  /*0850*/  FFMA R15, RZ, R8, R15 ;  /* 0x00000008ff0f7223 */ /* 0x000fe2000000000f */
[----:B------:R-:W-:Y:S06]  /*0860*/  @!P0 BRA.DIV UR4, `(.L_x_919) ;  /* 0x0000000204788947 */ /* 0x000fec000b800000 */
        /* <DEDUP_REMOVED lines=17> */
[----:B------:R3:W4:Y:S02]  /*0980*/  SHFL.DOWN PT, R2, R15, 0x1, 0x1f ;  /* 0x08201f000f027f89 */ /* 0x00072400000e0000 */
[----:B--23--:R-:W-:-:S07]  /*0990*/  FADD R5, R9, R8 ;  /* 0x0000000809057221 */ /* 0x00cfce0000000000 */
.L_x_940:
[----:B------:R-:W-:-:S04]  /*09a0*/  LOP3.LUT R3, R3, 0x1f, RZ, 0xc0, !PT ;  /* 0x0000001f03037812 */ /* 0x000fc800078ec0ff */
[----:B-1----:R-:W-:-:S13]  /*09b0*/  ISETP.NE.AND P0, PT, R3, R0, PT ;  /* 0x000000000300720c */ /* 0x002fda0003f05270 */
[----:B------:R-:W-:Y:S05]  /*09c0*/  @P0 EXIT ;  /* 0x000000000000094d */ /* 0x000fea0003800000 */
[C---:B------:R-:W-:Y:S01]  /*09d0*/  R2UR UR4, R12.reuse ;  /* 0x000000000c0472ca */ /* 0x040fe200000e0000 */
[----:B----4-:R-:W-:Y:S01]  /*09e0*/  FADD R15, R15, R2 ;  /* 0x000000020f0f7221 */ /* 0x010fe20000000000 */
[C---:B------:R-:W-:Y:S02]  /*09f0*/  R2UR UR5, R13.reuse ;  /* 0x000000000d0572ca */ /* 0x040fe400000e0000 */
[----:B------:R-:W-:Y:S02]  /*0a00*/  R2UR UR8, R12 ;  /* 0x000000000c0872ca */ /* 0x000fe400000e0000 */
[----:B------:R-:W-:-:S09]  /*0a10*/  R2UR UR9, R13 ;  /* 0x000000000d0972ca */ /* 0x000fd200000e0000 */
[----:B------:R-:W-:Y:S04]  /*0a20*/  REDG.E.ADD.F32.FTZ.RN.STRONG.GPU desc[UR4][R6.64], R5 ;  /* 0x00000005060079a6 */ /* 0x000fe8000c12f304 */
[----:B------:R-:W-:Y:S01]  /*0a30*/  REDG.E.ADD.F32.FTZ.RN.STRONG.GPU desc[UR8][R6.64+0x4], R15 ;  /* 0x0000040f060079a6 */ /* 0x000fe2000c12f308 */
[----:B------:R-:W-:Y:S05]  /*0a40*/  EXIT ;  /* 0x000000000000794d */ /* 0x000fea0003800000 */
.L_x_919:
[----:B------:R-:W-:Y:S01]  /*0a50*/  HFMA2 R5, -RZ, RZ, 0, 1.847743988037109375e-06 ;  /* 0x0000001fff057431 */ /* 0x000fe200000001ff */
[----:B------:R-:W-:Y:S01]  /*0a60*/  BSSY B0, `(.L_x_920) ;  /* 0x0000006000007945 */ /* 0x000fe20003800000 */
[----:B------:R-:W-:Y:S01]  /*0a70*/  MOV R25, R11 ;  /* 0x0000000b00197202 */ /* 0x000fe20000000f00 */
[----:B------:R-:W-:-:S07]  /*0a80*/  IMAD.MOV.U32 R2, RZ, RZ, 0x10 ;  /* 0x00000010ff027424 */ /* 0x000fce00078e00ff */
[----:B01----:R-:W-:Y:S05]  /*0a90*/  WARPSYNC.COLLECTIVE R4, `(.L_x_921) ;  /* 0x0000000004087348 */ /* 0x003fea0003c00000 */
[----:B------:R2:W3:Y:S02]  /*0aa0*/  SHFL.DOWN P0, R2, R25, R2, R5 ;  /* 0x0800000219027389 */ /* 0x0004e40000000005 */
[----:B0123--:R-:W-:Y:S05]  /*0ab0*/  ENDCOLLECTIVE ;  /* 0x000000000000791b */ /* 0x00ffea0003800000 */
.L_x_921:
[----:B------:R-:W-:Y:S05]  /*0ac0*/  BSYNC B0 ;  /* 0x0000000000007941 */ /* 0x000fea0003800000 */
.L_x_920:
[----:B------:R-:W-:Y:S01]  /*0ad0*/  HFMA2 R5, -RZ, RZ, 0, 1.847743988037109375e-06 ;  /* 0x0000001fff057431 */ /* 0x000fe200000001ff */
[----:B------:R-:W-:Y:S01]  /*0ae0*/  BSSY B0, `(.L_x_922) ;  /* 0x0000007000007945 */ /* 0x000fe20003800000 */
[----:B------:R-:W-:Y:S01]  /*0af0*/  IMAD.MOV.U32 R8, RZ, RZ, R2 ;  /* 0x000000ffff087224 */ /* 0x000fe200078e0002 */
[----:B------:R-:W-:Y:S01]  /*0b00*/  MOV R25, R15 ;  /* 0x0000000f00197202 */ /* 0x000fe20000000f00 */
[----:B------:R-:W-:-:S07]  /*0b10*/  IMAD.MOV.U32 R2, RZ, RZ, 0x10 ;  /* 0x00000010ff027424 */ /* 0x000fce00078e00ff */
[----:B------:R-:W-:Y:S05]  /*0b20*/  WARPSYNC.COLLECTIVE R4, `(.L_x_923) ;  /* 0x0000000004087348 */ /* 0x000fea0003c00000 */
[----:B------:R0:W1:Y:S02]  /*0b30*/  SHFL.DOWN P0, R2, R25, R2, R5 ;  /* 0x0800000219027389 */ /* 0x0000640000000005 */
[----:B01----:R-:W-:Y:S05]  /*0b40*/  ENDCOLLECTIVE ;  /* 0x000000000000791b */ /* 0x003fea0003800000 */
.L_x_923:
[----:B------:R-:W-:Y:S05]  /*0b50*/  BSYNC B0 ;  /* 0x0000000000007941 */ /* 0x000fea0003800000 */
.L_x_922:
        /* <DEDUP_REMOVED lines=9> */
.L_x_925:
[----:B------:R-:W-:Y:S05]  /*0bf0*/  BSYNC B0 ;  /* 0x0000000000007941 */ /* 0x000fea0003800000 */
.L_x_924:
        /* <DEDUP_REMOVED lines=9> */
.L_x_927:
[----:B------:R-:W-:Y:S05]  /*0c90*/  BSYNC B0 ;  /* 0x0000000000007941 */ /* 0x000fea0003800000 */
.L_x_926:
        /* <DEDUP_REMOVED lines=9> */
.L_x_929:
[----:B------:R-:W-:Y:S05]  /*0d30*/  BSYNC B0 ;  /* 0x0000000000007941 */ /* 0x000fea0003800000 */
.L_x_928:
        /* <DEDUP_REMOVED lines=9> */
.L_x_931:
[----:B------:R-:W-:Y:S05]  /*0dd0*/  BSYNC B0 ;  /* 0x0000000000007941 */ /* 0x000fea0003800000 */
.L_x_930:
        /* <DEDUP_REMOVED lines=9> */
.L_x_933:
[----:B------:R-:W-:Y:S05]  /*0e70*/  BSYNC B0 ;  /* 0x0000000000007941 */ /* 0x000fea0003800000 */
.L_x_932:
        /* <DEDUP_REMOVED lines=9> */
.L_x_935:
[----:B------:R-:W-:Y:S05]  /*0f10*/  BSYNC B0 ;  /* 0x0000000000007941 */ /* 0x000fea0003800000 */
.L_x_934:
        /* <DEDUP_REMOVED lines=9> */
.L_x_937:
[----:B------:R-:W-:Y:S05]  /*0fb0*/  BSYNC B0 ;  /* 0x0000000000007941 */ /* 0x000fea0003800000 */
.L_x_936:
        /* <DEDUP_REMOVED lines=9> */
.L_x_939:
[----:B------:R-:W-:Y:S05]  /*1050*/  BSYNC B0 ;  /* 0x0000000000007941 */ /* 0x000fea0003800000 */
.L_x_938:
[----:B------:R-:W-:Y:S01]  /*1060*/  FADD R5, R9, R8 ;  /* 0x0000000809057221 */ /* 0x000fe20000000000 */
[----:B------:R-:W-:Y:S06]  /*1070*/  BRA `(.L_x_940) ;  /* 0xfffffff800487947 */ /* 0x000fec000383ffff */
        .weak           $__internal_47_$__cuda_sm20_rem_s64
        .type           $__internal_47_$__cuda_sm20_rem_s64,@function
        .size           $__internal_47_$__cuda_sm20_rem_s64,(.L_x_1946 - $__internal_47_$__cuda_sm20_rem_s64)
$__internal_47_$__cuda_sm20_rem_s64:
        /* <DEDUP_REMOVED lines=78> */
[----:B------:R-:W-:Y:S06]  /*1560*/  RET.REL.NODEC R6 `(_Z26MutualIntensExtract_KernelILin4ELb0ELb1ELb1ELi1EEvPfS0_S0_llllll) ;  /* 0xffffffe806a47950 */ /* 0x000fec0003c3ffff */
.L_x_941:
        /* <DEDUP_REMOVED lines=9> */
.L_x_1946:


//--------------------- .text._Z26MutualIntensExtract_KernelILin4ELb1ELb0ELb1ELi1EEvPfS0_S0_llllll --------------------------
	.section	.text._Z26MutualIntensExtract_KernelILin4ELb1ELb0ELb1ELi1EEvPfS0_S0_llllll,"ax",@progbits
	.align	128
        .global         _Z26MutualIntensExtract_KernelILin4ELb1ELb0ELb1ELi1EEvPfS0_S0_llllll
        .type           _Z26MutualIntensExtract_KernelILin4ELb1ELb0ELb1ELi1EEvPfS0_S0_llllll,@function
        .size           _Z26MutualIntensExtract_KernelILin4ELb1ELb0ELb1ELi1EEvPfS0_S0_llllll,(.L_x_1947 - _Z26MutualIntensExtract_KernelILin4ELb1ELb0ELb1ELi1EEvPfS0_S0_llllll)
        .other          _Z26MutualIntensExtract_KernelILin4ELb1ELb0ELb1ELi1EEvPfS0_S0_llllll,@"STO_CUDA_ENTRY STV_DEFAULT"
_Z26MutualIntensExtract_KernelILin4ELb1ELb0ELb1ELi1EEvPfS0_S0_llllll:
.text._Z26MutualIntensExtract_KernelILin4ELb1ELb0ELb1ELi1EEvPfS0_S0_llllll:
        /* <DEDUP_REMOVED lines=42> */
.L_x_943:
[----:B------:R-:W-:-:S07]  /*02a0*/  MOV R6, 0x2c0 ;  /* 0x000002c000067802 */ /* 0x000fce0000000f00 */
[----:B------:R-:W-:Y:S05]  /*02b0*/  CALL.REL.NOINC `($__internal_48_$__cuda_sm20_rem_s64) ;  /* 0x0000000c007c7944 */ /* 0x000fea0003c00000 */
[----:B------:R-:W-:Y:S02]  /*02c0*/  IMAD.MOV.U32 R6, RZ, RZ, R0 ;  /* 0x000000ffff067224 */ /* 0x000fe400078e0000 */
[----:B------:R-:W-:-:S07]  /*02d0*/  IMAD.MOV.U32 R7, RZ, RZ, R5 ;  /* 0x000000ffff077224 */ /* 0x000fce00078e0005 */
.L_x_944:
[----:B------:R-:W-:Y:S05]  /*02e0*/  BSYNC.RECONVERGENT B0 ;  /* 0x0000000000007941 */ /* 0x000fea0003800200 */
.L_x_942:
        /* <DEDUP_REMOVED lines=41> */
[----:B--2---:R-:W-:Y:S01]  /*0580*/  IMAD.WIDE.U32 R6, R0, UR8, RZ ;  /* 0x0000000800067c25 */ /* 0x004fe2000f8e00ff */
[----:B-1----:R-:W-:-:S03]  /*0590*/  R2UR UR10, R14 ;  /* 0x000000000e0a72ca */ /* 0x002fc600000e0000 */
[----:B------:R-:W-:Y:S01]  /*05a0*/  IMAD R9, R11, UR8, RZ ;  /* 0x000000080b097c24 */ /* 0x000fe2000f8e02ff */
[C---:B------:R-:W-:Y:S01]  /*05b0*/  R2UR UR11, R15.reuse ;  /* 0x000000000f0b72ca */ /* 0x040fe200000e0000 */
[----:B------:R-:W-:Y:S01]  /*05c0*/  IMAD R10, R8, UR8, RZ ;  /* 0x00000008080a7c24 */ /* 0x000fe2000f8e02ff */
[----:B------:R-:W-:Y:S01]  /*05d0*/  R2UR UR12, R14 ;  /* 0x000000000e0c72ca */ /* 0x000fe200000e0000 */
[----:B------:R-:W-:Y:S01]  /*05e0*/  IMAD R9, R0, UR9, R9 ;  /* 0x0000000900097c24 */ /* 0x000fe2000f8e0209 */
[----:B------:R-:W-:Y:S01]  /*05f0*/  R2UR UR13, R15 ;  /* 0x000000000f0d72ca */ /* 0x000fe200000e0000 */
[----:B------:R-:W-:Y:S01]  /*0600*/  IMAD R17, R5, UR9, R10 ;  /* 0x0000000905117c24 */ /* 0x000fe2000f8e020a */
[----:B------:R-:W-:Y:S02]  /*0610*/  LEA R12, P0, R6, R19, 0x2 ;  /* 0x00000013060c7211 */ /* 0x000fe400078010ff */
[----:B------:R-:W-:Y:S01]  /*0620*/  IADD3 R7, PT, PT, R7, R9, RZ ;  /* 0x0000000907077210 */ /* 0x000fe20007ffe0ff */
[----:B------:R-:W-:Y:S01]  /*0630*/  IMAD.WIDE.U32 R8, R5, UR8, RZ ;  /* 0x0000000805087c25 */ /* 0x000fe2000f8e00ff */
[----:B------:R-:W-:-:S02]  /*0640*/  R2UR UR4, R14 ;  /* 0x000000000e0472ca */ /* 0x000fc400000e0000 */
[C---:B------:R-:W-:Y:S02]  /*0650*/  R2UR UR5, R15.reuse ;  /* 0x000000000f0572ca */ /* 0x040fe400000e0000 */
[----:B------:R-:W-:Y:S02]  /*0660*/  R2UR UR8, R14 ;  /* 0x000000000e0872ca */ /* 0x000fe400000e0000 */
[----:B------:R-:W-:Y:S02]  /*0670*/  R2UR UR9, R15 ;  /* 0x000000000f0972ca */ /* 0x000fe400000e0000 */
[----:B------:R-:W-:Y:S01]  /*0680*/  LEA.HI.X R13, R6, R18, R7, 0x2, P0 ;  /* 0x00000012060d7211 */ /* 0x000fe200000f1407 */
[----:B------:R-:W-:Y:S01]  /*0690*/  IMAD.IADD R7, R9, 0x1, R17 ;  /* 0x0000000109077824 */ /* 0x000fe200078e0211 */
[----:B------:R-:W-:-:S04]  /*06a0*/  LEA R16, P0, R8, R19, 0x2 ;  /* 0x0000001308107211 */ /* 0x000fc800078010ff */
[----:B------:R-:W-:Y:S02]  /*06b0*/  LEA.HI.X R17, R8, R18, R7, 0x2, P0 ;  /* 0x0000001208117211 */ /* 0x000fe400000f1407 */
[----:B------:R-:W2:Y:S04]  /*06c0*/  LDG.E R8, desc[UR10][R12.64] ;  /* 0x0000000a0c087981 */ /* 0x000ea8000c1e1900 */
[----:B------:R-:W3:Y:S04]  /*06d0*/  LDG.E R18, desc[UR12][R12.64+0x4] ;  /* 0x0000040c0c127981 */ /* 0x000ee8000c1e1900 */
[----:B------:R-:W4:Y:S01]  /*06e0*/  LDG.E R9, desc[UR4][R16.64] ;  /* 0x0000000410097981 */ /* 0x000f22000c1e1900 */
[----:B------:R-:W0:Y:S03]  /*06f0*/  LDCU.64 UR4, c[0x0][0x390] ;  /* 0x00007200ff0477ac */ /* 0x000e260008000a00 */
[----:B------:R1:W5:Y:S01]  /*0700*/  LDG.E R10, desc[UR8][R16.64+0x4] ;  /* 0x00000408100a7981 */ /* 0x000362000c1e1900 */
[----:B------:R-:W-:Y:S01]  /*0710*/  IMAD R11, R11, UR6, RZ ;  /* 0x000000060b0b7c24 */ /* 0x000fe2000f8e02ff */
[----:B------:R-:W-:Y:S01]  /*0720*/  VOTE.ANY R19, PT, PT ;  /* 0x0000000000137806 */ /* 0x000fe200038e0100 */
[----:B------:R-:W-:-:S04]  /*0730*/  IMAD.WIDE.U32 R20, R0, UR6, RZ ;  /* 0x0000000600147c25 */ /* 0x000fc8000f8e00ff */
[----:B------:R-:W-:-:S05]  /*0740*/  IMAD R7, R0, UR7, R11 ;  /* 0x0000000700077c24 */ /* 0x000fca000f8e020b */
[----:B------:R-:W-:Y:S02]  /*0750*/  IADD3 R7, PT, PT, R21, R7, RZ ;  /* 0x0000000715077210 */ /* 0x000fe40007ffe0ff */
[----:B0-----:R-:W-:-:S04]  /*0760*/  LEA R6, P0, R20, UR4, 0x3 ;  /* 0x0000000414067c11 */ /* 0x001fc8000f8018ff */
        /* <DEDUP_REMOVED lines=8> */
[----:B0-----:R-:W-:Y:S01]  /*07f0*/  LOP3.LUT P0, RZ, R2, UR5, R17, 0x40, !PT ;  /* 0x0000000502ff7c12 */ /* 0x001fe2000f804011 */
[----:B--2---:R-:W-:-:S02]  /*0800*/  FMUL R0, RZ, R8 ;  /* 0x00000008ff007220 */ /* 0x004fc40000400000 */
[----:B-1----:R0:W1:Y:S01]  /*0810*/  FLO.U32.SH R8, R12 ;  /* 0x0000000c00087300 */ /* 0x00206200000e0400 */
[----:B---3--:R-:W-:Y:S01]  /*0820*/  FMUL R13, RZ, R18 ;  /* 0x00000012ff0d7220 */ /* 0x008fe20000400000 */
[----:B----4-:R-:W-:-:S03]  /*0830*/  FFMA R11, RZ, R9, R0 ;  /* 0x00000009ff0b7223 */ /* 0x010fc60000000000 */
[----:B-----5:R-:W-:Y:S01]  /*0840*/  FFMA R13, RZ, R10, -R13 ;  /* 0x0000000aff0d7223 */ /* 0x020fe2000000080d */
[----:B------:R-:W-:-:S03]  /*0850*/  FFMA R11, -RZ, R18, R11 ;  /* 0x00000012ff0b7223 */ /* 0x000fc6000000010b */
[----:B------:R-:W-:Y:S01]  /*0860*/  FADD R0, -R0, R13 ;  /* 0x0000000d00007221 */ /* 0x000fe20000000100 */
[----:B------:R-:W-:-:S03]  /*0870*/  FFMA R11, -RZ, R10, R11 ;  /* 0x0000000aff0b7223 */ /* 0x000fc6000000010b */
[----:B------:R-:W-:Y:S01]  /*0880*/  FFMA R9, RZ, R9, R0 ;  /* 0x00000009ff097223 */ /* 0x000fe20000000000 */
        /* <DEDUP_REMOVED lines=20> */
.L_x_966:
        /* <DEDUP_REMOVED lines=11> */
.L_x_945:
[----:B------:R-:W-:Y:S01]  /*0a80*/  BSSY B0, `(.L_x_946) ;  /* 0x0000007000007945 */ /* 0x000fe20003800000 */
[----:B------:R-:W-:Y:S01]  /*0a90*/  IMAD.MOV.U32 R23, RZ, RZ, R11 ;  /* 0x000000ffff177224 */ /* 0x000fe200078e000b */
[----:B------:R-:W-:Y:S01]  /*0aa0*/  MOV R0, 0x10 ;  /* 0x0000001000007802 */ /* 0x000fe20000000f00 */
[----:B------:R-:W-:-:S07]  /*0ab0*/  IMAD.MOV.U32 R3, RZ, RZ, 0x1f ;  /* 0x0000001fff037424 */ /* 0x000fce00078e00ff */
[----:B------:R-:W-:Y:S05]  /*0ac0*/  WARPSYNC.COLLECTIVE R2, `(.L_x_947) ;  /* 0x0000000002087348 */ /* 0x000fea0003c00000 */
[----:B------:R0:W1:Y:S02]  /*0ad0*/  SHFL.DOWN P0, R0, R23, R0, R3 ;  /* 0x0800000017007389 */ /* 0x0000640000000003 */
[----:B01----:R-:W-:Y:S05]  /*0ae0*/  ENDCOLLECTIVE ;  /* 0x000000000000791b */ /* 0x003fea0003800000 */
.L_x_947:
[----:B------:R-:W-:Y:S05]  /*0af0*/  BSYNC B0 ;  /* 0x0000000000007941 */ /* 0x000fea0003800000 */
.L_x_946:
[----:B------:R-:W-:Y:S01]  /*0b00*/  MOV R10, R0 ;  /* 0x00000000000a7202 */ /* 0x000fe20000000f00 */
[----:B------:R-:W-:Y:S01]  /*0b10*/  HFMA2 R0, -RZ, RZ, 0, 9.5367431640625e-07 ;  /* 0x00000010ff007431 */ /* 0x000fe200000001ff */
[----:B------:R-:W-:Y:S01]  /*0b20*/  BSSY B0, `(.L_x_948) ;  /* 0x0000006000007945 */ /* 0x000fe20003800000 */
[----:B------:R-:W-:Y:S02]  /*0b30*/  IMAD.MOV.U32 R23, RZ, RZ, R9 ;  /* 0x000000ffff177224 */ /* 0x000fe400078e0009 */
[----:B------:R-:W-:-:S07]  /*0b40*/  IMAD.MOV.U32 R3, RZ, RZ, 0x1f ;  /* 0x0000001fff037424 */ /* 0x000fce00078e00ff */
[----:B------:R-:W-:Y:S05]  /*0b50*/  WARPSYNC.COLLECTIVE R2, `(.L_x_949) ;  /* 0x0000000002087348 */ /* 0x000fea0003c00000 */
[----:B------:R0:W1:Y:S02]  /*0b60*/  SHFL.DOWN P0, R0, R23, R0, R3 ;  /* 0x0800000017007389 */ /* 0x0000640000000003 */
[----:B01----:R-:W-:Y:S05]  /*0b70*/  ENDCOLLECTIVE ;  /* 0x000000000000791b */ /* 0x003fea0003800000 */
.L_x_949:
[----:B------:R-:W-:Y:S05]  /*0b80*/  BSYNC B0 ;  /* 0x0000000000007941 */ /* 0x000fea0003800000 */
.L_x_948:
[----:B------:R-:W-:Y:S01]  /*0b90*/  FADD R5, R11, R10 ;  /* 0x0000000a0b057221 */ /* 0x000fe20000000000 */
[----:B------:R-:W-:Y:S01]  /*0ba0*/  MOV R12, R0 ;  /* 0x00000000000c7202 */ /* 0x000fe20000000f00 */
[----:B------:R-:W-:Y:S01]  /*0bb0*/  HFMA2 R0, -RZ, RZ, 0, 4.76837158203125e-07 ;  /* 0x00000008ff007431 */ /* 0x000fe200000001ff */
[----:B------:R-:W-:Y:S01]  /*0bc0*/  BSSY B0, `(.L_x_950) ;  /* 0x0000006000007945 */ /* 0x000fe20003800000 */
[----:B------:R-:W-:Y:S02]  /*0bd0*/  IMAD.MOV.U32 R23, RZ, RZ, R5 ;  /* 0x000000ffff177224 */ /* 0x000fe400078e0005 */
[----:B------:R-:W-:-:S07]  /*0be0*/  IMAD.MOV.U32 R3, RZ, RZ, 0x1f ;  /* 0x0000001fff037424 */ /* 0x000fce00078e00ff */
[----:B------:R-:W-:Y:S05]  /*0bf0*/  WARPSYNC.COLLECTIVE R2, `(.L_x_951) ;  /* 0x0000000002087348 */ /* 0x000fea0003c00000 */
[----:B------:R0:W1:Y:S02]  /*0c00*/  SHFL.DOWN P0, R0, R23, R0, R3 ;  /* 0x0800000017007389 */ /* 0x0000640000000003 */
[----:B01----:R-:W-:Y:S05]  /*0c10*/  ENDCOLLECTIVE ;  /* 0x000000000000791b */ /* 0x003fea0003800000 */
.L_x_951:
[----:B------:R-:W-:Y:S05]  /*0c20*/  BSYNC B0 ;  /* 0x0000000000007941 */ /* 0x000fea0003800000 */
.L_x_950:
        /* <DEDUP_REMOVED lines=9> */
.L_x_953:
[----:B------:R-:W-:Y:S05]  /*0cc0*/  BSYNC B0 ;  /* 0x0000000000007941 */ /* 0x000fea0003800000 */
.L_x_952:
[----:B------:R-:W-:Y:S01]  /*0cd0*/  FADD R17, R5, R10 ;  /* 0x0000000a05117221 */ /* 0x000fe20000000000 */
[----:B------:R-:W-:Y:S01]  /*0ce0*/  MOV R12, R0 ;  /* 0x00000000000c7202 */ /* 0x000fe20000000f00 */
[----:B------:R-:W-:Y:S01]  /*0cf0*/  HFMA2 R0, -RZ, RZ, 0, 2.384185791015625e-07 ;  /* 0x00000004ff007431 */ /* 0x000fe200000001ff */
[----:B------:R-:W-:Y:S01]  /*0d00*/  BSSY B0, `(.L_x_954) ;  /* 0x0000006000007945 */ /* 0x000fe20003800000 */
[----:B------:R-:W-:Y:S02]  /*0d10*/  IMAD.MOV.U32 R23, RZ, RZ, R17 ;  /* 0x000000ffff177224 */ /* 0x000fe400078e0011 */
[----:B------:R-:W-:-:S07]  /*0d20*/  IMAD.MOV.U32 R3, RZ, RZ, 0x1f ;  /* 0x0000001fff037424 */ /* 0x000fce00078e00ff */
[----:B------:R-:W-:Y:S05]  /*0d30*/  WARPSYNC.COLLECTIVE R2, `(.L_x_955) ;  /* 0x0000000002087348 */ /* 0x000fea0003c00000 */
[----:B------:R0:W1:Y:S02]  /*0d40*/  SHFL.DOWN P0, R0, R23, R0, R3 ;  /* 0x0800000017007389 */ /* 0x0000640000000003 */
[----:B01----:R-:W-:Y:S05]  /*0d50*/  ENDCOLLECTIVE ;  /* 0x000000000000791b */ /* 0x003fea0003800000 */
.L_x_955:
[----:B------:R-:W-:Y:S05]  /*0d60*/  BSYNC B0 ;  /* 0x0000000000007941 */ /* 0x000fea0003800000 */
.L_x_954:
        /* <DEDUP_REMOVED lines=9> */
.L_x_957:
[----:B------:R-:W-:Y:S05]  /*0e00*/  BSYNC B0 ;  /* 0x0000000000007941 */ /* 0x000fea0003800000 */
.L_x_956:
[----:B------:R-:W-:Y:S01]  /*0e10*/  FADD R21, R17, R10 ;  /* 0x0000000a11157221 */ /* 0x000fe20000000000 */
[----:B------:R-:W-:Y:S01]  /*0e20*/  MOV R12, R0 ;  /* 0x00000000000c7202 */ /* 0x000fe20000000f00 */
[----:B------:R-:W-:Y:S01]  /*0e30*/  HFMA2 R0, -RZ, RZ, 0, 1.1920928955078125e-07 ;  /* 0x00000002ff007431 */ /* 0x000fe200000001ff */
[----:B------:R-:W-:Y:S01]  /*0e40*/  BSSY B0, `(.L_x_958) ;  /* 0x0000006000007945 */ /* 0x000fe20003800000 */
[----:B------:R-:W-:Y:S02]  /*0e50*/  IMAD.MOV.U32 R23, RZ, RZ, R21 ;  /* 0x000000ffff177224 */ /* 0x000fe400078e0015 */
[----:B------:R-:W-:-:S07]  /*0e60*/  IMAD.MOV.U32 R3, RZ, RZ, 0x1f ;  /* 0x0000001fff037424 */ /* 0x000fce00078e00ff */
[----:B------:R-:W-:Y:S05]  /*0e70*/  WARPSYNC.COLLECTIVE R2, `(.L_x_959) ;  /* 0x0000000002087348 */ /* 0x000fea0003c00000 */
[----:B------:R0:W1:Y:S02]  /*0e80*/  SHFL.DOWN P0, R0, R23, R0, R3 ;  /* 0x0800000017007389 */ /* 0x0000640000000003 */
[----:B01----:R-:W-:Y:S05]  /*0e90*/  ENDCOLLECTIVE ;  /* 0x000000000000791b */ /* 0x003fea0003800000 */
.L_x_959:
[----:B------:R-:W-:Y:S05]  /*0ea0*/  BSYNC B0 ;  /* 0x0000000000007941 */ /* 0x000fea0003800000 */
.L_x_958:
        /* <DEDUP_REMOVED lines=9> */
.L_x_961:
[----:B------:R-:W-:Y:S05]  /*0f40*/  BSYNC B0 ;  /* 0x0000000000007941 */ /* 0x000fea0003800000 */
.L_x_960:
[----:B------:R-:W-:Y:S01]  /*0f50*/  FADD R5, R21, R10 ;  /* 0x0000000a15057221 */ /* 0x000fe20000000000 */
[----:B------:R-:W-:Y:S01]  /*0f60*/  MOV R12, R0 ;  /* 0x00000000000c7202 */ /* 0x000fe20000000f00 */
[----:B------:R-:W-:Y:S01]  /*0f70*/  HFMA2 R0, -RZ, RZ, 0, 5.9604644775390625e-08 ;  /* 0x00000001ff007431 */ /* 0x000fe200000001ff */
[----:B------:R-:W-:Y:S01]  /*0f80*/  BSSY B0, `(.L_x_962) ;  /* 0x0000006000007945 */ /* 0x000fe20003800000 */
[----:B------:R-:W-:Y:S02]  /*0f90*/  IMAD.MOV.U32 R23, RZ, RZ, R5 ;  /* 0x000000ffff177224 */ /* 0x000fe400078e0005 */
[----:B------:R-:W-:-:S07]  /*0fa0*/  IMAD.MOV.U32 R3, RZ, RZ, 0x1f ;  /* 0x0000001fff037424 */ /* 0x000fce00078e00ff */
[----:B------:R-:W-:Y:S05]  /*0fb0*/  WARPSYNC.COLLECTIVE R2, `(.L_x_963) ;  /* 0x0000000002087348 */ /* 0x000fea0003c00000 */
[----:B------:R0:W1:Y:S02]  /*0fc0*/  SHFL.DOWN P0, R0, R23, R0, R3 ;  /* 0x0800000017007389 */ /* 0x0000640000000003 */
[----:B01----:R-:W-:Y:S05]  /*0fd0*/  ENDCOLLECTIVE ;  /* 0x000000000000791b */ /* 0x003fea0003800000 */
.L_x_963:
[----:B------:R-:W-:Y:S05]  /*0fe0*/  BSYNC B0 ;  /* 0x0000000000007941 */ /* 0x000fea0003800000 */
.L_x_962:
        /* <DEDUP_REMOVED lines=9> */
.L_x_965:
[----:B------:R-:W-:Y:S05]  /*1080*/  BSYNC B0 ;  /* 0x0000000000007941 */ /* 0x000fea0003800000 */
.L_x_964:
[----:B------:R-:W-:Y:S01]  /*1090*/  FADD R13, R5, R10 ;  /* 0x0000000a050d7221 */ /* 0x000fe20000000000 */
[----:B------:R-:W-:Y:S06]  /*10a0*/  BRA `(.L_x_966) ;  /* 0xfffffff800487947 */ /* 0x000fec000383ffff */
        .weak           $__internal_48_$__cuda_sm20_rem_s64
        .type           $__internal_48_$__cuda_sm20_rem_s64,@function
        .size           $__internal_48_$__cuda_sm20_rem_s64,(.L_x_1947 - $__internal_48_$__cuda_sm20_rem_s64)
$__internal_48_$__cuda_sm20_rem_s64:
        /* <DEDUP_REMOVED lines=20> */
[----:B------:R-:W-:-:S04]  /*11f0*/  IMAD.HI.U32 R10, P1, R9, R13, R10 ;  /* 0x0000000d090a7227 */ /* 0x000fc8000782000a */
[----:B------:R-:W-:Y:S01]  /*1200*/  IMAD.X R7, R7, 0x1, R9, P0 ;  /* 0x0000000107077824 */ /* 0x000fe200000e0609 */
[----:B------:R-:W-:-:S04]  /*1210*/  IADD3 R11, P2, PT, R17, R10, RZ ;  /* 0x0000000a110b7210 */ /* 0x000fc80007f5e0ff */
[----:B------:R-:W-:Y:S01]  /*1220*/  IADD3.X R7, PT, PT, RZ, RZ, R7, P2, P1 ;  /* 0x000000ffff077210 */ /* 0x000fe200017e2407 */
[----:B------:R-:W-:Y:S01]  /*1230*/  IMAD.WIDE.U32 R8, R11, UR4, RZ ;  /* 0x000000040b087c25 */ /* 0x000fe2000f8e00ff */
[----:B------:R-:W-:-:S03]  /*1240*/  ISETP.GE.AND P1, PT, R5, RZ, PT ;  /* 0x000000ff0500720c */ /* 0x000fc60003f26270 */
[----:B------:R-:W-:Y:S01]  /*1250*/  IMAD R10, R11, UR5, R9 ;  /* 0x000000050b0a7c24 */ /* 0x000fe2000f8e0209 */
[----:B------:R-:W-:Y:S02]  /*1260*/  IADD3 R13, P0, PT, RZ, -R8, RZ ;  /* 0x80000008ff0d7210 */ /* 0x000fe40007f1e0ff */
[----:B------:R-:W-:Y:S01]  /*1270*/  IADD3 R9, P4, PT, RZ, -R0, RZ ;  /* 0x80000000ff097210 */ /* 0x000fe20007f9e0ff */
        /* <DEDUP_REMOVED lines=48> */
[----:B------:R-:W-:Y:S06]  /*1580*/  RET.REL.NODEC R6 `(_Z26MutualIntensExtract_KernelILin4ELb1ELb0ELb1ELi1EEvPfS0_S0_llllll) ;  /* 0xffffffe8069c7950 */ /* 0x000fec0003c3ffff */
.L_x_967:
        /* <DEDUP_REMOVED lines=15> */
.L_x_1947:


//--------------------- .text._Z26MutualIntensExtract_KernelILin4ELb1ELb1ELb1ELi1EEvPfS0_S0_llllll --------------------------
	.section	.text._Z26MutualIntensExtract_KernelILin4ELb1ELb1ELb1ELi1EEvPfS0_S0_llllll,"ax",@progbits
	.align	128
        .global         _Z26MutualIntensExtract_KernelILin4ELb1ELb1ELb1ELi1EEvPfS0_S0_llllll
        .type           _Z26MutualIntensExtract_KernelILin4ELb1ELb1ELb1ELi1EEvPfS0_S0_llllll,@function
        .size           _Z26MutualIntensExtract_KernelILin4ELb1ELb1ELb1ELi1EEvPfS0_S0_llllll,(.L_x_1948 - _Z26MutualIntensExtract_KernelILin4ELb1ELb1ELb1ELi1EEvPfS0_S0_llllll)
        .other          _Z26MutualIntensExtract_KernelILin4ELb1ELb1ELb1ELi1EEvPfS0_S0_llllll,@"STO_CUDA_ENTRY STV_DEFAULT"
_Z26MutualIntensExtract_KernelILin4ELb1ELb1ELb1ELi1EEvPfS0_S0_llllll:
.text._Z26MutualIntensExtract_KernelILin4ELb1ELb1ELb1ELi1EEvPfS0_S0_llllll:
        /* <DEDUP_REMOVED lines=41> */
.L_x_969:
[----:B------:R-:W-:-:S07]  /*0290*/  MOV R6, 0x2b0 ;  /* 0x000002b000067802 */ /* 0x000fce0000000f00 */
[----:B------:R-:W-:Y:S05]  /*02a0*/  CALL.REL.NOINC `($__internal_49_$__cuda_sm20_rem_s64) ;  /* 0x0000000c00d47944 */ /* 0x000fea0003c00000 */
.L_x_970:
[----:B------:R-:W-:Y:S05]  /*02b0*/  BSYNC.RECONVERGENT B0 ;  /* 0x0000000000007941 */ /* 0x000fea0003800200 */
.L_x_968:
        /* <DEDUP_REMOVED lines=22> */
[----:B------:R-:W-:Y:S01]  /*0420*/  IADD3.X R5, PT, PT, R5, ~UR13, RZ, P0, !PT ;  /* 0x8000000d05057c10 */ /* 0x000fe200087fe4ff */
[----:B------:R-:W-:Y:S01]  /*0430*/  IMAD.WIDE.U32 R6, R4, UR6, RZ ;  /* 0x0000000604067c25 */ /* 0x000fe2000f8e00ff */
[----:B-1----:R-:W-:Y:S02]  /*0440*/  ISETP.GE.U32.AND P0, PT, R8, UR4, PT ;  /* 0x0000000408007c0c */ /* 0x002fe4000bf06070 */
[----:B------:R-:W-:Y:S01]  /*0450*/  @!P1 LEA.HI.X.SX32 R14, R9, UR7, 0x1, P2 ;  /* 0x00000007090e9c11 */ /* 0x000fe200090f0eff */
[----:B------:R-:W-:Y:S01]  /*0460*/  IMAD R5, R5, UR6, RZ ;  /* 0x0000000605057c24 */ /* 0x000fe2000f8e02ff */
[----:B------:R-:W-:-:S02]  /*0470*/  SHF.L.U32 R10, R6, 0x3, RZ ;  /* 0x00000003060a7819 */ /* 0x000fc400000006ff */
[----:B------:R-:W-:Y:S01]  /*0480*/  ISETP.GE.AND.EX P0, PT, R14, UR5, PT, P0 ;  /* 0x000000050e007c0c */ /* 0x000fe2000bf06300 */
[----:B------:R-:W-:Y:S01]  /*0490*/  IMAD R5, R4, UR7, R5 ;  /* 0x0000000704057c24 */ /* 0x000fe2000f8e0205 */
[C---:B--2---:R-:W-:Y:S02]  /*04a0*/  IADD3 R4, P2, PT, R10.reuse, UR8, RZ ;  /* 0x000000080a047c10 */ /* 0x044fe4000ff5e0ff */
[----:B------:R-:W-:Y:S01]  /*04b0*/  IADD3 R10, P3, PT, R10, UR10, RZ ;  /* 0x0000000a0a0a7c10 */ /* 0x000fe2000ff7e0ff */
[----:B------:R-:W-:-:S05]  /*04c0*/  IMAD.IADD R5, R7, 0x1, R5 ;  /* 0x0000000107057824 */ /* 0x000fca00078e0205 */
[----:B------:R-:W-:-:S04]  /*04d0*/  SHF.L.U64.HI R6, R6, 0x3, R5 ;  /* 0x0000000306067819 */ /* 0x000fc80000010205 */
[C---:B------:R-:W-:Y:S02]  /*04e0*/  IADD3.X R5, PT, PT, R6.reuse, UR9, RZ, P2, !PT ;  /* 0x0000000906057c10 */ /* 0x040fe400097fe4ff */
[----:B------:R-:W-:Y:S01]  /*04f0*/  IADD3.X R11, PT, PT, R6, UR11, RZ, P3, !PT ;  /* 0x0000000b060b7c10 */ /* 0x000fe20009ffe4ff */
[----:B------:R-:W-:Y:S06]  /*0500*/  @P0 EXIT ;  /* 0x000000000000094d */ /* 0x000fec0003800000 */
[----:B------:R-:W0:Y:S01]  /*0510*/  LDCU.64 UR4, c[0x0][0x3a0] ;  /* 0x00007400ff0477ac */ /* 0x000e220008000a00 */
[----:B------:R-:W-:Y:S01]  /*0520*/  IMAD.MOV.U32 R12, RZ, RZ, R3 ;  /* 0x000000ffff0c7224 */ /* 0x000fe200078e0003 */
[----:B------:R-:W-:Y:S01]  /*0530*/  @!P1 IADD3 R12, PT, PT, R3, R9, RZ ;  /* 0x00000009030c9210 */ /* 0x000fe20007ffe0ff */
[----:B------:R-:W1:Y:S01]  /*0540*/  LDC.64 R20, c[0x0][0x358] ;  /* 0x0000d600ff147b82 */ /* 0x000e620000000a00 */
[----:B------:R-:W2:Y:S02]  /*0550*/  LDCU.64 UR8, c[0x0][0x3b0] ;  /* 0x00007600ff0877ac */ /* 0x000ea40008000a00 */
        /* <DEDUP_REMOVED lines=13> */
[----:B------:R-:W-:Y:S02]  /*0630*/  R2UR UR20, R20 ;  /* 0x00000000141472ca */ /* 0x000fe400000e0000 */
[----:B------:R-:W-:Y:S01]  /*0640*/  SHF.L.U64.HI R22, R6, 0x2, R7 ;  /* 0x0000000206167819 */ /* 0x000fe20000010207 */
[----:B------:R-:W-:Y:S01]  /*0650*/  IMAD R13, R16, UR9, R13 ;  /* 0x00000009100d7c24 */ /* 0x000fe2000f8e020d */
[----:B------:R-:W-:Y:S01]  /*0660*/  SHF.L.U32 R7, R18, 0x2, RZ ;  /* 0x0000000212077819 */ /* 0x000fe200000006ff */
[----:B------:R-:W-:Y:S01]  /*0670*/  IMAD.SHL.U32 R9, R6, 0x4, RZ ;  /* 0x0000000406097824 */ /* 0x000fe200078e00ff */
[----:B------:R-:W-:Y:S01]  /*0680*/  R2UR UR21, R21 ;  /* 0x00000000151572ca */ /* 0x000fe200000e0000 */
[----:B------:R-:W-:Y:S01]  /*0690*/  IMAD.IADD R13, R19, 0x1, R13 ;  /* 0x00000001130d7824 */ /* 0x000fe200078e020d */
[----:B------:R-:W-:-:S02]  /*06a0*/  R2UR UR8, R20 ;  /* 0x00000000140872ca */ /* 0x000fc400000e0000 */
[-C--:B------:R-:W-:Y:S02]  /*06b0*/  IADD3 R8, P0, PT, R9, R4.reuse, RZ ;  /* 0x0000000409087210 */ /* 0x080fe40007f1e0ff */
[----:B------:R-:W-:Y:S02]  /*06c0*/  IADD3 R4, P2, PT, R7, R4, RZ ;  /* 0x0000000407047210 */ /* 0x000fe40007f5e0ff */
[----:B------:R-:W-:Y:S02]  /*06d0*/  SHF.L.U64.HI R18, R18, 0x2, R13 ;  /* 0x0000000212127819 */ /* 0x000fe4000001020d */
[----:B------:R-:W-:Y:S01]  /*06e0*/  IADD3 R6, P1, PT, R9, R10, RZ ;  /* 0x0000000a09067210 */ /* 0x000fe20007f3e0ff */
[--C-:B------:R-:W-:Y:S01]  /*06f0*/  IMAD.X R9, R22, 0x1, R5.reuse, P0 ;  /* 0x0000000116097824 */ /* 0x100fe200000e0605 */
[----:B------:R-:W-:Y:S01]  /*0700*/  R2UR UR9, R21 ;  /* 0x00000000150972ca */ /* 0x000fe200000e0000 */
[----:B------:R-:W-:Y:S01]  /*0710*/  IMAD.X R5, R18, 0x1, R5, P2 ;  /* 0x0000000112057824 */ /* 0x000fe200010e0605 */
[----:B------:R-:W-:-:S02]  /*0720*/  R2UR UR4, R20 ;  /* 0x00000000140472ca */ /* 0x000fc400000e0000 */
[----:B------:R-:W-:Y:S02]  /*0730*/  R2UR UR5, R21 ;  /* 0x00000000150572ca */ /* 0x000fe400000e0000 */
[----:B------:R-:W-:Y:S02]  /*0740*/  IADD3 R10, P3, PT, R7, R10, RZ ;  /* 0x0000000a070a7210 */ /* 0x000fe40007f7e0ff */
[----:B------:R-:W-:Y:S02]  /*0750*/  IADD3.X R7, PT, PT, R22, R11, RZ, P1, !PT ;  /* 0x0000000b16077210 */ /* 0x000fe40000ffe4ff */
[----:B------:R-:W-:Y:S01]  /*0760*/  R2UR UR10, R20 ;  /* 0x00000000140a72ca */ /* 0x000fe200000e0000 */
[----:B------:R-:W-:Y:S01]  /*0770*/  IMAD.X R11, R18, 0x1, R11, P3 ;  /* 0x00000001120b7824 */ /* 0x000fe200018e060b */
[----:B------:R-:W-:Y:S01]  /*0780*/  R2UR UR11, R21 ;  /* 0x00000000150b72ca */ /* 0x000fe200000e0000 */
[----:B------:R-:W2:Y:S01]  /*0790*/  LDG.E R19, desc[UR16][R6.64+0x4] ;  /* 0x0000041006137981 */ /* 0x000ea2000c1e1900 */
[----:B------:R-:W-:-:S02]  /*07a0*/  R2UR UR14, R20 ;  /* 0x00000000140e72ca */ /* 0x000fc400000e0000 */
[C---:B------:R-:W-:Y:S01]  /*07b0*/  R2UR UR15, R21.reuse ;  /* 0x00000000150f72ca */ /* 0x040fe200000e0000 */
[----:B------:R-:W2:Y:S01]  /*07c0*/  LDG.E R18, desc[UR12][R4.64+0x4] ;  /* 0x0000040c04127981 */ /* 0x000ea2000c1e1900 */
[----:B------:R-:W-:Y:S02]  /*07d0*/  R2UR UR18, R20 ;  /* 0x00000000141272ca */ /* 0x000fe400000e0000 */
[----:B------:R-:W-:Y:S01]  /*07e0*/  R2UR UR19, R21 ;  /* 0x00000000151372ca */ /* 0x000fe200000e0000 */
[----:B------:R-:W3:Y:S04]  /*07f0*/  LDG.E R22, desc[UR20][R10.64+0x4] ;  /* 0x000004140a167981 */ /* 0x000ee8000c1e1900 */
[----:B------:R-:W3:Y:S04]  /*0800*/  LDG.E R23, desc[UR8][R8.64+0x4] ;  /* 0x0000040808177981 */ /* 0x000ee8000c1e1900 */
[----:B------:R0:W4:Y:S01]  /*0810*/  LDG.E R13, desc[UR4][R8.64] ;  /* 0x00000004080d7981 */ /* 0x000122000c1e1900 */
[----:B------:R-:W1:Y:S03]  /*0820*/  LDCU.64 UR4, c[0x0][0x390] ;  /* 0x00007200ff0477ac */ /* 0x000e660008000a00 */
[----:B------:R-:W5:Y:S04]  /*0830*/  LDG.E R24, desc[UR10][R4.64] ;  /* 0x0000000a04187981 */ /* 0x000f68000c1e1900 */
[----:B------:R0:W5:Y:S04]  /*0840*/  LDG.E R25, desc[UR14][R6.64] ;  /* 0x0000000e06197981 */ /* 0x000168000c1e1900 */
[----:B------:R-:W5:Y:S01]  /*0850*/  LDG.E R26, desc[UR18][R10.64] ;  /* 0x000000120a1a7981 */ /* 0x000f62000c1e1900 */
[----:B------:R-:W-:-:S02]  /*0860*/  IMAD R17, R14, UR6, RZ ;  /* 0x000000060e117c24 */ /* 0x000fc4000f8e02ff */
[----:B------:R-:W-:-:S04]  /*0870*/  IMAD.WIDE.U32 R14, R16, UR6, RZ ;  /* 0x00000006100e7c25 */ /* 0x000fc8000f8e00ff */
[----:B------:R-:W-:Y:S01]  /*0880*/  IMAD R17, R16, UR7, R17 ;  /* 0x0000000710117c24 */ /* 0x000fe2000f8e0211 */
[----:B-1----:R-:W-:-:S04]  /*0890*/  LEA R16, P0, R14, UR4, 0x3 ;  /* 0x000000040e107c11 */ /* 0x002fc8000f8018ff */
[----:B------:R-:W-:-:S04]  /*08a0*/  IADD3 R15, PT, PT, R15, R17, RZ ;  /* 0x000000110f0f7210 */ /* 0x000fc80007ffe0ff */
        /* <DEDUP_REMOVED lines=10> */
[----:B--2---:R-:W-:-:S04]  /*0950*/  FMUL R4, R18, R19 ;  /* 0x0000001312047220 */ /* 0x004fc80000400000 */
[-C--:B---3--:R-:W-:Y:S02]  /*0960*/  FFMA R7, R23, R22.reuse, -R4 ;  /* 0x0000001617077223 */ /* 0x088fe40000000804 */
[----:B-1----:R0:W1:Y:S01]  /*0970*/  FLO.U32.SH R4, R6 ;  /* 0x0000000600047300 */ /* 0x00206200000e0400 */
[----:B----4-:R-:W-:-:S04]  /*0980*/  FMUL R5, R13, R22 ;  /* 0x000000160d057220 */ /* 0x010fc80000400000 */
[----:B-----5:R-:W-:-:S04]  /*0990*/  FFMA R5, R24, R19, R5 ;  /* 0x0000001318057223 */ /* 0x020fc80000000005 */
[-C--:B------:R-:W-:Y:S01]  /*09a0*/  FFMA R18, -R18, R25.reuse, R5 ;  /* 0x0000001912127223 */ /* 0x080fe20000000105 */
[----:B------:R-:W-:-:S03]  /*09b0*/  FFMA R24, -R24, R25, R7 ;  /* 0x0000001918187223 */ /* 0x000fc60000000107 */
[-C--:B------:R-:W-:Y:S01]  /*09c0*/  FFMA R23, -R23, R26.reuse, R18 ;  /* 0x0000001a17177223 */ /* 0x080fe20000000112 */
[----:B------:R-:W-:Y:S01]  /*09d0*/  FFMA R13, R13, R26, R24 ;  /* 0x0000001a0d0d7223 */ /* 0x000fe20000000018 */
        /* <DEDUP_REMOVED lines=20> */
.L_x_992:
        /* <DEDUP_REMOVED lines=11> */
.L_x_971:
[----:B------:R-:W-:Y:S01]  /*0bd0*/  HFMA2 R6, -RZ, RZ, 0, 1.847743988037109375e-06 ;  /* 0x0000001fff067431 */ /* 0x000fe200000001ff */
[----:B------:R-:W-:Y:S01]  /*0be0*/  BSSY B0, `(.L_x_972) ;  /* 0x0000006000007945 */ /* 0x000fe20003800000 */
[----:B------:R-:W-:Y:S02]  /*0bf0*/  IMAD.MOV.U32 R19, RZ, RZ, R23 ;  /* 0x000000ffff137224 */ /* 0x000fe400078e0017 */
[----:B------:R-:W-:-:S07]  /*0c00*/  IMAD.MOV.U32 R3, RZ, RZ, 0x10 ;  /* 0x00000010ff037424 */ /* 0x000fce00078e00ff */
[----:B------:R-:W-:Y:S05]  /*0c10*/  WARPSYNC.COLLECTIVE R2, `(.L_x_973) ;  /* 0x0000000002087348 */ /* 0x000fea0003c00000 */
[----:B------:R0:W1:Y:S02]  /*0c20*/  SHFL.DOWN P0, R6, R19, R3, R6 ;  /* 0x0800000313067389 */ /* 0x0000640000000006 */
[----:B01----:R-:W-:Y:S05]  /*0c30*/  ENDCOLLECTIVE ;  /* 0x000000000000791b */ /* 0x003fea0003800000 */
.L_x_973:
[----:B------:R-:W-:Y:S05]  /*0c40*/  BSYNC B0 ;  /* 0x0000000000007941 */ /* 0x000fea0003800000 */
.L_x_972:
        /* <DEDUP_REMOVED lines=8> */
.L_x_975:
[----:B------:R-:W-:Y:S05]  /*0cd0*/  BSYNC B0 ;  /* 0x0000000000007941 */ /* 0x000fea0003800000 */
.L_x_974:
        /* <DEDUP_REMOVED lines=9> */
.L_x_977:
[----:B------:R-:W-:Y:S05]  /*0d70*/  BSYNC B0 ;  /* 0x0000000000007941 */ /* 0x000fea0003800000 */
.L_x_976:
[----:B------:R-:W-:Y:S01]  /*0d80*/  FADD R7, R13, R10 ;  /* 0x0000000a0d077221 */ /* 0x000fe20000000000 */
[----:B------:R-:W-:Y:S01]  /*0d90*/  MOV R8, R6 ;  /* 0x0000000600087202 */ /* 0x000fe20000000f00 */
[----:B------:R-:W-:Y:S01]  /*0da0*/  HFMA2 R6, -RZ, RZ, 0, 1.847743988037109375e-06 ;  /* 0x0000001fff067431 */ /* 0x000fe200000001ff */
[----:B------:R-:W-:Y:S01]  /*0db0*/  BSSY B0, `(.L_x_978) ;  /* 0x0000006000007945 */ /* 0x000fe20003800000 */
[----:B------:R-:W-:Y:S02]  /*0dc0*/  IMAD.MOV.U32 R19, RZ, RZ, R7 ;  /* 0x000000ffff137224 */ /* 0x000fe400078e0007 */
[----:B------:R-:W-:-:S07]  /*0dd0*/  IMAD.MOV.U32 R3, RZ, RZ, 0x8 ;  /* 0x00000008ff037424 */ /* 0x000fce00078e00ff */
[----:B------:R-:W-:Y:S05]  /*0de0*/  WARPSYNC.COLLECTIVE R2, `(.L_x_979) ;  /* 0x0000000002087348 */ /* 0x000fea0003c00000 */
[----:B------:R0:W1:Y:S02]  /*0df0*/  SHFL.DOWN P0, R6, R19, R3, R6 ;  /* 0x0800000313067389 */ /* 0x0000640000000006 */
[----:B01----:R-:W-:Y:S05]  /*0e00*/  ENDCOLLECTIVE ;  /* 0x000000000000791b */ /* 0x003fea0003800000 */
.L_x_979:
[----:B------:R-:W-:Y:S05]  /*0e10*/  BSYNC B0 ;  /* 0x0000000000007941 */ /* 0x000fea0003800000 */
.L_x_978:
[----:B------:R-:W-:Y:S01]  /*0e20*/  FADD R9, R5, R8 ;  /* 0x0000000805097221 */ /* 0x000fe20000000000 */
        /* <DEDUP_REMOVED lines=8> */
.L_x_981:
[----:B------:R-:W-:Y:S05]  /*0eb0*/  BSYNC B0 ;  /* 0x0000000000007941 */ /* 0x000fea0003800000 */
.L_x_980:
        /* <DEDUP_REMOVED lines=9> */
.L_x_983:
[----:B------:R-:W-:Y:S05]  /*0f50*/  BSYNC B0 ;  /* 0x0000000000007941 */ /* 0x000fea0003800000 */
.L_x_982:
        /* <DEDUP_REMOVED lines=9> */
.L_x_985:
[----:B------:R-:W-:Y:S05]  /*0ff0*/  BSYNC B0 ;  /* 0x0000000000007941 */ /* 0x000fea0003800000 */
.L_x_984:
        /* <DEDUP_REMOVED lines=9> */
.L_x_987:
[----:B------:R-:W-:Y:S05]  /*1090*/  BSYNC B0 ;  /* 0x0000000000007941 */ /* 0x000fea0003800000 */
.L_x_986:
        /* <DEDUP_REMOVED lines=9> */
.L_x_989:
[----:B------:R-:W-:Y:S05]  /*1130*/  BSYNC B0 ;  /* 0x0000000000007941 */ /* 0x000fea0003800000 */
.L_x_988:
        /* <DEDUP_REMOVED lines=9> */
.L_x_991:
[----:B------:R-:W-:Y:S05]  /*11d0*/  BSYNC B0 ;  /* 0x0000000000007941 */ /* 0x000fea0003800000 */
.L_x_990:
[----:B------:R-:W-:Y:S01]  /*11e0*/  FADD R9, R5, R8 ;  /* 0x0000000805097221 */ /* 0x000fe20000000000 */
[----:B------:R-:W-:Y:S06]  /*11f0*/  BRA `(.L_x_992) ;  /* 0xfffffff800487947 */ /* 0x000fec000383ffff */
        .weak           $__internal_49_$__cuda_sm20_rem_s64
        .type           $__internal_49_$__cuda_sm20_rem_s64,@function
        .size           $__internal_49_$__cuda_sm20_rem_s64,(.L_x_1948 - $__internal_49_$__cuda_sm20_rem_s64)
$__internal_49_$__cuda_sm20_rem_s64:
        /* <DEDUP_REMOVED lines=77> */
[----:B------:R-:W-:Y:S06]  /*16d0*/  RET.REL.NODEC R6 `(_Z26MutualIntensExtract_KernelILin4ELb1ELb1ELb1ELi1EEvPfS0_S0_llllll) ;  /* 0xffffffe806487950 */ /* 0x000fec0003c3ffff */
.L_x_993:
        /* <DEDUP_REMOVED lines=10> */
.L_x_1948:


//--------------------- .text._Z26MutualIntensExtract_KernelILin3ELb0ELb0ELb1ELi1EEvPfS0_S0_llllll --------------------------
	.section	.text._Z26MutualIntensExtract_KernelILin3ELb0ELb0ELb1ELi1EEvPfS0_S0_llllll,"ax",@progbits
	.align	128
        .global         _Z26MutualIntensExtract_KernelILin3ELb0ELb0ELb1ELi1EEvPfS0_S0_llllll
        .type           _Z26MutualIntensExtract_KernelILin3ELb0ELb0ELb1ELi1EEvPfS0_S0_llllll,@function
        .size           _Z26MutualIntensExtract_KernelILin3ELb0ELb0ELb1ELi1EEvPfS0_S0_llllll,(.L_x_2026 - _Z26MutualIntensExtract_KernelILin3ELb0ELb0ELb1ELi1EEvPfS0_S0_llllll)
        .other          _Z26MutualIntensExtract_KernelILin3ELb0ELb0ELb1ELi1EEvPfS0_S0_llllll,@"STO_CUDA_ENTRY STV_DEFAULT"
_Z26MutualIntensExtract_KernelILin3ELb0ELb0ELb1ELi1EEvPfS0_S0_llllll:
.text._Z26MutualIntensExtract_KernelILin3ELb0ELb0ELb1ELi1EEvPfS0_S0_llllll:
        /* <DEDUP_REMOVED lines=73> */
.L_x_1015:
        /* <DEDUP_REMOVED lines=8> */
.L_x_994:
[----:B------:R-:W-:Y:S01]  /*0510*/  HFMA2 R20, -RZ, RZ, 0, 1.847743988037109375e-06 ;  /* 0x0000001fff147431 */ /* 0x000fe200000001ff */
[----:B------:R-:W-:Y:S01]  /*0520*/  BSSY B0, `(.L_x_995) ;  /* 0x0000006000007945 */ /* 0x000fe20003800000 */
[----:B------:R-:W-:Y:S01]  /*0530*/  MOV R18, RZ ;  /* 0x000000ff00127202 */ /* 0x000fe20000000f00 */
[----:B------:R-:W-:-:S07]  /*0540*/  IMAD.MOV.U32 R11, RZ, RZ, 0x10 ;  /* 0x00000010ff0b7424 */ /* 0x000fce00078e00ff */
[----:B------:R-:W-:Y:S05]  /*0550*/  WARPSYNC.COLLECTIVE R5, `(.L_x_996) ;  /* 0x0000000005087348 */ /* 0x000fea0003c00000 */
[----:B------:R0:W1:Y:S02]  /*0560*/  SHFL.DOWN P0, R11, R18, R11, R20 ;  /* 0x0800000b120b7389 */ /* 0x0000640000000014 */
[----:B01----:R-:W-:Y:S05]  /*0570*/  ENDCOLLECTIVE ;  /* 0x000000000000791b */ /* 0x003fea0003800000 */
.L_x_996:
[----:B------:R-:W-:Y:S05]  /*0580*/  BSYNC B0 ;  /* 0x0000000000007941 */ /* 0x000fea0003800000 */
.L_x_995:
        /* <DEDUP_REMOVED lines=8> */
.L_x_998:
[----:B------:R-:W-:Y:S05]  /*0610*/  BSYNC B0 ;  /* 0x0000000000007941 */ /* 0x000fea0003800000 */
.L_x_997:
        /* <DEDUP_REMOVED lines=9> */
.L_x_1000:
[----:B------:R-:W-:Y:S05]  /*06b0*/  BSYNC B0 ;  /* 0x0000000000007941 */ /* 0x000fea0003800000 */
.L_x_999:
        /* <DEDUP_REMOVED lines=9> */
.L_x_1002:
[----:B------:R-:W-:Y:S05]  /*0750*/  BSYNC B0 ;  /* 0x0000000000007941 */ /* 0x000fea0003800000 */
.L_x_1001:
        /* <DEDUP_REMOVED lines=9> */
.L_x_1004:
[----:B------:R-:W-:Y:S05]  /*07f0*/  BSYNC B0 ;  /* 0x0000000000007941 */ /* 0x000fea0003800000 */
.L_x_1003:
        /* <DEDUP_REMOVED lines=9> */
.L_x_1006:
[----:B------:R-:W-:Y:S05]  /*0890*/  BSYNC B0 ;  /* 0x0000000000007941 */ /* 0x000fea0003800000 */
.L_x_1005:
        /* <DEDUP_REMOVED lines=9> */
.L_x_1008:
[----:B------:R-:W-:Y:S05]  /*0930*/  BSYNC B0 ;  /* 0x0000000000007941 */ /* 0x000fea0003800000 */
.L_x_1007:
        /* <DEDUP_REMOVED lines=9> */
.L_x_1010:
[----:B------:R-:W-:Y:S05]  /*09d0*/  BSYNC B0 ;  /* 0x0000000000007941 */ /* 0x000fea0003800000 */
.L_x_1009:
        /* <DEDUP_REMOVED lines=9> */
.L_x_1012:
[----:B------:R-:W-:Y:S05]  /*0a70*/  BSYNC B0 ;  /* 0x0000000000007941 */ /* 0x000fea0003800000 */
.L_x_1011:
        /* <DEDUP_REMOVED lines=9> */
.L_x_1014:
[----:B------:R-:W-:Y:S05]  /*0b10*/  BSYNC B0 ;  /* 0x0000000000007941 */ /* 0x000fea0003800000 */
.L_x_1013:
[----:B------:R-:W-:Y:S01]  /*0b20*/  MOV R7, R11 ;  /* 0x0000000b00077202 */ /* 0x000fe20000000f00 */
[----:B------:R-:W-:Y:S01]  /*0b30*/  FADD R9, R6, R9 ;  /* 0x0000000906097221 */ /* 0x000fe20000000000 */
[----:B------:R-:W-:Y:S06]  /*0b40*/  BRA `(.L_x_1015) ;  /* 0xfffffff800507947 */ /* 0x000fec000383ffff */
.L_x_1016:
        /* <DEDUP_REMOVED lines=11> */
.L_x_2026:


//--------------------- .text._Z26MutualIntensExtract_KernelILin3ELb0ELb1ELb1ELi1EEvPfS0_S0_llllll --------------------------
	.section	.text._Z26MutualIntensExtract_KernelILin3ELb0ELb1ELb1ELi1EEvPfS0_S0_llllll,"ax",@progbits
	.align	128
        .global         _Z26MutualIntensExtract_KernelILin3ELb0ELb1ELb1ELi1EEvPfS0_S0_llllll
        .type           _Z26MutualIntensExtract_KernelILin3ELb0ELb1ELb1ELi1EEvPfS0_S0_llllll,@function
        .size           _Z26MutualIntensExtract_KernelILin3ELb0ELb1ELb1ELi1EEvPfS0_S0_llllll,(.L_x_1949 - _Z26MutualIntensExtract_KernelILin3ELb0ELb1ELb1ELi1EEvPfS0_S0_llllll)
        .other          _Z26MutualIntensExtract_KernelILin3ELb0ELb1ELb1ELi1EEvPfS0_S0_llllll,@"STO_CUDA_ENTRY STV_DEFAULT"
_Z26MutualIntensExtract_KernelILin3ELb0ELb1ELb1ELi1EEvPfS0_S0_llllll:
.text._Z26MutualIntensExtract_KernelILin3ELb0ELb1ELb1ELi1EEvPfS0_S0_llllll:
        /* <DEDUP_REMOVED lines=42> */
.L_x_1018:
[----:B------:R-:W-:-:S07]  /*02a0*/  MOV R2, 0x2c0 ;  /* 0x000002c000027802 */ /* 0x000fce0000000f00 */
[----:B------:R-:W-:Y:S05]  /*02b0*/  CALL.REL.NOINC `($__internal_50_$__cuda_sm20_rem_s64) ;  /* 0x0000000c00707944 */ /* 0x000fea0003c00000 */
[----:B------:R-:W-:Y:S02]  /*02c0*/  IMAD.MOV.U32 R6, RZ, RZ, R0 ;  /* 0x000000ffff067224 */ /* 0x000fe400078e0000 */
[----:B------:R-:W-:-:S07]  /*02d0*/  IMAD.MOV.U32 R7, RZ, RZ, R9 ;  /* 0x000000ffff077224 */ /* 0x000fce00078e0009 */
.L_x_1019:
[----:B------:R-:W-:Y:S05]  /*02e0*/  BSYNC.RECONVERGENT B0 ;  /* 0x0000000000007941 */ /* 0x000fea0003800200 */
.L_x_1017:
        /* <DEDUP_REMOVED lines=81> */
[----:B------:R-:W-:Y:S02]  /*0800*/  FFMA R10, RZ, R21, -R0 ;  /* 0x00000015ff0a7223 */ /* 0x000fe40000000800 */
[----:B-1----:R0:W1:Y:S01]  /*0810*/  FLO.U32.SH R0, R14 ;  /* 0x0000000e00007300 */ /* 0x00206200000e0400 */
[-C--:B-----5:R-:W-:Y:S01]  /*0820*/  FFMA R11, RZ, R15.reuse, R2 ;  /* 0x0000000fff0b7223 */ /* 0x0a0fe20000000002 */
[----:B------:R-:W-:-:S03]  /*0830*/  FFMA R15, -RZ, R15, R10 ;  /* 0x0000000fff0f7223 */ /* 0x000fc6000000010a */
[-C--:B---3--:R-:W-:Y:S01]  /*0840*/  FFMA R11, RZ, R8.reuse, R11 ;  /* 0x00000008ff0b7223 */ /* 0x088fe2000000000b */
        /* <DEDUP_REMOVED lines=21> */
.L_x_1041:
        /* <DEDUP_REMOVED lines=11> */
.L_x_1020:
[----:B------:R-:W-:Y:S01]  /*0a50*/  HFMA2 R5, -RZ, RZ, 0, 1.847743988037109375e-06 ;  /* 0x0000001fff057431 */ /* 0x000fe200000001ff */
[----:B------:R-:W-:Y:S01]  /*0a60*/  BSSY B0, `(.L_x_1021) ;  /* 0x0000006000007945 */ /* 0x000fe20003800000 */
[----:B------:R-:W-:Y:S01]  /*0a70*/  MOV R25, R11 ;  /* 0x0000000b00197202 */ /* 0x000fe20000000f00 */
[----:B------:R-:W-:-:S07]  /*0a80*/  IMAD.MOV.U32 R2, RZ, RZ, 0x10 ;  /* 0x00000010ff027424 */ /* 0x000fce00078e00ff */
[----:B01----:R-:W-:Y:S05]  /*0a90*/  WARPSYNC.COLLECTIVE R4, `(.L_x_1022) ;  /* 0x0000000004087348 */ /* 0x003fea0003c00000 */
[----:B------:R2:W3:Y:S02]  /*0aa0*/  SHFL.DOWN P0, R2, R25, R2, R5 ;  /* 0x0800000219027389 */ /* 0x0004e40000000005 */
[----:B0123--:R-:W-:Y:S05]  /*0ab0*/  ENDCOLLECTIVE ;  /* 0x000000000000791b */ /* 0x00ffea0003800000 */
.L_x_1022:
[----:B------:R-:W-:Y:S05]  /*0ac0*/  BSYNC B0 ;  /* 0x0000000000007941 */ /* 0x000fea0003800000 */
.L_x_1021:
        /* <DEDUP_REMOVED lines=8> */
.L_x_1024:
[----:B------:R-:W-:Y:S05]  /*0b50*/  BSYNC B0 ;  /* 0x0000000000007941 */ /* 0x000fea0003800000 */
.L_x_1023:
        /* <DEDUP_REMOVED lines=9> */
.L_x_1026:
[----:B------:R-:W-:Y:S05]  /*0bf0*/  BSYNC B0 ;  /* 0x0000000000007941 */ /* 0x000fea0003800000 */
.L_x_1025:
        /* <DEDUP_REMOVED lines=9> */
.L_x_1028:
[----:B------:R-:W-:Y:S05]  /*0c90*/  BSYNC B0 ;  /* 0x0000000000007941 */ /* 0x000fea0003800000 */
.L_x_1027:
        /* <DEDUP_REMOVED lines=9> */
.L_x_1030:
[----:B------:R-:W-:Y:S05]  /*0d30*/  BSYNC B0 ;  /* 0x0000000000007941 */ /* 0x000fea0003800000 */
.L_x_1029:
        /* <DEDUP_REMOVED lines=9> */
.L_x_1032:
[----:B------:R-:W-:Y:S05]  /*0dd0*/  BSYNC B0 ;  /* 0x0000000000007941 */ /* 0x000fea0003800000 */
.L_x_1031:
        /* <DEDUP_REMOVED lines=9> */
.L_x_1034:
[----:B------:R-:W-:Y:S05]  /*0e70*/  BSYNC B0 ;  /* 0x0000000000007941 */ /* 0x000fea0003800000 */
.L_x_1033:
        /* <DEDUP_REMOVED lines=9> */
.L_x_1036:
[----:B------:R-:W-:Y:S05]  /*0f10*/  BSYNC B0 ;  /* 0x0000000000007941 */ /* 0x000fea0003800000 */
.L_x_1035:
        /* <DEDUP_REMOVED lines=9> */
.L_x_1038:
[----:B------:R-:W-:Y:S05]  /*0fb0*/  BSYNC B0 ;  /* 0x0000000000007941 */ /* 0x000fea0003800000 */
.L_x_1037:
        /* <DEDUP_REMOVED lines=9> */
.L_x_1040:
[----:B------:R-:W-:Y:S05]  /*1050*/  BSYNC B0 ;  /* 0x0000000000007941 */ /* 0x000fea0003800000 */
.L_x_1039:
[----:B------:R-:W-:Y:S01]  /*1060*/  FADD R5, R9, R8 ;  /* 0x0000000809057221 */ /* 0x000fe20000000000 */
[----:B------:R-:W-:Y:S06]  /*1070*/  BRA `(.L_x_1041) ;  /* 0xfffffff800487947 */ /* 0x000fec000383ffff */
        .weak           $__internal_50_$__cuda_sm20_rem_s64
        .type           $__internal_50_$__cuda_sm20_rem_s64,@function
        .size           $__internal_50_$__cuda_sm20_rem_s64,(.L_x_1949 - $__internal_50_$__cuda_sm20_rem_s64)
$__internal_50_$__cuda_sm20_rem_s64:
        /* <DEDUP_REMOVED lines=78> */
[----:B------:R-:W-:Y:S06]  /*1560*/  RET.REL.NODEC R6 `(_Z26MutualIntensExtract_KernelILin3ELb0ELb1ELb1ELi1EEvPfS0_S0_llllll) ;  /* 0xffffffe806a47950 */ /* 0x000fec0003c3ffff */
.L_x_1042:
        /* <DEDUP_REMOVED lines=9> */
.L_x_1949:


//--------------------- .text._Z26MutualIntensExtract_KernelILin3ELb1ELb0ELb1ELi1EEvPfS0_S0_llllll --------------------------
	.section	.text._Z26MutualIntensExtract_KernelILin3ELb1ELb0ELb1ELi1EEvPfS0_S0_llllll,"ax",@progbits
	.align	128
        .global         _Z26MutualIntensExtract_KernelILin3ELb1ELb0ELb1ELi1EEvPfS0_S0_llllll
        .type           _Z26MutualIntensExtract_KernelILin3ELb1ELb0ELb1ELi1EEvPfS0_S0_llllll,@function
        .size           _Z26MutualIntensExtract_KernelILin3ELb1ELb0ELb1ELi1EEvPfS0_S0_llllll,(.L_x_1950 - _Z26MutualIntensExtract_KernelILin3ELb1ELb0ELb1ELi1EEvPfS0_S0_llllll)
        .other          _Z26MutualIntensExtract_KernelILin3ELb1ELb0ELb1ELi1EEvPfS0_S0_llllll,@"STO_CUDA_ENTRY STV_DEFAULT"
_Z26MutualIntensExtract_KernelILin3ELb1ELb0ELb1ELi1EEvPfS0_S0_llllll:
.text._Z26MutualIntensExtract_KernelILin3ELb1ELb0ELb1ELi1EEvPfS0_S0_llllll:
        /* <DEDUP_REMOVED lines=42> */
.L_x_1044:
[----:B------:R-:W-:-:S07]  /*02a0*/  MOV R6, 0x2c0 ;  /* 0x000002c000067802 */ /* 0x000fce0000000f00 */
[----:B------:R-:W-:Y:S05]  /*02b0*/  CALL.REL.NOINC `($__internal_51_$__cuda_sm20_rem_s64) ;  /* 0x0000000c007c7944 */ /* 0x000fea0003c00000 */
[----:B------:R-:W-:Y:S02]  /*02c0*/  IMAD.MOV.U32 R6, RZ, RZ, R0 ;  /* 0x000000ffff067224 */ /* 0x000fe400078e0000 */
[----:B------:R-:W-:-:S07]  /*02d0*/  IMAD.MOV.U32 R7, RZ, RZ, R5 ;  /* 0x000000ffff077224 */ /* 0x000fce00078e0005 */
.L_x_1045:
[----:B------:R-:W-:Y:S05]  /*02e0*/  BSYNC.RECONVERGENT B0 ;  /* 0x0000000000007941 */ /* 0x000fea0003800200 */
.L_x_1043:
        /* <DEDUP_REMOVED lines=46> */
[----:B------:R-:W-:Y:S01]  /*05d0*/  R2UR UR12, R14 ;  /* 0x000000000e0c72ca */ /* 0x000fe200000e0000 */
[----:B------:R-:W-:Y:S01]  /*05e0*/  IMAD R11, R5, UR9, R8 ;  /* 0x00000009050b7c24 */ /* 0x000fe2000f8e0208 */
[----:B------:R-:W-:Y:S01]  /*05f0*/  R2UR UR13, R15 ;  /* 0x000000000f0d72ca */ /* 0x000fe200000e0000 */
[----:B------:R-:W-:Y:S01]  /*0600*/  IMAD.WIDE.U32 R8, R0, UR8, RZ ;  /* 0x0000000800087c25 */ /* 0x000fe2000f8e00ff */
[----:B------:R-:W-:-:S02]  /*0610*/  R2UR UR10, R14 ;  /* 0x000000000e0a72ca */ /* 0x000fc400000e0000 */
[----:B------:R-:W-:Y:S01]  /*0620*/  IADD3 R11, PT, PT, R7, R11, RZ ;  /* 0x0000000b070b7210 */ /* 0x000fe20007ffe0ff */
[----:B------:R-:W-:Y:S01]  /*0630*/  IMAD R13, R0, UR9, R13 ;  /* 0x00000009000d7c24 */ /* 0x000fe2000f8e020d */
[----:B------:R-:W-:Y:S02]  /*0640*/  R2UR UR11, R15 ;  /* 0x000000000f0b72ca */ /* 0x000fe400000e0000 */
[-C--:B------:R-:W-:Y:S01]  /*0650*/  LEA R10, P0, R6, R17.reuse, 0x2 ;  /* 0x00000011060a7211 */ /* 0x080fe200078010ff */
[----:B------:R-:W-:Y:S01]  /*0660*/  IMAD.IADD R7, R9, 0x1, R13 ;  /* 0x0000000109077824 */ /* 0x000fe200078e020d */
[----:B------:R-:W-:Y:S02]  /*0670*/  LEA R16, P1, R8, R17, 0x2 ;  /* 0x0000001108107211 */ /* 0x000fe400078210ff */
[----:B------:R-:W-:Y:S02]  /*0680*/  R2UR UR8, R14 ;  /* 0x000000000e0872ca */ /* 0x000fe400000e0000 */
[----:B------:R-:W-:-:S02]  /*0690*/  R2UR UR9, R15 ;  /* 0x000000000f0972ca */ /* 0x000fc400000e0000 */
[-C--:B------:R-:W-:Y:S02]  /*06a0*/  LEA.HI.X R11, R6, R12.reuse, R11, 0x2, P0 ;  /* 0x0000000c060b7211 */ /* 0x080fe400000f140b */
[----:B------:R-:W-:-:S03]  /*06b0*/  LEA.HI.X R17, R8, R12, R7, 0x2, P1 ;  /* 0x0000000c08117211 */ /* 0x000fc600008f1407 */
[----:B------:R-:W2:Y:S01]  /*06c0*/  LDG.E R8, desc[UR4][R10.64] ;  /* 0x000000040a087981 */ /* 0x000ea2000c1e1900 */
[----:B------:R-:W0:Y:S03]  /*06d0*/  LDCU.64 UR4, c[0x0][0x390] ;  /* 0x00007200ff0477ac */ /* 0x000e260008000a00 */
[----:B------:R-:W3:Y:S04]  /*06e0*/  LDG.E R9, desc[UR12][R16.64+0x4] ;  /* 0x0000040c10097981 */ /* 0x000ee8000c1e1900 */
[----:B------:R1:W4:Y:S04]  /*06f0*/  LDG.E R13, desc[UR10][R16.64] ;  /* 0x0000000a100d7981 */ /* 0x000328000c1e1900 */
[----:B------:R3:W5:Y:S01]  /*0700*/  LDG.E R12, desc[UR8][R10.64+0x4] ;  /* 0x000004080a0c7981 */ /* 0x000762000c1e1900 */
[----:B------:R-:W-:-:S02]  /*0710*/  IMAD R7, R18, UR6, RZ ;  /* 0x0000000612077c24 */ /* 0x000fc4000f8e02ff */
[----:B------:R-:W-:-:S04]  /*0720*/  IMAD.WIDE.U32 R18, R0, UR6, RZ ;  /* 0x0000000600127c25 */ /* 0x000fc8000f8e00ff */
[----:B------:R-:W-:Y:S01]  /*0730*/  IMAD R7, R0, UR7, R7 ;  /* 0x0000000700077c24 */ /* 0x000fe2000f8e0207 */
[----:B0-----:R-:W-:-:S04]  /*0740*/  LEA R6, P0, R18, UR4, 0x3 ;  /* 0x0000000412067c11 */ /* 0x001fc8000f8018ff */
[----:B------:R-:W-:Y:S02]  /*0750*/  IADD3 R7, PT, PT, R19, R7, RZ ;  /* 0x0000000713077210 */ /* 0x000fe40007ffe0ff */
[----:B------:R-:W-:Y:S02]  /*0760*/  VOTE.ANY R19, PT, PT ;  /* 0x0000000000137806 */ /* 0x000fe400038e0100 */
[----:B------:R-:W-:Y:S02]  /*0770*/  LEA.HI.X R7, R18, UR5, R7, 0x3, P0 ;  /* 0x0000000512077c11 */ /* 0x000fe400080f1c07 */
        /* <DEDUP_REMOVED lines=8> */
[----:B--2---:R-:W-:Y:S01]  /*0800*/  FMUL R0, RZ, R8 ;  /* 0x00000008ff007220 */ /* 0x004fe20000400000 */
[----:B---3--:R-:W-:-:S02]  /*0810*/  FMUL R11, RZ, R9 ;  /* 0x00000009ff0b7220 */ /* 0x008fc40000400000 */
[----:B-1----:R0:W1:Y:S01]  /*0820*/  FLO.U32.SH R9, R16 ;  /* 0x0000001000097300 */ /* 0x00206200000e0400 */
[----:B----4-:R-:W-:Y:S01]  /*0830*/  FFMA R10, RZ, R13, -R0 ;  /* 0x0000000dff0a7223 */ /* 0x010fe20000000800 */
[----:B-----5:R-:W-:-:S03]  /*0840*/  FFMA R0, RZ, R12, R11 ;  /* 0x0000000cff007223 */ /* 0x020fc6000000000b */
[----:B------:R-:W-:Y:S01]  /*0850*/  FADD R11, -R11, R10 ;  /* 0x0000000a0b0b7221 */ /* 0x000fe20000000100 */
[----:B------:R-:W-:-:S03]  /*0860*/  FFMA R13, RZ, R13, R0 ;  /* 0x0000000dff0d7223 */ /* 0x000fc60000000000 */
[----:B------:R-:W-:Y:S01]  /*0870*/  FFMA R11, RZ, R12, R11 ;  /* 0x0000000cff0b7223 */ /* 0x000fe2000000000b */
        /* <DEDUP_REMOVED lines=21> */
.L_x_1067:
        /* <DEDUP_REMOVED lines=11> */
.L_x_1046:
[----:B------:R-:W-:Y:S01]  /*0a80*/  BSSY B0, `(.L_x_1047) ;  /* 0x0000007000007945 */ /* 0x000fe20003800000 */
[----:B------:R-:W-:Y:S01]  /*0a90*/  IMAD.MOV.U32 R25, RZ, RZ, R13 ;  /* 0x000000ffff197224 */ /* 0x000fe200078e000d */
[----:B------:R-:W-:Y:S01]  /*0aa0*/  MOV R0, 0x10 ;  /* 0x0000001000007802 */ /* 0x000fe20000000f00 */
[----:B------:R-:W-:-:S07]  /*0ab0*/  IMAD.MOV.U32 R3, RZ, RZ, 0x1f ;  /* 0x0000001fff037424 */ /* 0x000fce00078e00ff */
[----:B------:R-:W-:Y:S05]  /*0ac0*/  WARPSYNC.COLLECTIVE R2, `(.L_x_1048) ;  /* 0x0000000002087348 */ /* 0x000fea0003c00000 */
[----:B------:R0:W1:Y:S02]  /*0ad0*/  SHFL.DOWN P0, R0, R25, R0, R3 ;  /* 0x0800000019007389 */ /* 0x0000640000000003 */
[----:B01----:R-:W-:Y:S05]  /*0ae0*/  ENDCOLLECTIVE ;  /* 0x000000000000791b */ /* 0x003fea0003800000 */
.L_x_1048:
[----:B------:R-:W-:Y:S05]  /*0af0*/  BSYNC B0 ;  /* 0x0000000000007941 */ /* 0x000fea0003800000 */
.L_x_1047:
        /* <DEDUP_REMOVED lines=8> */
.L_x_1050:
[----:B------:R-:W-:Y:S05]  /*0b80*/  BSYNC B0 ;  /* 0x0000000000007941 */ /* 0x000fea0003800000 */
.L_x_1049:
        /* <DEDUP_REMOVED lines=9> */
.L_x_1052:
[----:B------:R-:W-:Y:S05]  /*0c20*/  BSYNC B0 ;  /* 0x0000000000007941 */ /* 0x000fea0003800000 */
.L_x_1051:
        /* <DEDUP_REMOVED lines=9> */
.L_x_1054:
[----:B------:R-:W-:Y:S05]  /*0cc0*/  BSYNC B0 ;  /* 0x0000000000007941 */ /* 0x000fea0003800000 */
.L_x_1053:
        /* <DEDUP_REMOVED lines=9> */
.L_x_1056:
[----:B------:R-:W-:Y:S05]  /*0d60*/  BSYNC B0 ;  /* 0x0000000000007941 */ /* 0x000fea0003800000 */
.L_x_1055:
        /* <DEDUP_REMOVED lines=9> */
.L_x_1058:
[----:B------:R-:W-:Y:S05]  /*0e00*/  BSYNC B0 ;  /* 0x0000000000007941 */ /* 0x000fea0003800000 */
.L_x_1057:
        /* <DEDUP_REMOVED lines=9> */
.L_x_1060:
[----:B------:R-:W-:Y:S05]  /*0ea0*/  BSYNC B0 ;  /* 0x0000000000007941 */ /* 0x000fea0003800000 */
.L_x_1059:
        /* <DEDUP_REMOVED lines=9> */
.L_x_1062:
[----:B------:R-:W-:Y:S05]  /*0f40*/  BSYNC B0 ;  /* 0x0000000000007941 */ /* 0x000fea0003800000 */
.L_x_1061:
        /* <DEDUP_REMOVED lines=9> */
.L_x_1064:
[----:B------:R-:W-:Y:S05]  /*0fe0*/  BSYNC B0 ;  /* 0x0000000000007941 */ /* 0x000fea0003800000 */
.L_x_1063:
        /* <DEDUP_REMOVED lines=9> */
.L_x_1066:
[----:B------:R-:W-:Y:S05]  /*1080*/  BSYNC B0 ;  /* 0x0000000000007941 */ /* 0x000fea0003800000 */
.L_x_1065:
[----:B------:R-:W-:Y:S01]  /*1090*/  FADD R3, R5, R8 ;  /* 0x0000000805037221 */ /* 0x000fe20000000000 */
[----:B------:R-:W-:Y:S06]  /*10a0*/  BRA `(.L_x_1067) ;  /* 0xfffffff800487947 */ /* 0x000fec000383ffff */
        .weak           $__internal_51_$__cuda_sm20_rem_s64
        .type           $__internal_51_$__cuda_sm20_rem_s64,@function
        .size           $__internal_51_$__cuda_sm20_rem_s64,(.L_x_1950 - $__internal_51_$__cuda_sm20_rem_s64)
$__internal_51_$__cuda_sm20_rem_s64:
        /* <DEDUP_REMOVED lines=77> */
[----:B------:R-:W-:Y:S06]  /*1580*/  RET.REL.NODEC R6 `(_Z26MutualIntensExtract_KernelILin3ELb1ELb0ELb1ELi1EEvPfS0_S0_llllll) ;  /* 0xffffffe8069c7950 */ /* 0x000fec0003c3ffff */
.L_x_1068:
        /* <DEDUP_REMOVED lines=15> */
.L_x_1950:


//--------------------- .text._Z26MutualIntensExtract_KernelILin3ELb1ELb1ELb1ELi1EEvPfS0_S0_llllll --------------------------
	.section	.text._Z26MutualIntensExtract_KernelILin3ELb1ELb1ELb1ELi1EEvPfS0_S0_llllll,"ax",@progbits
	.align	128
        .global         _Z26MutualIntensExtract_KernelILin3ELb1ELb1ELb1ELi1EEvPfS0_S0_llllll
        .type           _Z26MutualIntensExtract_KernelILin3ELb1ELb1ELb1ELi1EEvPfS0_S0_llllll,@function
        .size           _Z26MutualIntensExtract_KernelILin3ELb1ELb1ELb1ELi1EEvPfS0_S0_llllll,(.L_x_1951 - _Z26MutualIntensExtract_KernelILin3ELb1ELb1ELb1ELi1EEvPfS0_S0_llllll)
        .other          _Z26MutualIntensExtract_KernelILin3ELb1ELb1ELb1ELi1EEvPfS0_S0_llllll,@"STO_CUDA_ENTRY STV_DEFAULT"
_Z26MutualIntensExtract_KernelILin3ELb1ELb1ELb1ELi1EEvPfS0_S0_llllll:
.text._Z26MutualIntensExtract_KernelILin3ELb1ELb1ELb1ELi1EEvPfS0_S0_llllll:
        /* <DEDUP_REMOVED lines=41> */
.L_x_1070:
[----:B------:R-:W-:-:S07]  /*0290*/  MOV R6, 0x2b0 ;  /* 0x000002b000067802 */ /* 0x000fce0000000f00 */
[----:B------:R-:W-:Y:S05]  /*02a0*/  CALL.REL.NOINC `($__internal_52_$__cuda_sm20_rem_s64) ;  /* 0x0000000c00c47944 */ /* 0x000fea0003c00000 */
.L_x_1071:
[----:B------:R-:W-:Y:S05]  /*02b0*/  BSYNC.RECONVERGENT B0 ;  /* 0x0000000000007941 */ /* 0x000fea0003800200 */
.L_x_1069:
        /* <DEDUP_REMOVED lines=31> */
[C---:B--2---:R-:W-:Y:S02]  /*04b0*/  IADD3 R6, P2, PT, R8.reuse, UR8, RZ ;  /* 0x0000000808067c10 */ /* 0x044fe4000ff5e0ff */
[----:B------:R-:W-:Y:S02]  /*04c0*/  IADD3 R8, P3, PT, R8, UR10, RZ ;  /* 0x0000000a08087c10 */ /* 0x000fe4000ff7e0ff */
        /* <DEDUP_REMOVED lines=30> */
[C---:B------:R-:W-:Y:S02]  /*06b0*/  IADD3 R4, P1, PT, R11.reuse, R8, RZ ;  /* 0x000000080b047210 */ /* 0x040fe40007f3e0ff */
[----:B------:R-:W-:Y:S02]  /*06c0*/  IADD3 R12, P0, PT, R11, R6, RZ ;  /* 0x000000060b0c7210 */ /* 0x000fe40007f1e0ff */
[----:B------:R-:W-:Y:S02]  /*06d0*/  IADD3 R8, P3, PT, R5, R8, RZ ;  /* 0x0000000805087210 */ /* 0x000fe40007f7e0ff */
[----:B------:R-:W-:Y:S01]  /*06e0*/  SHF.L.U64.HI R16, R16, 0x2, R13 ;  /* 0x0000000210107819 */ /* 0x000fe2000001020d */
[----:B------:R-:W-:Y:S01]  /*06f0*/  IMAD.X R13, R20, 0x1, R7, P0 ;  /* 0x00000001140d7824 */ /* 0x000fe200000e0607 */
[----:B------:R-:W-:Y:S02]  /*0700*/  R2UR UR13, R19 ;  /* 0x00000000130d72ca */ /* 0x000fe400000e0000 */
[----:B------:R-:W-:-:S02]  /*0710*/  R2UR UR4, R18 ;  /* 0x00000000120472ca */ /* 0x000fc400000e0000 */
[----:B------:R-:W-:Y:S02]  /*0720*/  R2UR UR5, R19 ;  /* 0x00000000130572ca */ /* 0x000fe400000e0000 */
[----:B------:R-:W-:Y:S02]  /*0730*/  IADD3 R6, P2, PT, R5, R6, RZ ;  /* 0x0000000605067210 */ /* 0x000fe40007f5e0ff */
[----:B------:R-:W-:Y:S01]  /*0740*/  IADD3.X R5, PT, PT, R20, R9, RZ, P1, !PT ;  /* 0x0000000914057210 */ /* 0x000fe20000ffe4ff */
[----:B------:R-:W-:Y:S01]  /*0750*/  IMAD.X R9, R16, 0x1, R9, P3 ;  /* 0x0000000110097824 */ /* 0x000fe200018e0609 */
[----:B------:R-:W-:Y:S01]  /*0760*/  R2UR UR10, R18 ;  /* 0x00000000120a72ca */ /* 0x000fe200000e0000 */
[----:B------:R-:W-:Y:S01]  /*0770*/  IMAD.X R7, R16, 0x1, R7, P2 ;  /* 0x0000000110077824 */ /* 0x000fe200010e0607 */
[----:B------:R-:W-:Y:S01]  /*0780*/  R2UR UR11, R19 ;  /* 0x00000000130b72ca */ /* 0x000fe200000e0000 */
[----:B------:R-:W2:Y:S04]  /*0790*/  LDG.E R16, desc[UR8][R12.64+0x4] ;  /* 0x000004080c107981 */ /* 0x000ea8000c1e1900 */
[----:B------:R-:W2:Y:S04]  /*07a0*/  LDG.E R24, desc[UR16][R8.64+0x4] ;  /* 0x0000041008187981 */ /* 0x000ea8000c1e1900 */
[----:B------:R-:W3:Y:S04]  /*07b0*/  LDG.E R20, desc[UR14][R4.64+0x4] ;  /* 0x0000040e04147981 */ /* 0x000ee8000c1e1900 */
[----:B------:R-:W3:Y:S04]  /*07c0*/  LDG.E R17, desc[UR12][R6.64+0x4] ;  /* 0x0000040c06117981 */ /* 0x000ee8000c1e1900 */
[----:B------:R0:W4:Y:S04]  /*07d0*/  LDG.E R11, desc[UR4][R12.64] ;  /* 0x000000040c0b7981 */ /* 0x000128000c1e1900 */
[----:B------:R1:W5:Y:S04]  /*07e0*/  LDG.E R23, desc[UR10][R6.64] ;  /* 0x0000000a06177981 */ /* 0x000368000c1e1900 */
[----:B------:R1:W5:Y:S01]  /*07f0*/  LDG.E R22, desc[UR4][R4.64] ;  /* 0x0000000404167981 */ /* 0x000362000c1e1900 */
[----:B------:R-:W1:Y:S03]  /*0800*/  LDCU.64 UR4, c[0x0][0x390] ;  /* 0x00007200ff0477ac */ /* 0x000e660008000a00 */
[----:B------:R-:W5:Y:S01]  /*0810*/  LDG.E R21, desc[UR8][R8.64] ;  /* 0x0000000808157981 */ /* 0x000f62000c1e1900 */
        /* <DEDUP_REMOVED lines=16> */
[----:B---3--:R-:W-:Y:S02]  /*0920*/  FFMA R6, R17, R20, R4 ;  /* 0x0000001411067223 */ /* 0x008fe40000000004 */
[----:B-1----:R0:W1:Y:S01]  /*0930*/  FLO.U32.SH R4, R5 ;  /* 0x0000000500047300 */ /* 0x00206200000e0400 */
[----:B----4-:R-:W-:-:S04]  /*0940*/  FMUL R24, R11, R24 ;  /* 0x000000180b187220 */ /* 0x010fc80000400000 */
[C---:B-----5:R-:W-:Y:S01]  /*0950*/  FFMA R24, R23.reuse, R20, -R24 ;  /* 0x0000001417187223 */ /* 0x060fe20000000818 */
[----:B------:R-:W-:-:S03]  /*0960*/  FFMA R6, R23, R22, R6 ;  /* 0x0000001617067223 */ /* 0x000fc60000000006 */
[----:B------:R-:W-:Y:S01]  /*0970*/  FFMA R17, -R17, R22, R24 ;  /* 0x0000001611117223 */ /* 0x000fe20000000118 */
[----:B------:R-:W-:-:S03]  /*0980*/  FFMA R11, R11, R21, R6 ;  /* 0x000000150b0b7223 */ /* 0x000fc60000000006 */
        /* <DEDUP_REMOVED lines=21> */
.L_x_1093:
        /* <DEDUP_REMOVED lines=11> */
.L_x_1072:
[----:B------:R-:W-:Y:S01]  /*0b90*/  HFMA2 R6, -RZ, RZ, 0, 1.847743988037109375e-06 ;  /* 0x0000001fff067431 */ /* 0x000fe200000001ff */
[----:B------:R-:W-:Y:S01]  /*0ba0*/  BSSY B0, `(.L_x_1073) ;  /* 0x0000006000007945 */ /* 0x000fe20003800000 */
[----:B------:R-:W-:Y:S02]  /*0bb0*/  IMAD.MOV.U32 R23, RZ, RZ, R11 ;  /* 0x000000ffff177224 */ /* 0x000fe400078e000b */
[----:B------:R-:W-:-:S07]  /*0bc0*/  IMAD.MOV.U32 R3, RZ, RZ, 0x10 ;  /* 0x00000010ff037424 */ /* 0x000fce00078e00ff */
[----:B------:R-:W-:Y:S05]  /*0bd0*/  WARPSYNC.COLLECTIVE R2, `(.L_x_1074) ;  /* 0x0000000002087348 */ /* 0x000fea0003c00000 */
[----:B------:R0:W1:Y:S02]  /*0be0*/  SHFL.DOWN P0, R6, R23, R3, R6 ;  /* 0x0800000317067389 */ /* 0x0000640000000006 */
[----:B01----:R-:W-:Y:S05]  /*0bf0*/  ENDCOLLECTIVE ;  /* 0x000000000000791b */ /* 0x003fea0003800000 */
.L_x_1074:
[----:B------:R-:W-:Y:S05]  /*0c00*/  BSYNC B0 ;  /* 0x0000000000007941 */ /* 0x000fea0003800000 */
.L_x_1073:
        /* <DEDUP_REMOVED lines=8> */
.L_x_1076:
[----:B------:R-:W-:Y:S05]  /*0c90*/  BSYNC B0 ;  /* 0x0000000000007941 */ /* 0x000fea0003800000 */
.L_x_1075:
        /* <DEDUP_REMOVED lines=9> */
.L_x_1078:
[----:B------:R-:W-:Y:S05]  /*0d30*/  BSYNC B0 ;  /* 0x0000000000007941 */ /* 0x000fea0003800000 */
.L_x_1077:
        /* <DEDUP_REMOVED lines=9> */
.L_x_1080:
[----:B------:R-:W-:Y:S05]  /*0dd0*/  BSYNC B0 ;  /* 0x0000000000007941 */ /* 0x000fea0003800000 */
.L_x_1079:
        /* <DEDUP_REMOVED lines=9> */
.L_x_1082:
[----:B------:R-:W-:Y:S05]  /*0e70*/  BSYNC B0 ;  /* 0x0000000000007941 */ /* 0x000fea0003800000 */
.L_x_1081:
        /* <DEDUP_REMOVED lines=9> */
.L_x_1084:
[----:B------:R-:W-:Y:S05]  /*0f10*/  BSYNC B0 ;  /* 0x0000000000007941 */ /* 0x000fea0003800000 */
.L_x_1083:
        /* <DEDUP_REMOVED lines=9> */
.L_x_1086:
[----:B------:R-:W-:Y:S05]  /*0fb0*/  BSYNC B0 ;  /* 0x0000000000007941 */ /* 0x000fea0003800000 */
.L_x_1085:
        /* <DEDUP_REMOVED lines=9> */
.L_x_1088:
[----:B------:R-:W-:Y:S05]  /*1050*/  BSYNC B0 ;  /* 0x0000000000007941 */ /* 0x000fea0003800000 */
.L_x_1087:
        /* <DEDUP_REMOVED lines=9> */
.L_x_1090:
[----:B------:R-:W-:Y:S05]  /*10f0*/  BSYNC B0 ;  /* 0x0000000000007941 */ /* 0x000fea0003800000 */
.L_x_1089:
        /* <DEDUP_REMOVED lines=9> */
.L_x_1092:
[----:B------:R-:W-:Y:S05]  /*1190*/  BSYNC B0 ;  /* 0x0000000000007941 */ /* 0x000fea0003800000 */
.L_x_1091:
[----:B------:R-:W-:Y:S01]  /*11a0*/  FADD R9, R5, R8 ;  /* 0x0000000805097221 */ /* 0x000fe20000000000 */
[----:B------:R-:W-:Y:S06]  /*11b0*/  BRA `(.L_x_1093) ;  /* 0xfffffff800487947 */ /* 0x000fec000383ffff */
        .weak           $__internal_52_$__cuda_sm20_rem_s64
        .type           $__internal_52_$__cuda_sm20_rem_s64,@function
        .size           $__internal_52_$__cuda_sm20_rem_s64,(.L_x_1951 - $__internal_52_$__cuda_sm20_rem_s64)
$__internal_52_$__cuda_sm20_rem_s64:
        /* <DEDUP_REMOVED lines=77> */
[----:B------:R-:W-:Y:S06]  /*1690*/  RET.REL.NODEC R6 `(_Z26MutualIntensExtract_KernelILin3ELb1ELb1ELb1ELi1EEvPfS0_S0_llllll) ;  /* 0xffffffe806587950 */ /* 0x000fec0003c3ffff */
.L_x_1094:
        /* <DEDUP_REMOVED lines=14> */
.L_x_1951:


//--------------------- .text._Z26MutualIntensExtract_KernelILin2ELb0ELb0ELb1ELi1EEvPfS0_S0_llllll --------------------------
	.section	.text._Z26MutualIntensExtract_KernelILin2ELb0ELb0ELb1ELi1EEvPfS0_S0_llllll,"ax",@progbits
	.align	128
        .global         _Z26MutualIntensExtract_KernelILin2ELb0ELb0ELb1ELi1EEvPfS0_S0_llllll
        .type           _Z26MutualIntensExtract_KernelILin2ELb0ELb0ELb1ELi1EEvPfS0_S0_llllll,@function
        .size           _Z26MutualIntensExtract_KernelILin2ELb0ELb0ELb1ELi1EEvPfS0_S0_llllll,(.L_x_2030 - _Z26MutualIntensExtract_KernelILin2ELb0ELb0ELb1ELi1EEvPfS0_S0_llllll)
        .other          _Z26MutualIntensExtract_KernelILin2ELb0ELb0ELb1ELi1EEvPfS0_S0_llllll,@"STO_CUDA_ENTRY STV_DEFAULT"
_Z26MutualIntensExtract_KernelILin2ELb0ELb0ELb1ELi1EEvPfS0_S0_llllll:
.text._Z26MutualIntensExtract_KernelILin2ELb0ELb0ELb1ELi1EEvPfS0_S0_llllll:
        /* <DEDUP_REMOVED lines=73> */
.L_x_1116:
        /* <DEDUP_REMOVED lines=8> */
.L_x_1095:
[----:B------:R-:W-:Y:S01]  /*0510*/  HFMA2 R20, -RZ, RZ, 0, 1.847743988037109375e-06 ;  /* 0x0000001fff147431 */ /* 0x000fe200000001ff */
[----:B------:R-:W-:Y:S01]  /*0520*/  BSSY B0, `(.L_x_1096) ;  /* 0x0000006000007945 */ /* 0x000fe20003800000 */
[----:B------:R-:W-:Y:S01]  /*0530*/  MOV R18, RZ ;  /* 0x000000ff00127202 */ /* 0x000fe20000000f00 */
[----:B------:R-:W-:-:S07]  /*0540*/  IMAD.MOV.U32 R11, RZ, RZ, 0x10 ;  /* 0x00000010ff0b7424 */ /* 0x000fce00078e00ff */
[----:B------:R-:W-:Y:S05]  /*0550*/  WARPSYNC.COLLECTIVE R5, `(.L_x_1097) ;  /* 0x0000000005087348 */ /* 0x000fea0003c00000 */
[----:B------:R0:W1:Y:S02]  /*0560*/  SHFL.DOWN P0, R11, R18, R11, R20 ;  /* 0x0800000b120b7389 */ /* 0x0000640000000014 */
[----:B01----:R-:W-:Y:S05]  /*0570*/  ENDCOLLECTIVE ;  /* 0x000000000000791b */ /* 0x003fea0003800000 */
.L_x_1097:
[----:B------:R-:W-:Y:S05]  /*0580*/  BSYNC B0 ;  /* 0x0000000000007941 */ /* 0x000fea0003800000 */
.L_x_1096:
        /* <DEDUP_REMOVED lines=8> */
.L_x_1099:
[----:B------:R-:W-:Y:S05]  /*0610*/  BSYNC B0 ;  /* 0x0000000000007941 */ /* 0x000fea0003800000 */
.L_x_1098:
        /* <DEDUP_REMOVED lines=9> */
.L_x_1101:
[----:B------:R-:W-:Y:S05]  /*06b0*/  BSYNC B0 ;  /* 0x0000000000007941 */ /* 0x000fea0003800000 */
.L_x_1100:
        /* <DEDUP_REMOVED lines=9> */
.L_x_1103:
[----:B------:R-:W-:Y:S05]  /*0750*/  BSYNC B0 ;  /* 0x0000000000007941 */ /* 0x000fea0003800000 */
.L_x_1102:
        /* <DEDUP_REMOVED lines=9> */
.L_x_1105:
[----:B------:R-:W-:Y:S05]  /*07f0*/  BSYNC B0 ;  /* 0x0000000000007941 */ /* 0x000fea0003800000 */
.L_x_1104:
        /* <DEDUP_REMOVED lines=9> */
.L_x_1107:
[----:B------:R-:W-:Y:S05]  /*0890*/  BSYNC B0 ;  /* 0x0000000000007941 */ /* 0x000fea0003800000 */
.L_x_1106:
        /* <DEDUP_REMOVED lines=9> */
.L_x_1109:
[----:B------:R-:W-:Y:S05]  /*0930*/  BSYNC B0 ;  /* 0x0000000000007941 */ /* 0x000fea0003800000 */
.L_x_1108:
        /* <DEDUP_REMOVED lines=9> */
.L_x_1111:
[----:B------:R-:W-:Y:S05]  /*09d0*/  BSYNC B0 ;  /* 0x0000000000007941 */ /* 0x000fea0003800000 */
.L_x_1110:
        /* <DEDUP_REMOVED lines=9> */
.L_x_1113:
[----:B------:R-:W-:Y:S05]  /*0a70*/  BSYNC B0 ;  /* 0x0000000000007941 */ /* 0x000fea0003800000 */
.L_x_1112:
        /* <DEDUP_REMOVED lines=9> */
.L_x_1115:
[----:B------:R-:W-:Y:S05]  /*0b10*/  BSYNC B0 ;  /* 0x0000000000007941 */ /* 0x000fea0003800000 */
.L_x_1114:
[----:B------:R-:W-:Y:S01]  /*0b20*/  MOV R7, R11 ;  /* 0x0000000b00077202 */ /* 0x000fe20000000f00 */
[----:B------:R-:W-:Y:S01]  /*0b30*/  FADD R9, R6, R9 ;  /* 0x0000000906097221 */ /* 0x000fe20000000000 */
[----:B------:R-:W-:Y:S06]  /*0b40*/  BRA `(.L_x_1116) ;  /* 0xfffffff800507947 */ /* 0x000fec000383ffff */
.L_x_1117:
        /* <DEDUP_REMOVED lines=11> */
.L_x_2030:


//--------------------- .text._Z26MutualIntensExtract_KernelILin2ELb0ELb1ELb1ELi1EEvPfS0_S0_llllll --------------------------
	.section	.text._Z26MutualIntensExtract_KernelILin2ELb0ELb1ELb1ELi1EEvPfS0_S0_llllll,"ax",@progbits
	.align	128
        .global         _Z26MutualIntensExtract_KernelILin2ELb0ELb1ELb1ELi1EEvPfS0_S0_llllll
        .type           _Z26MutualIntensExtract_KernelILin2ELb0ELb1ELb1ELi1EEvPfS0_S0_llllll,@function
        .size           _Z26MutualIntensExtract_KernelILin2ELb0ELb1ELb1ELi1EEvPfS0_S0_llllll,(.L_x_1952 - _Z26MutualIntensExtract_KernelILin2ELb0ELb1ELb1ELi1EEvPfS0_S0_llllll)
        .other          _Z26MutualIntensExtract_KernelILin2ELb0ELb1ELb1ELi1EEvPfS0_S0_llllll,@"STO_CUDA_ENTRY STV_DEFAULT"
_Z26MutualIntensExtract_KernelILin2ELb0ELb1ELb1ELi1EEvPfS0_S0_llllll:
.text._Z26MutualIntensExtract_KernelILin2ELb0ELb1ELb1ELi1EEvPfS0_S0_llllll:
        /* <DEDUP_REMOVED lines=41> */
.L_x_1119:
[----:B------:R-:W-:-:S07]  /*0290*/  MOV R6, 0x2b0 ;  /* 0x000002b000067802 */ /* 0x000fce0000000f00 */
[----:B------:R-:W-:Y:S05]  /*02a0*/  CALL.REL.NOINC `($__internal_53_$__cuda_sm20_rem_s64) ;  /* 0x0000000c006c7944 */ /* 0x000fea0003c00000 */
.L_x_1120:
[----:B------:R-:W-:Y:S05]  /*02b0*/  BSYNC.RECONVERGENT B0 ;  /* 0x0000000000007941 */ /* 0x000fea0003800200 */
.L_x_1118:
        /* <DEDUP_REMOVED lines=51> */
[----:B------:R-:W-:Y:S01]  /*05f0*/  LEA R8, P0, R10, R15, 0x2 ;  /* 0x0000000f0a087211 */ /* 0x000fe200078010ff */
[----:B------:R-:W-:Y:S01]  /*0600*/  IMAD R5, R4, UR9, R5 ;  /* 0x0000000904057c24 */ /* 0x000fe2000f8e0205 */
[----:B------:R-:W-:Y:S02]  /*0610*/  R2UR UR9, R17 ;  /* 0x00000000110972ca */ /* 0x000fe400000e0000 */
[----:B------:R-:W-:Y:S01]  /*0620*/  IADD3 R9, PT, PT, R11, R9, RZ ;  /* 0x000000090b097210 */ /* 0x000fe20007ffe0ff */
        /* <DEDUP_REMOVED lines=8> */
[----:B------:R-:W3:Y:S04]  /*06b0*/  LDG.E R18, desc[UR12][R14.64+0x4] ;  /* 0x0000040c0e127981 */ /* 0x000ee8000c1e1900 */
[----:B------:R0:W4:Y:S01]  /*06c0*/  LDG.E R11, desc[UR4][R8.64] ;  /* 0x00000004080b7981 */ /* 0x000122000c1e1900 */
        /* <DEDUP_REMOVED lines=13> */
[----:B------:R-:W1:Y:S07]  /*07a0*/  BREV R6, R2 ;  /* 0x0000000200067301 */ /* 0x000e6e0000000000 */
[----:B------:R-:W5:Y:S01]  /*07b0*/  REDUX.OR UR4, R2 ;  /* 0x00000000020473c4 */ /* 0x000f620000004000 */
[----:B-1----:R-:W1:Y:S01]  /*07c0*/  FLO.U32.SH R6, R6 ;  /* 0x0000000600067300 */ /* 0x002e6200000e0400 */
[----:B0-----:R-:W-:Y:S01]  /*07d0*/  LOP3.LUT P0, RZ, R2, UR5, R9, 0x40, !PT ;  /* 0x0000000502ff7c12 */ /* 0x001fe2000f804009 */
[C---:B--2---:R-:W-:Y:S01]  /*07e0*/  FMUL R8, R19.reuse, R10 ;  /* 0x0000000a13087220 */ /* 0x044fe20000400000 */
[----:B---3--:R-:W-:-:S03]  /*07f0*/  FMUL R19, R19, R18 ;  /* 0x0000001213137220 */ /* 0x008fc60000400000 */
[C---:B----4-:R-:W-:Y:S01]  /*0800*/  FFMA R8, R11.reuse, R18, -R8 ;  /* 0x000000120b087223 */ /* 0x050fe20000000808 */
[----:B------:R-:W-:-:S03]  /*0810*/  FFMA R19, R11, R10, R19 ;  /* 0x0000000a0b137223 */ /* 0x000fc60000000013 */
[----:B------:R-:W-:Y:S01]  /*0820*/  FADD R7, RZ, R8 ;  /* 0x00000008ff077221 */ /* 0x000fe20000000000 */
[----:B------:R-:W-:-:S03]  /*0830*/  FADD R19, RZ, -R19 ;  /* 0x80000013ff137221 */ /* 0x000fc60000000000 */
        /* <DEDUP_REMOVED lines=20> */
.L_x_1142:
        /* <DEDUP_REMOVED lines=11> */
.L_x_1121:
[----:B------:R-:W-:Y:S01]  /*0a30*/  BSSY B0, `(.L_x_1122) ;  /* 0x0000007000007945 */ /* 0x000fe20003800000 */
[----:B------:R-:W-:Y:S01]  /*0a40*/  MOV R23, R19 ;  /* 0x0000001300177202 */ /* 0x000fe20000000f00 */
[----:B------:R-:W-:Y:S02]  /*0a50*/  IMAD.MOV.U32 R3, RZ, RZ, 0x10 ;  /* 0x00000010ff037424 */ /* 0x000fe400078e00ff */
[----:B------:R-:W-:-:S07]  /*0a60*/  IMAD.MOV.U32 R8, RZ, RZ, 0x1f ;  /* 0x0000001fff087424 */ /* 0x000fce00078e00ff */
[----:B------:R-:W-:Y:S05]  /*0a70*/  WARPSYNC.COLLECTIVE R2, `(.L_x_1123) ;  /* 0x0000000002087348 */ /* 0x000fea0003c00000 */
[----:B------:R0:W1:Y:S02]  /*0a80*/  SHFL.DOWN P0, R8, R23, R3, R8 ;  /* 0x0800000317087389 */ /* 0x0000640000000008 */
[----:B01----:R-:W-:Y:S05]  /*0a90*/  ENDCOLLECTIVE ;  /* 0x000000000000791b */ /* 0x003fea0003800000 */
.L_x_1123:
[----:B------:R-:W-:Y:S05]  /*0aa0*/  BSYNC B0 ;  /* 0x0000000000007941 */ /* 0x000fea0003800000 */
.L_x_1122:
        /* <DEDUP_REMOVED lines=8> */
.L_x_1125:
[----:B------:R-:W-:Y:S05]  /*0b30*/  BSYNC B0 ;  /* 0x0000000000007941 */ /* 0x000fea0003800000 */
.L_x_1124:
        /* <DEDUP_REMOVED lines=9> */
.L_x_1127:
[----:B------:R-:W-:Y:S05]  /*0bd0*/  BSYNC B0 ;  /* 0x0000000000007941 */ /* 0x000fea0003800000 */
.L_x_1126:
        /* <DEDUP_REMOVED lines=9> */
.L_x_1129:
[----:B------:R-:W-:Y:S05]  /*0c70*/  BSYNC B0 ;  /* 0x0000000000007941 */ /* 0x000fea0003800000 */
.L_x_1128:
        /* <DEDUP_REMOVED lines=9> */
.L_x_1131:
[----:B------:R-:W-:Y:S05]  /*0d10*/  BSYNC B0 ;  /* 0x0000000000007941 */ /* 0x000fea0003800000 */
.L_x_1130:
        /* <DEDUP_REMOVED lines=9> */
.L_x_1133:
[----:B------:R-:W-:Y:S05]  /*0db0*/  BSYNC B0 ;  /* 0x0000000000007941 */ /* 0x000fea0003800000 */
.L_x_1132:
        /* <DEDUP_REMOVED lines=9> */
.L_x_1135:
[----:B------:R-:W-:Y:S05]  /*0e50*/  BSYNC B0 ;  /* 0x0000000000007941 */ /* 0x000fea0003800000 */
.L_x_1134:
        /* <DEDUP_REMOVED lines=9> */
.L_x_1137:
[----:B------:R-:W-:Y:S05]  /*0ef0*/  BSYNC B0 ;  /* 0x0000000000007941 */ /* 0x000fea0003800000 */
.L_x_1136:
        /* <DEDUP_REMOVED lines=9> */
.L_x_1139:
[----:B------:R-:W-:Y:S05]  /*0f90*/  BSYNC B0 ;  /* 0x0000000000007941 */ /* 0x000fea0003800000 */
.L_x_1138:
        /* <DEDUP_REMOVED lines=9> */
.L_x_1141:
[----:B------:R-:W-:Y:S05]  /*1030*/  BSYNC B0 ;  /* 0x0000000000007941 */ /* 0x000fea0003800000 */
.L_x_1140:
[----:B------:R-:W-:Y:S01]  /*1040*/  FADD R13, R9, R10 ;  /* 0x0000000a090d7221 */ /* 0x000fe20000000000 */
[----:B------:R-:W-:Y:S06]  /*1050*/  BRA `(.L_x_1142) ;  /* 0xfffffff800487947 */ /* 0x000fec000383ffff */
        .weak           $__internal_53_$__cuda_sm20_rem_s64
        .type           $__internal_53_$__cuda_sm20_rem_s64,@function
        .size           $__internal_53_$__cuda_sm20_rem_s64,(.L_x_1952 - $__internal_53_$__cuda_sm20_rem_s64)
$__internal_53_$__cuda_sm20_rem_s64:
        /* <DEDUP_REMOVED lines=77> */
[----:B------:R-:W-:Y:S06]  /*1530*/  RET.REL.NODEC R6 `(_Z26MutualIntensExtract_KernelILin2ELb0ELb1ELb1ELi1EEvPfS0_S0_llllll) ;  /* 0xffffffe806b07950 */ /* 0x000fec0003c3ffff */
.L_x_1143:
        /* <DEDUP_REMOVED lines=12> */
.L_x_1952:


//--------------------- .text._Z26MutualIntensExtract_KernelILin2ELb1ELb0ELb1ELi1EEvPfS0_S0_llllll --------------------------
	.section	.text._Z26MutualIntensExtract_KernelILin2ELb1ELb0ELb1ELi1EEvPfS0_S0_llllll,"ax",@progbits
	.align	128
        .global         _Z26MutualIntensExtract_KernelILin2ELb1ELb0ELb1ELi1EEvPfS0_S0_llllll
        .type           _Z26MutualIntensExtract_KernelILin2ELb1ELb0ELb1ELi1EEvPfS0_S0_llllll,@function
        .size           _Z26MutualIntensExtract_KernelILin2ELb1ELb0ELb1ELi1EEvPfS0_S0_llllll,(.L_x_1953 - _Z26MutualIntensExtract_KernelILin2ELb1ELb0ELb1ELi1EEvPfS0_S0_llllll)
        .other          _Z26MutualIntensExtract_KernelILin2ELb1ELb0ELb1ELi1EEvPfS0_S0_llllll,@"STO_CUDA_ENTRY STV_DEFAULT"
_Z26MutualIntensExtract_KernelILin2ELb1ELb0ELb1ELi1EEvPfS0_S0_llllll:
.text._Z26MutualIntensExtract_KernelILin2ELb1ELb0ELb1ELi1EEvPfS0_S0_llllll:
        /* <DEDUP_REMOVED lines=41> */
.L_x_1145:
[----:B------:R-:W-:-:S07]  /*0290*/  MOV R6, 0x2b0 ;  /* 0x000002b000067802 */ /* 0x000fce0000000f00 */
[----:B------:R-:W-:Y:S05]  /*02a0*/  CALL.REL.NOINC `($__internal_54_$__cuda_sm20_rem_s64) ;  /* 0x0000000c00647944 */ /* 0x000fea0003c00000 */
.L_x_1146:
[----:B------:R-:W-:Y:S05]  /*02b0*/  BSYNC.RECONVERGENT B0 ;  /* 0x0000000000007941 */ /* 0x000fea0003800200 */
.L_x_1144:
        /* <DEDUP_REMOVED lines=63> */
[----:B------:R-:W3:Y:S01]  /*06b0*/  LDG.E R11, desc[UR4][R12.64] ;  /* 0x000000040c0b7981 */ /* 0x000ee2000c1e1900 */
[----:B------:R-:W0:Y:S03]  /*06c0*/  LDCU.64 UR4, c[0x0][0x390] ;  /* 0x00007200ff0477ac */ /* 0x000e260008000a00 */
[----:B------:R1:W4:Y:S01]  /*06d0*/  LDG.E R18, desc[UR10][R8.64] ;  /* 0x0000000a08127981 */ /* 0x000322000c1e1900 */
[----:B------:R-:W-:-:S02]  /*06e0*/  IMAD R5, R6, UR6, RZ ;  /* 0x0000000606057c24 */ /* 0x000fc4000f8e02ff */
[----:B------:R-:W-:-:S04]  /*06f0*/  IMAD.WIDE.U32 R14, R4, UR6, RZ ;  /* 0x00000006040e7c25 */ /* 0x000fc8000f8e00ff */
[----:B------:R-:W-:-:S04]  /*0700*/  IMAD R5, R4, UR7, R5 ;  /* 0x0000000704057c24 */ /* 0x000fc8000f8e0205 */
[----:B------:R-:W-:Y:S01]  /*0710*/  IMAD.IADD R5, R15, 0x1, R5 ;  /* 0x000000010f057824 */ /* 0x000fe200078e0205 */
[----:B------:R-:W-:Y:S02]  /*0720*/  VOTE.ANY R15, PT, PT ;  /* 0x00000000000f7806 */ /* 0x000fe400038e0100 */
        /* <DEDUP_REMOVED lines=11> */
[-C--:B--2---:R-:W-:Y:S01]  /*07e0*/  FMUL R8, R10, R19.reuse ;  /* 0x000000130a087220 */ /* 0x084fe20000400000 */
[----:B---3--:R-:W-:-:S03]  /*07f0*/  FMUL R19, R11, R19 ;  /* 0x000000130b137220 */ /* 0x008fc60000400000 */
[-C--:B----4-:R-:W-:Y:S01]  /*0800*/  FFMA R11, R11, R18.reuse, R8 ;  /* 0x000000120b0b7223 */ /* 0x090fe20000000008 */
[----:B------:R-:W-:-:S07]  /*0810*/  FFMA R19, R10, R18, -R19 ;  /* 0x000000120a137223 */ /* 0x000fce0000000813 */
        /* <DEDUP_REMOVED lines=20> */
.L_x_1168:
        /* <DEDUP_REMOVED lines=11> */
.L_x_1147:
[----:B------:R-:W-:Y:S01]  /*0a10*/  BSSY B0, `(.L_x_1148) ;  /* 0x0000007000007945 */ /* 0x000fe20003800000 */
[----:B------:R-:W-:Y:S01]  /*0a20*/  MOV R23, R11 ;  /* 0x0000000b00177202 */ /* 0x000fe20000000f00 */
[----:B------:R-:W-:Y:S02]  /*0a30*/  IMAD.MOV.U32 R3, RZ, RZ, 0x10 ;  /* 0x00000010ff037424 */ /* 0x000fe400078e00ff */
[----:B------:R-:W-:-:S07]  /*0a40*/  IMAD.MOV.U32 R8, RZ, RZ, 0x1f ;  /* 0x0000001fff087424 */ /* 0x000fce00078e00ff */
[----:B------:R-:W-:Y:S05]  /*0a50*/  WARPSYNC.COLLECTIVE R2, `(.L_x_1149) ;  /* 0x0000000002087348 */ /* 0x000fea0003c00000 */
[----:B------:R0:W1:Y:S02]  /*0a60*/  SHFL.DOWN P0, R8, R23, R3, R8 ;  /* 0x0800000317087389 */ /* 0x0000640000000008 */
[----:B01----:R-:W-:Y:S05]  /*0a70*/  ENDCOLLECTIVE ;  /* 0x000000000000791b */ /* 0x003fea0003800000 */
.L_x_1149:
[----:B------:R-:W-:Y:S05]  /*0a80*/  BSYNC B0 ;  /* 0x0000000000007941 */ /* 0x000fea0003800000 */
.L_x_1148:
        /* <DEDUP_REMOVED lines=8> */
.L_x_1151:
[----:B------:R-:W-:Y:S05]  /*0b10*/  BSYNC B0 ;  /* 0x0000000000007941 */ /* 0x000fea0003800000 */
.L_x_1150:
        /* <DEDUP_REMOVED lines=9> */
.L_x_1153:
[----:B------:R-:W-:Y:S05]  /*0bb0*/  BSYNC B0 ;  /* 0x0000000000007941 */ /* 0x000fea0003800000 */
.L_x_1152:
        /* <DEDUP_REMOVED lines=9> */
.L_x_1155:
[----:B------:R-:W-:Y:S05]  /*0c50*/  BSYNC B0 ;  /* 0x0000000000007941 */ /* 0x000fea0003800000 */
.L_x_1154:
        /* <DEDUP_REMOVED lines=9> */
.L_x_1157:
[----:B------:R-:W-:Y:S05]  /*0cf0*/  BSYNC B0 ;  /* 0x0000000000007941 */ /* 0x000fea0003800000 */
.L_x_1156:
        /* <DEDUP_REMOVED lines=9> */
.L_x_1159:
[----:B------:R-:W-:Y:S05]  /*0d90*/  BSYNC B0 ;  /* 0x0000000000007941 */ /* 0x000fea0003800000 */
.L_x_1158:
        /* <DEDUP_REMOVED lines=9> */
.L_x_1161:
[----:B------:R-:W-:Y:S05]  /*0e30*/  BSYNC B0 ;  /* 0x0000000000007941 */ /* 0x000fea0003800000 */
.L_x_1160:
        /* <DEDUP_REMOVED lines=9> */
.L_x_1163:
[----:B------:R-:W-:Y:S05]  /*0ed0*/  BSYNC B0 ;  /* 0x0000000000007941 */ /* 0x000fea0003800000 */
.L_x_1162:
        /* <DEDUP_REMOVED lines=9> */
.L_x_1165:
[----:B------:R-:W-:Y:S05]  /*0f70*/  BSYNC B0 ;  /* 0x0000000000007941 */ /* 0x000fea0003800000 */
.L_x_1164:
        /* <DEDUP_REMOVED lines=9> */
.L_x_1167:
[----:B------:R-:W-:Y:S05]  /*1010*/  BSYNC B0 ;  /* 0x0000000000007941 */ /* 0x000fea0003800000 */
.L_x_1166:
[----:B------:R-:W-:Y:S01]  /*1020*/  FADD R13, R7, R10 ;  /* 0x0000000a070d7221 */ /* 0x000fe20000000000 */
[----:B------:R-:W-:Y:S06]  /*1030*/  BRA `(.L_x_1168) ;  /* 0xfffffff800487947 */ /* 0x000fec000383ffff */
        .weak           $__internal_54_$__cuda_sm20_rem_s64
        .type           $__internal_54_$__cuda_sm20_rem_s64,@function
        .size           $__internal_54_$__cuda_sm20_rem_s64,(.L_x_1953 - $__internal_54_$__cuda_sm20_rem_s64)
$__internal_54_$__cuda_sm20_rem_s64:
        /* <DEDUP_REMOVED lines=77> */
[----:B------:R-:W-:Y:S06]  /*1510*/  RET.REL.NODEC R6 `(_Z26MutualIntensExtract_KernelILin2ELb1ELb0ELb1ELi1EEvPfS0_S0_llllll) ;  /* 0xffffffe806b87950 */ /* 0x000fec0003c3ffff */
.L_x_1169:
        /* <DEDUP_REMOVED lines=14> */
.L_x_1953:


//--------------------- .text._Z26MutualIntensExtract_KernelILin2ELb1ELb1ELb1ELi1EEvPfS0_S0_llllll --------------------------
	.section	.text._Z26MutualIntensExtract_KernelILin2ELb1ELb1ELb1ELi1EEvPfS0_S0_llllll,"ax",@progbits
	.align	128
        .global         _Z26MutualIntensExtract_KernelILin2ELb1ELb1ELb1ELi1EEvPfS0_S0_llllll
        .type           _Z26MutualIntensExtract_KernelILin2ELb1ELb1ELb1ELi1EEvPfS0_S0_llllll,@function
        .size           _Z26MutualIntensExtract_KernelILin2ELb1ELb1ELb1ELi1EEvPfS0_S0_llllll,(.L_x_1954 - _Z26MutualIntensExtract_KernelILin2ELb1ELb1ELb1ELi1EEvPfS0_S0_llllll)
        .other          _Z26MutualIntensExtract_KernelILin2ELb1ELb1ELb1ELi1EEvPfS0_S0_llllll,@"STO_CUDA_ENTRY STV_DEFAULT"
_Z26MutualIntensExtract_KernelILin2ELb1ELb1ELb1ELi1EEvPfS0_S0_llllll:
.text._Z26MutualIntensExtract_KernelILin2ELb1ELb1ELb1ELi1EEvPfS0_S0_llllll:
        /* <DEDUP_REMOVED lines=41> */
.L_x_1171:
[----:B------:R-:W-:-:S07]  /*0290*/  MOV R6, 0x2b0 ;  /* 0x000002b000067802 */ /* 0x000fce0000000f00 */
[----:B------:R-:W-:Y:S05]  /*02a0*/  CALL.REL.NOINC `($__internal_55_$__cuda_sm20_rem_s64) ;  /* 0x0000000c00d47944 */ /* 0x000fea0003c00000 */
.L_x_1172:
[----:B------:R-:W-:Y:S05]  /*02b0*/  BSYNC.RECONVERGENT B0 ;  /* 0x0000000000007941 */ /* 0x000fea0003800200 */
.L_x_1170:
        /* <DEDUP_REMOVED lines=51> */
[C---:B------:R-:W-:Y:S01]  /*05f0*/  R2UR UR18, R20.reuse ;  /* 0x00000000141272ca */ /* 0x040fe200000e0000 */
[----:B------:R-:W-:Y:S01]  /*0600*/  IMAD.IADD R5, R5, 0x1, R15 ;  /* 0x0000000105057824 */ /* 0x000fe200078e020f */
[----:B------:R-:W-:Y:S01]  /*0610*/  R2UR UR19, R21 ;  /* 0x00000000151372ca */ /* 0x000fe200000e0000 */
[C---:B------:R-:W-:Y:S01]  /*0620*/  IMAD.WIDE.U32 R12, R9.reuse, UR8, RZ ;  /* 0x00000008090c7c25 */ /* 0x040fe2000f8e00ff */
        /* <DEDUP_REMOVED lines=11> */
[----:B------:R-:W-:Y:S02]  /*06e0*/  R2UR UR17, R21 ;  /* 0x00000000151172ca */ /* 0x000fe400000e0000 */
[-C--:B------:R-:W-:Y:S01]  /*06f0*/  IADD3 R4, P0, PT, R17, R6.reuse, RZ ;  /* 0x0000000611047210 */ /* 0x080fe20007f1e0ff */
[--C-:B------:R-:W-:Y:S01]  /*0700*/  IMAD.X R17, R18, 0x1, R11.reuse, P1 ;  /* 0x0000000112117824 */ /* 0x100fe200008e060b */
[----:B------:R-:W-:Y:S01]  /*0710*/  IADD3 R6, P2, PT, R15, R6, RZ ;  /* 0x000000060f067210 */ /* 0x000fe20007f5e0ff */
[----:B------:R-:W-:Y:S01]  /*0720*/  IMAD.X R15, R12, 0x1, R11, P3 ;  /* 0x000000010c0f7824 */ /* 0x000fe200018e060b */
[----:B------:R-:W-:-:S02]  /*0730*/  R2UR UR8, R20 ;  /* 0x00000000140872ca */ /* 0x000fc400000e0000 */
[C---:B------:R-:W-:Y:S01]  /*0740*/  R2UR UR9, R21.reuse ;  /* 0x00000000150972ca */ /* 0x040fe200000e0000 */
[----:B------:R-:W2:Y:S01]  /*0750*/  LDG.E R19, desc[UR10][R16.64] ;  /* 0x0000000a10137981 */ /* 0x000ea2000c1e1900 */
[C---:B------:R-:W-:Y:S02]  /*0760*/  R2UR UR12, R20.reuse ;  /* 0x00000000140c72ca */ /* 0x040fe400000e0000 */
[C---:B------:R-:W-:Y:S01]  /*0770*/  R2UR UR13, R21.reuse ;  /* 0x00000000150d72ca */ /* 0x040fe200000e0000 */
[----:B------:R-:W3:Y:S01]  /*0780*/  LDG.E R26, desc[UR18][R14.64+0x4] ;  /* 0x000004120e1a7981 */ /* 0x000ee2000c1e1900 */
[----:B------:R-:W-:Y:S02]  /*0790*/  R2UR UR4, R20 ;  /* 0x00000000140472ca */ /* 0x000fe400000e0000 */
[----:B------:R-:W-:Y:S01]  /*07a0*/  R2UR UR5, R21 ;  /* 0x00000000150572ca */ /* 0x000fe200000e0000 */
[----:B------:R-:W2:Y:S01]  /*07b0*/  LDG.E R23, desc[UR16][R14.64] ;  /* 0x000000100e177981 */ /* 0x000ea2000c1e1900 */
[----:B------:R-:W-:Y:S01]  /*07c0*/  IADD3.X R5, PT, PT, R18, R7, RZ, P0, !PT ;  /* 0x0000000712057210 */ /* 0x000fe200007fe4ff */
[----:B------:R-:W-:-:S02]  /*07d0*/  IMAD.X R7, R12, 0x1, R7, P2 ;  /* 0x000000010c077824 */ /* 0x000fc400010e0607 */
[----:B------:R-:W3:Y:S04]  /*07e0*/  LDG.E R18, desc[UR14][R16.64+0x4] ;  /* 0x0000040e10127981 */ /* 0x000ee8000c1e1900 */
[----:B------:R-:W4:Y:S04]  /*07f0*/  LDG.E R22, desc[UR8][R4.64+0x4] ;  /* 0x0000040804167981 */ /* 0x000f28000c1e1900 */
[----:B------:R-:W4:Y:S04]  /*0800*/  LDG.E R25, desc[UR12][R6.64+0x4] ;  /* 0x0000040c06197981 */ /* 0x000f28000c1e1900 */
[----:B------:R3:W5:Y:S01]  /*0810*/  LDG.E R24, desc[UR4][R4.64] ;  /* 0x0000000404187981 */ /* 0x000762000c1e1900 */
[----:B------:R-:W0:Y:S03]  /*0820*/  LDCU.64 UR4, c[0x0][0x390] ;  /* 0x00007200ff0477ac */ /* 0x000e260008000a00 */
[----:B------:R2:W5:Y:S01]  /*0830*/  LDG.E R27, desc[UR10][R6.64] ;  /* 0x0000000a061b7981 */ /* 0x000562000c1e1900 */
[----:B------:R-:W-:-:S02]  /*0840*/  IMAD R12, R10, UR6, RZ ;  /* 0x000000060a0c7c24 */ /* 0x000fc4000f8e02ff */
[----:B------:R-:W-:-:S04]  /*0850*/  IMAD.WIDE.U32 R10, R9, UR6, RZ ;  /* 0x00000006090a7c25 */ /* 0x000fc8000f8e00ff */
[----:B------:R-:W-:-:S05]  /*0860*/  IMAD R9, R9, UR7, R12 ;  /* 0x0000000709097c24 */ /* 0x000fca000f8e020c */
[----:B------:R-:W-:Y:S02]  /*0870*/  IADD3 R9, PT, PT, R11, R9, RZ ;  /* 0x000000090b097210 */ /* 0x000fe40007ffe0ff */
[----:B0-----:R-:W-:-:S04]  /*0880*/  LEA R12, P0, R10, UR4, 0x3 ;  /* 0x000000040a0c7c11 */ /* 0x001fc8000f8018ff */
        /* <DEDUP_REMOVED lines=10> */
[----:B---3--:R-:W-:-:S04]  /*0930*/  FMUL R4, R18, R26 ;  /* 0x0000001a12047220 */ /* 0x008fc80000400000 */
[C---:B--2---:R-:W-:Y:S02]  /*0940*/  FFMA R6, R19.reuse, R23, R4 ;  /* 0x0000001713067223 */ /* 0x044fe40000000004 */
[----:B-1----:R0:W1:Y:S01]  /*0950*/  FLO.U32.SH R4, R10 ;  /* 0x0000000a00047300 */ /* 0x00206200000e0400 */
[----:B------:R-:W-:Y:S01]  /*0960*/  FMUL R7, R19, R26 ;  /* 0x0000001a13077220 */ /* 0x000fe20000400000 */
[-C--:B----4-:R-:W-:Y:S01]  /*0970*/  FMUL R5, R22, R25.reuse ;  /* 0x0000001916057220 */ /* 0x090fe20000400000 */
[----:B-----5:R-:W-:Y:S02]  /*0980*/  FMUL R25, R24, R25 ;  /* 0x0000001918197220 */ /* 0x020fe40000400000 */
[----:B------:R-:W-:Y:S01]  /*0990*/  FFMA R18, R18, R23, -R7 ;  /* 0x0000001712127223 */ /* 0x000fe20000000807 */
[-C--:B------:R-:W-:Y:S01]  /*09a0*/  FFMA R5, R24, R27.reuse, R5 ;  /* 0x0000001b18057223 */ /* 0x080fe20000000005 */
[----:B------:R-:W-:-:S03]  /*09b0*/  FFMA R25, R22, R27, -R25 ;  /* 0x0000001b16197223 */ /* 0x000fc60000000819 */
[----:B------:R-:W-:Y:S01]  /*09c0*/  FADD R5, R5, -R6 ;  /* 0x8000000605057221 */ /* 0x000fe20000000000 */
[----:B------:R-:W-:Y:S01]  /*09d0*/  FADD R25, R25, -R18 ;  /* 0x8000001219197221 */ /* 0x000fe20000000000 */
        /* <DEDUP_REMOVED lines=20> */
.L_x_1194:
        /* <DEDUP_REMOVED lines=11> */
.L_x_1173:
[----:B------:R-:W-:Y:S01]  /*0bd0*/  HFMA2 R6, -RZ, RZ, 0, 1.847743988037109375e-06 ;  /* 0x0000001fff067431 */ /* 0x000fe200000001ff */
[----:B------:R-:W-:Y:S01]  /*0be0*/  BSSY B0, `(.L_x_1174) ;  /* 0x0000006000007945 */ /* 0x000fe20003800000 */
[----:B------:R-:W-:Y:S02]  /*0bf0*/  IMAD.MOV.U32 R19, RZ, RZ, R5 ;  /* 0x000000ffff137224 */ /* 0x000fe400078e0005 */
[----:B------:R-:W-:-:S07]  /*0c00*/  IMAD.MOV.U32 R3, RZ, RZ, 0x10 ;  /* 0x00000010ff037424 */ /* 0x000fce00078e00ff */
[----:B------:R-:W-:Y:S05]  /*0c10*/  WARPSYNC.COLLECTIVE R2, `(.L_x_1175) ;  /* 0x0000000002087348 */ /* 0x000fea0003c00000 */
[----:B------:R0:W1:Y:S02]  /*0c20*/  SHFL.DOWN P0, R6, R19, R3, R6 ;  /* 0x0800000313067389 */ /* 0x0000640000000006 */
[----:B01----:R-:W-:Y:S05]  /*0c30*/  ENDCOLLECTIVE ;  /* 0x000000000000791b */ /* 0x003fea0003800000 */
.L_x_1175:
[----:B------:R-:W-:Y:S05]  /*0c40*/  BSYNC B0 ;  /* 0x0000000000007941 */ /* 0x000fea0003800000 */
.L_x_1174:
        /* <DEDUP_REMOVED lines=8> */
.L_x_1177:
[----:B------:R-:W-:Y:S05]  /*0cd0*/  BSYNC B0 ;  /* 0x0000000000007941 */ /* 0x000fea0003800000 */
.L_x_1176:
        /* <DEDUP_REMOVED lines=9> */
.L_x_1179:
[----:B------:R-:W-:Y:S05]  /*0d70*/  BSYNC B0 ;  /* 0x0000000000007941 */ /* 0x000fea0003800000 */
.L_x_1178:
        /* <DEDUP_REMOVED lines=9> */
.L_x_1181:
[----:B------:R-:W-:Y:S05]  /*0e10*/  BSYNC B0 ;  /* 0x0000000000007941 */ /* 0x000fea0003800000 */
.L_x_1180:
        /* <DEDUP_REMOVED lines=9> */
.L_x_1183:
[----:B------:R-:W-:Y:S05]  /*0eb0*/  BSYNC B0 ;  /* 0x0000000000007941 */ /* 0x000fea0003800000 */
.L_x_1182:
        /* <DEDUP_REMOVED lines=9> */
.L_x_1185:
[----:B------:R-:W-:Y:S05]  /*0f50*/  BSYNC B0 ;  /* 0x0000000000007941 */ /* 0x000fea0003800000 */
.L_x_1184:
        /* <DEDUP_REMOVED lines=9> */
.L_x_1187:
[----:B------:R-:W-:Y:S05]  /*0ff0*/  BSYNC B0 ;  /* 0x0000000000007941 */ /* 0x000fea0003800000 */
.L_x_1186:
        /* <DEDUP_REMOVED lines=9> */
.L_x_1189:
[----:B------:R-:W-:Y:S05]  /*1090*/  BSYNC B0 ;  /* 0x0000000000007941 */ /* 0x000fea0003800000 */
.L_x_1188:
        /* <DEDUP_REMOVED lines=9> */
.L_x_1191:
[----:B------:R-:W-:Y:S05]  /*1130*/  BSYNC B0 ;  /* 0x0000000000007941 */ /* 0x000fea0003800000 */
.L_x_1190:
        /* <DEDUP_REMOVED lines=9> */
.L_x_1193:
[----:B------:R-:W-:Y:S05]  /*11d0*/  BSYNC B0 ;  /* 0x0000000000007941 */ /* 0x000fea0003800000 */
.L_x_1192:
[----:B------:R-:W-:Y:S01]  /*11e0*/  FADD R11, R7, R8 ;  /* 0x00000008070b7221 */ /* 0x000fe20000000000 */
[----:B------:R-:W-:Y:S06]  /*11f0*/  BRA `(.L_x_1194) ;  /* 0xfffffff800487947 */ /* 0x000fec000383ffff */
        .weak           $__internal_55_$__cuda_sm20_rem_s64
        .type           $__internal_55_$__cuda_sm20_rem_s64,@function
        .size           $__internal_55_$__cuda_sm20_rem_s64,(.L_x_1954 - $__internal_55_$__cuda_sm20_rem_s64)
$__internal_55_$__cuda_sm20_rem_s64:
        /* <DEDUP_REMOVED lines=77> */
[----:B------:R-:W-:Y:S06]  /*16d0*/  RET.REL.NODEC R6 `(_Z26MutualIntensExtract_KernelILin2ELb1ELb1ELb1ELi1EEvPfS0_S0_llllll) ;  /* 0xffffffe806487950 */ /* 0x000fec0003c3ffff */
.L_x_1195:
        /* <DEDUP_REMOVED lines=10> */
.L_x_1954:


//--------------------- .text._Z26MutualIntensExtract_KernelILin1ELb0ELb0ELb1ELi1EEvPfS0_S0_llllll --------------------------
	.section	.text._Z26MutualIntensExtract_KernelILin1ELb0ELb0ELb1ELi1EEvPfS0_S0_llllll,"ax",@progbits
	.align	128
        .global         _Z26MutualIntensExtract_KernelILin1ELb0ELb0ELb1ELi1EEvPfS0_S0_llllll
        .type           _Z26MutualIntensExtract_KernelILin1ELb0ELb0ELb1ELi1EEvPfS0_S0_llllll,@function
        .size           _Z26MutualIntensExtract_KernelILin1ELb0ELb0ELb1ELi1EEvPfS0_S0_llllll,(.L_x_2034 - _Z26MutualIntensExtract_KernelILin1ELb0ELb0ELb1ELi1EEvPfS0_S0_llllll)
        .other          _Z26MutualIntensExtract_KernelILin1ELb0ELb0ELb1ELi1EEvPfS0_S0_llllll,@"STO_CUDA_ENTRY STV_DEFAULT"
_Z26MutualIntensExtract_KernelILin1ELb0ELb0ELb1ELi1EEvPfS0_S0_llllll:
.text._Z26MutualIntensExtract_KernelILin1ELb0ELb0ELb1ELi1EEvPfS0_S0_llllll:
        /* <DEDUP_REMOVED lines=73> */
.L_x_1217:
        /* <DEDUP_REMOVED lines=8> */
.L_x_1196:
[----:B------:R-:W-:Y:S01]  /*0510*/  HFMA2 R20, -RZ, RZ, 0, 1.847743988037109375e-06 ;  /* 0x0000001fff147431 */ /* 0x000fe200000001ff */
[----:B------:R-:W-:Y:S01]  /*0520*/  BSSY B0, `(.L_x_1197) ;  /* 0x0000006000007945 */ /* 0x000fe20003800000 */
[----:B------:R-:W-:Y:S01]  /*0530*/  MOV R18, RZ ;  /* 0x000000ff00127202 */ /* 0x000fe20000000f00 */
[----:B------:R-:W-:-:S07]  /*0540*/  IMAD.MOV.U32 R11, RZ, RZ, 0x10 ;  /* 0x00000010ff0b7424 */ /* 0x000fce00078e00ff */
[----:B------:R-:W-:Y:S05]  /*0550*/  WARPSYNC.COLLECTIVE R5, `(.L_x_1198) ;  /* 0x0000000005087348 */ /* 0x000fea0003c00000 */
[----:B------:R0:W1:Y:S02]  /*0560*/  SHFL.DOWN P0, R11, R18, R11, R20 ;  /* 0x0800000b120b7389 */ /* 0x0000640000000014 */
[----:B01----:R-:W-:Y:S05]  /*0570*/  ENDCOLLECTIVE ;  /* 0x000000000000791b */ /* 0x003fea0003800000 */
.L_x_1198:
[----:B------:R-:W-:Y:S05]  /*0580*/  BSYNC B0 ;  /* 0x0000000000007941 */ /* 0x000fea0003800000 */
.L_x_1197:
        /* <DEDUP_REMOVED lines=8> */
.L_x_1200:
[----:B------:R-:W-:Y:S05]  /*0610*/  BSYNC B0 ;  /* 0x0000000000007941 */ /* 0x000fea0003800000 */
.L_x_1199:
        /* <DEDUP_REMOVED lines=9> */
.L_x_1202:
[----:B------:R-:W-:Y:S05]  /*06b0*/  BSYNC B0 ;  /* 0x0000000000007941 */ /* 0x000fea0003800000 */
.L_x_1201:
        /* <DEDUP_REMOVED lines=9> */
.L_x_1204:
[----:B------:R-:W-:Y:S05]  /*0750*/  BSYNC B0 ;  /* 0x0000000000007941 */ /* 0x000fea0003800000 */
.L_x_1203:
        /* <DEDUP_REMOVED lines=9> */
.L_x_1206:
[----:B------:R-:W-:Y:S05]  /*07f0*/  BSYNC B0 ;  /* 0x0000000000007941 */ /* 0x000fea0003800000 */
.L_x_1205:
        /* <DEDUP_REMOVED lines=9> */
.L_x_1208:
[----:B------:R-:W-:Y:S05]  /*0890*/  BSYNC B0 ;  /* 0x0000000000007941 */ /* 0x000fea0003800000 */
.L_x_1207:
        /* <DEDUP_REMOVED lines=9> */
.L_x_1210:
[----:B------:R-:W-:Y:S05]  /*0930*/  BSYNC B0 ;  /* 0x0000000000007941 */ /* 0x000fea0003800000 */
.L_x_1209:
        /* <DEDUP_REMOVED lines=9> */
.L_x_1212:
[----:B------:R-:W-:Y:S05]  /*09d0*/  BSYNC B0 ;  /* 0x0000000000007941 */ /* 0x000fea0003800000 */
.L_x_1211:
        /* <DEDUP_REMOVED lines=9> */
.L_x_1214:
[----:B------:R-:W-:Y:S05]  /*0a70*/  BSYNC B0 ;  /* 0x0000000000007941 */ /* 0x000fea0003800000 */
.L_x_1213:
        /* <DEDUP_REMOVED lines=9> */
.L_x_1216:
[----:B------:R-:W-:Y:S05]  /*0b10*/  BSYNC B0 ;  /* 0x0000000000007941 */ /* 0x000fea0003800000 */
.L_x_1215:
[----:B------:R-:W-:Y:S01]  /*0b20*/  MOV R7, R11 ;  /* 0x0000000b00077202 */ /* 0x000fe20000000f00 */
[----:B------:R-:W-:Y:S01]  /*0b30*/  FADD R9, R6, R9 ;  /* 0x0000000906097221 */ /* 0x000fe20000000000 */
[----:B------:R-:W-:Y:S06]  /*0b40*/  BRA `(.L_x_1217) ;  /* 0xfffffff800507947 */ /* 0x000fec000383ffff */
.L_x_1218:
        /* <DEDUP_REMOVED lines=11> */
.L_x_2034:


//--------------------- .text._Z26MutualIntensExtract_KernelILin1ELb0ELb1ELb1ELi1EEvPfS0_S0_llllll --------------------------
	.section	.text._Z26MutualIntensExtract_KernelILin1ELb0ELb1ELb1ELi1EEvPfS0_S0_llllll,"ax",@progbits
	.align	128
        .global         _Z26MutualIntensExtract_KernelILin1ELb0ELb1ELb1ELi1EEvPfS0_S0_llllll
        .type           _Z26MutualIntensExtract_KernelILin1ELb0ELb1ELb1ELi1EEvPfS0_S0_llllll,@function
        .size           _Z26MutualIntensExtract_KernelILin1ELb0ELb1ELb1ELi1EEvPfS0_S0_llllll,(.L_x_1955 - _Z26MutualIntensExtract_KernelILin1ELb0ELb1ELb1ELi1EEvPfS0_S0_llllll)
        .other          _Z26MutualIntensExtract_KernelILin1ELb0ELb1ELb1ELi1EEvPfS0_S0_llllll,@"STO_CUDA_ENTRY STV_DEFAULT"
_Z26MutualIntensExtract_KernelILin1ELb0ELb1ELb1ELi1EEvPfS0_S0_llllll:
.text._Z26MutualIntensExtract_KernelILin1ELb0ELb1ELb1ELi1EEvPfS0_S0_llllll:
        /* <DEDUP_REMOVED lines=42> */
.L_x_1220:
[----:B------:R-:W-:-:S07]  /*02a0*/  MOV R2, 0x2c0 ;  /* 0x000002c000027802 */ /* 0x000fce0000000f00 */
[----:B------:R-:W-:Y:S05]  /*02b0*/  CALL.REL.NOINC `($__internal_56_$__cuda_sm20_rem_s64) ;  /* 0x0000000c006c7944 */ /* 0x000fea0003c00000 */
[----:B------:R-:W-:Y:S02]  /*02c0*/  IMAD.MOV.U32 R6, RZ, RZ, R0 ;  /* 0x000000ffff067224 */ /* 0x000fe400078e0000 */
[----:B------:R-:W-:-:S07]  /*02d0*/  IMAD.MOV.U32 R7, RZ, RZ, R9 ;  /* 0x000000ffff077224 */ /* 0x000fce00078e0009 */
.L_x_1221:
[----:B------:R-:W-:Y:S05]  /*02e0*/  BSYNC.RECONVERGENT B0 ;  /* 0x0000000000007941 */ /* 0x000fea0003800200 */
.L_x_1219:
        /* <DEDUP_REMOVED lines=106> */
.L_x_1243:
        /* <DEDUP_REMOVED lines=11> */
.L_x_1222:
[----:B------:R-:W-:Y:S01]  /*0a40*/  BSSY B0, `(.L_x_1223) ;  /* 0x0000007000007945 */ /* 0x000fe20003800000 */
[----:B------:R-:W-:Y:S01]  /*0a50*/  MOV R25, R9 ;  /* 0x0000000900197202 */ /* 0x000fe20000000f00 */
[----:B------:R-:W-:Y:S02]  /*0a60*/  IMAD.MOV.U32 R0, RZ, RZ, 0x10 ;  /* 0x00000010ff007424 */ /* 0x000fe400078e00ff */
[----:B------:R-:W-:-:S07]  /*0a70*/  IMAD.MOV.U32 R5, RZ, RZ, 0x1f ;  /* 0x0000001fff057424 */ /* 0x000fce00078e00ff */
[----:B------:R-:W-:Y:S05]  /*0a80*/  WARPSYNC.COLLECTIVE R4, `(.L_x_1224) ;  /* 0x0000000004087348 */ /* 0x000fea0003c00000 */
[----:B------:R0:W1:Y:S02]  /*0a90*/  SHFL.DOWN P0, R0, R25, R0, R5 ;  /* 0x0800000019007389 */ /* 0x0000640000000005 */
[----:B01----:R-:W-:Y:S05]  /*0aa0*/  ENDCOLLECTIVE ;  /* 0x000000000000791b */ /* 0x003fea0003800000 */
.L_x_1224:
[----:B------:R-:W-:Y:S05]  /*0ab0*/  BSYNC B0 ;  /* 0x0000000000007941 */ /* 0x000fea0003800000 */
.L_x_1223:
        /* <DEDUP_REMOVED lines=8> */
.L_x_1226:
[----:B------:R-:W-:Y:S05]  /*0b40*/  BSYNC B0 ;  /* 0x0000000000007941 */ /* 0x000fea0003800000 */
.L_x_1225:
        /* <DEDUP_REMOVED lines=9> */
.L_x_1228:
[----:B------:R-:W-:Y:S05]  /*0be0*/  BSYNC B0 ;  /* 0x0000000000007941 */ /* 0x000fea0003800000 */
.L_x_1227:
        /* <DEDUP_REMOVED lines=9> */
.L_x_1230:
[----:B------:R-:W-:Y:S05]  /*0c80*/  BSYNC B0 ;  /* 0x0000000000007941 */ /* 0x000fea0003800000 */
.L_x_1229:
        /* <DEDUP_REMOVED lines=9> */
.L_x_1232:
[----:B------:R-:W-:Y:S05]  /*0d20*/  BSYNC B0 ;  /* 0x0000000000007941 */ /* 0x000fea0003800000 */
.L_x_1231:
        /* <DEDUP_REMOVED lines=9> */
.L_x_1234:
[----:B------:R-:W-:Y:S05]  /*0dc0*/  BSYNC B0 ;  /* 0x0000000000007941 */ /* 0x000fea0003800000 */
.L_x_1233:
        /* <DEDUP_REMOVED lines=9> */
.L_x_1236:
[----:B------:R-:W-:Y:S05]  /*0e60*/  BSYNC B0 ;  /* 0x0000000000007941 */ /* 0x000fea0003800000 */
.L_x_1235:
        /* <DEDUP_REMOVED lines=9> */
.L_x_1238:
[----:B------:R-:W-:Y:S05]  /*0f00*/  BSYNC B0 ;  /* 0x0000000000007941 */ /* 0x000fea0003800000 */
.L_x_1237:
        /* <DEDUP_REMOVED lines=9> */
.L_x_1240:
[----:B------:R-:W-:Y:S05]  /*0fa0*/  BSYNC B0 ;  /* 0x0000000000007941 */ /* 0x000fea0003800000 */
.L_x_1239:
        /* <DEDUP_REMOVED lines=9> */
.L_x_1242:
[----:B------:R-:W-:Y:S05]  /*1040*/  BSYNC B0 ;  /* 0x0000000000007941 */ /* 0x000fea0003800000 */
.L_x_1241:
[----:B------:R-:W-:Y:S01]  /*1050*/  FADD R5, R11, R2 ;  /* 0x000000020b057221 */ /* 0x000fe20000000000 */
[----:B------:R-:W-:Y:S06]  /*1060*/  BRA `(.L_x_1243) ;  /* 0xfffffff800487947 */ /* 0x000fec000383ffff */
        .weak           $__internal_56_$__cuda_sm20_rem_s64
        .type           $__internal_56_$__cuda_sm20_rem_s64,@function
        .size           $__internal_56_$__cuda_sm20_rem_s64,(.L_x_1955 - $__internal_56_$__cuda_sm20_rem_s64)
$__internal_56_$__cuda_sm20_rem_s64:
        /* <DEDUP_REMOVED lines=78> */
[----:B------:R-:W-:Y:S06]  /*1550*/  RET.REL.NODEC R6 `(_Z26MutualIntensExtract_KernelILin1ELb0ELb1ELb1ELi1EEvPfS0_S0_llllll) ;  /* 0xffffffe806a87950 */ /* 0x000fec0003c3ffff */
.L_x_1244:
        /* <DEDUP_REMOVED lines=10> */
.L_x_1955:


//--------------------- .text._Z26MutualIntensExtract_KernelILin1ELb1ELb0ELb1ELi1EEvPfS0_S0_llllll --------------------------
	.section	.text._Z26MutualIntensExtract_KernelILin1ELb1ELb0ELb1ELi1EEvPfS0_S0_llllll,"ax",@progbits
	.align	128
        .global         _Z26MutualIntensExtract_KernelILin1ELb1ELb0ELb1ELi1EEvPfS0_S0_llllll
        .type           _Z26MutualIntensExtract_KernelILin1ELb1ELb0ELb1ELi1EEvPfS0_S0_llllll,@function
        .size           _Z26MutualIntensExtract_KernelILin1ELb1ELb0ELb1ELi1EEvPfS0_S0_llllll,(.L_x_1956 - _Z26MutualIntensExtract_KernelILin1ELb1ELb0ELb1ELi1EEvPfS0_S0_llllll)
        .other          _Z26MutualIntensExtract_KernelILin1ELb1ELb0ELb1ELi1EEvPfS0_S0_llllll,@"STO_CUDA_ENTRY STV_DEFAULT"
_Z26MutualIntensExtract_KernelILin1ELb1ELb0ELb1ELi1EEvPfS0_S0_llllll:
.text._Z26MutualIntensExtract_KernelILin1ELb1ELb0ELb1ELi1EEvPfS0_S0_llllll:
        /* <DEDUP_REMOVED lines=41> */
.L_x_1246:
[----:B------:R-:W-:-:S07]  /*0290*/  MOV R6, 0x2b0 ;  /* 0x000002b000067802 */ /* 0x000fce0000000f00 */
[----:B------:R-:W-:Y:S05]  /*02a0*/  CALL.REL.NOINC `($__internal_57_$__cuda_sm20_rem_s64) ;  /* 0x0000000c00707944 */ /* 0x000fea0003c00000 */
.L_x_1247:
[----:B------:R-:W-:Y:S05]  /*02b0*/  BSYNC.RECONVERGENT B0 ;  /* 0x0000000000007941 */ /* 0x000fea0003800200 */
.L_x_1245:
        /* <DEDUP_REMOVED lines=109> */
.L_x_1269:
        /* <DEDUP_REMOVED lines=11> */
.L_x_1248:
[----:B------:R-:W-:Y:S01]  /*0a40*/  BSSY B0, `(.L_x_1249) ;  /* 0x0000007000007945 */ /* 0x000fe20003800000 */
[----:B------:R-:W-:Y:S01]  /*0a50*/  MOV R23, R9 ;  /* 0x0000000900177202 */ /* 0x000fe20000000f00 */
[----:B------:R-:W-:Y:S02]  /*0a60*/  IMAD.MOV.U32 R3, RZ, RZ, 0x10 ;  /* 0x00000010ff037424 */ /* 0x000fe400078e00ff */
[----:B0-----:R-:W-:-:S07]  /*0a70*/  IMAD.MOV.U32 R8, RZ, RZ, 0x1f ;  /* 0x0000001fff087424 */ /* 0x001fce00078e00ff */
[----:B-1----:R-:W-:Y:S05]  /*0a80*/  WARPSYNC.COLLECTIVE R2, `(.L_x_1250) ;  /* 0x0000000002087348 */ /* 0x002fea0003c00000 */
[----:B------:R0:W2:Y:S02]  /*0a90*/  SHFL.DOWN P0, R8, R23, R3, R8 ;  /* 0x0800000317087389 */ /* 0x0000a40000000008 */
[----:B012---:R-:W-:Y:S05]  /*0aa0*/  ENDCOLLECTIVE ;  /* 0x000000000000791b */ /* 0x007fea0003800000 */
.L_x_1250:
[----:B------:R-:W-:Y:S05]  /*0ab0*/  BSYNC B0 ;  /* 0x0000000000007941 */ /* 0x000fea0003800000 */
.L_x_1249:
        /* <DEDUP_REMOVED lines=8> */
.L_x_1252:
[----:B------:R-:W-:Y:S05]  /*0b40*/  BSYNC B0 ;  /* 0x0000000000007941 */ /* 0x000fea0003800000 */
.L_x_1251:
        /* <DEDUP_REMOVED lines=9> */
.L_x_1254:
[----:B------:R-:W-:Y:S05]  /*0be0*/  BSYNC B0 ;  /* 0x0000000000007941 */ /* 0x000fea0003800000 */
.L_x_1253:
        /* <DEDUP_REMOVED lines=9> */
.L_x_1256:
[----:B------:R-:W-:Y:S05]  /*0c80*/  BSYNC B0 ;  /* 0x0000000000007941 */ /* 0x000fea0003800000 */
.L_x_1255:
        /* <DEDUP_REMOVED lines=9> */
.L_x_1258:
[----:B------:R-:W-:Y:S05]  /*0d20*/  BSYNC B0 ;  /* 0x0000000000007941 */ /* 0x000fea0003800000 */
.L_x_1257:
        /* <DEDUP_REMOVED lines=9> */
.L_x_1260:
[----:B------:R-:W-:Y:S05]  /*0dc0*/  BSYNC B0 ;  /* 0x0000000000007941 */ /* 0x000fea0003800000 */
.L_x_1259:
        /* <DEDUP_REMOVED lines=9> */
.L_x_1262:
[----:B------:R-:W-:Y:S05]  /*0e60*/  BSYNC B0 ;  /* 0x0000000000007941 */ /* 0x000fea0003800000 */
.L_x_1261:
        /* <DEDUP_REMOVED lines=9> */
.L_x_1264:
[----:B------:R-:W-:Y:S05]  /*0f00*/  BSYNC B0 ;  /* 0x0000000000007941 */ /* 0x000fea0003800000 */
.L_x_1263:
        /* <DEDUP_REMOVED lines=9> */
.L_x_1266:
[----:B------:R-:W-:Y:S05]  /*0fa0*/  BSYNC B0 ;  /* 0x0000000000007941 */ /* 0x000fea0003800000 */
.L_x_1265:
        /* <DEDUP_REMOVED lines=9> */
.L_x_1268:
[----:B------:R-:W-:Y:S05]  /*1040*/  BSYNC B0 ;  /* 0x0000000000007941 */ /* 0x000fea0003800000 */
.L_x_1267:
[----:B------:R-:W-:Y:S01]  /*1050*/  FADD R13, R7, R10 ;  /* 0x0000000a070d7221 */ /* 0x000fe20000000000 */
[----:B------:R-:W-:Y:S06]  /*1060*/  BRA `(.L_x_1269) ;  /* 0xfffffff800487947 */ /* 0x000fec000383ffff */
        .weak           $__internal_57_$__cuda_sm20_rem_s64
        .type           $__internal_57_$__cuda_sm20_rem_s64,@function
        .size           $__internal_57_$__cuda_sm20_rem_s64,(.L_x_1956 - $__internal_57_$__cuda_sm20_rem_s64)
$__internal_57_$__cuda_sm20_rem_s64:
        /* <DEDUP_REMOVED lines=77> */
[----:B------:R-:W-:Y:S06]  /*1540*/  RET.REL.NODEC R6 `(_Z26MutualIntensExtract_KernelILin1ELb1ELb0ELb1ELi1EEvPfS0_S0_llllll) ;  /* 0xffffffe806ac7950 */ /* 0x000fec0003c3ffff */
.L_x_1270:
        /* <DEDUP_REMOVED lines=11> */
.L_x_1956:


//--------------------- .text._Z26MutualIntensExtract_KernelILin1ELb1ELb1ELb1ELi1EEvPfS0_S0_llllll --------------------------
	.section	.text._Z26MutualIntensExtract_KernelILin1ELb1ELb1ELb1ELi1EEvPfS0_S0_llllll,"ax",@progbits
	.align	128
        .global         _Z26MutualIntensExtract_KernelILin1ELb1ELb1ELb1ELi1EEvPfS0_S0_llllll
        .type           _Z26MutualIntensExtract_KernelILin1ELb1ELb1ELb1ELi1EEvPfS0_S0_llllll,@function
        .size           _Z26MutualIntensExtract_KernelILin1ELb1ELb1ELb1ELi1EEvPfS0_S0_llllll,(.L_x_1957 - _Z26MutualIntensExtract_KernelILin1ELb1ELb1ELb1ELi1EEvPfS0_S0_llllll)
        .other          _Z26MutualIntensExtract_KernelILin1ELb1ELb1ELb1ELi1EEvPfS0_S0_llllll,@"STO_CUDA_ENTRY STV_DEFAULT"
_Z26MutualIntensExtract_KernelILin1ELb1ELb1ELb1ELi1EEvPfS0_S0_llllll:
.text._Z26MutualIntensExtract_KernelILin1ELb1ELb1ELb1ELi1EEvPfS0_S0_llllll:
        /* <DEDUP_REMOVED lines=41> */
.L_x_1272:
[----:B------:R-:W-:-:S07]  /*0290*/  MOV R6, 0x2b0 ;  /* 0x000002b000067802 */ /* 0x000fce0000000f00 */
[----:B------:R-:W-:Y:S05]  /*02a0*/  CALL.REL.NOINC `($__internal_58_$__cuda_sm20_rem_s64) ;  /* 0x0000000c00bc7944 */ /* 0x000fea0003c00000 */
.L_x_1273:
[----:B------:R-:W-:Y:S05]  /*02b0*/  BSYNC.RECONVERGENT B0 ;  /* 0x0000000000007941 */ /* 0x000fea0003800200 */
.L_x_1271:
        /* <DEDUP_REMOVED lines=128> */
.L_x_1295:
        /* <DEDUP_REMOVED lines=11> */
.L_x_1274:
[----:B------:R-:W-:Y:S01]  /*0b70*/  HFMA2 R6, -RZ, RZ, 0, 1.847743988037109375e-06 ;  /* 0x0000001fff067431 */ /* 0x000fe200000001ff */
[----:B------:R-:W-:Y:S01]  /*0b80*/  BSSY B0, `(.L_x_1275) ;  /* 0x0000006000007945 */ /* 0x000fe20003800000 */
[----:B------:R-:W-:Y:S02]  /*0b90*/  IMAD.MOV.U32 R25, RZ, RZ, R21 ;  /* 0x000000ffff197224 */ /* 0x000fe400078e0015 */
[----:B------:R-:W-:-:S07]  /*0ba0*/  IMAD.MOV.U32 R3, RZ, RZ, 0x10 ;  /* 0x00000010ff037424 */ /* 0x000fce00078e00ff */
[----:B------:R-:W-:Y:S05]  /*0bb0*/  WARPSYNC.COLLECTIVE R2, `(.L_x_1276) ;  /* 0x0000000002087348 */ /* 0x000fea0003c00000 */
[----:B------:R0:W1:Y:S02]  /*0bc0*/  SHFL.DOWN P0, R6, R25, R3, R6 ;  /* 0x0800000319067389 */ /* 0x0000640000000006 */
[----:B01----:R-:W-:Y:S05]  /*0bd0*/  ENDCOLLECTIVE ;  /* 0x000000000000791b */ /* 0x003fea0003800000 */
.L_x_1276:
[----:B------:R-:W-:Y:S05]  /*0be0*/  BSYNC B0 ;  /* 0x0000000000007941 */ /* 0x000fea0003800000 */
.L_x_1275:
        /* <DEDUP_REMOVED lines=8> */
.L_x_1278:
[----:B------:R-:W-:Y:S05]  /*0c70*/  BSYNC B0 ;  /* 0x0000000000007941 */ /* 0x000fea0003800000 */
.L_x_1277:
        /* <DEDUP_REMOVED lines=9> */
.L_x_1280:
[----:B------:R-:W-:Y:S05]  /*0d10*/  BSYNC B0 ;  /* 0x0000000000007941 */ /* 0x000fea0003800000 */
.L_x_1279:
        /* <DEDUP_REMOVED lines=9> */
.L_x_1282:
[----:B------:R-:W-:Y:S05]  /*0db0*/  BSYNC B0 ;  /* 0x0000000000007941 */ /* 0x000fea0003800000 */
.L_x_1281:
        /* <DEDUP_REMOVED lines=9> */
.L_x_1284:
[----:B------:R-:W-:Y:S05]  /*0e50*/  BSYNC B0 ;  /* 0x0000000000007941 */ /* 0x000fea0003800000 */
.L_x_1283:
        /* <DEDUP_REMOVED lines=9> */
.L_x_1286:
[----:B------:R-:W-:Y:S05]  /*0ef0*/  BSYNC B0 ;  /* 0x0000000000007941 */ /* 0x000fea0003800000 */
.L_x_1285:
        /* <DEDUP_REMOVED lines=9> */
.L_x_1288:
[----:B------:R-:W-:Y:S05]  /*0f90*/  BSYNC B0 ;  /* 0x0000000000007941 */ /* 0x000fea0003800000 */
.L_x_1287:
        /* <DEDUP_REMOVED lines=9> */
.L_x_1290:
[----:B------:R-:W-:Y:S05]  /*1030*/  BSYNC B0 ;  /* 0x0000000000007941 */ /* 0x000fea0003800000 */
.L_x_1289:
        /* <DEDUP_REMOVED lines=9> */
.L_x_1292:
[----:B------:R-:W-:Y:S05]  /*10d0*/  BSYNC B0 ;  /* 0x0000000000007941 */ /* 0x000fea0003800000 */
.L_x_1291:
        /* <DEDUP_REMOVED lines=9> */
.L_x_1294:
[----:B------:R-:W-:Y:S05]  /*1170*/  BSYNC B0 ;  /* 0x0000000000007941 */ /* 0x000fea0003800000 */
.L_x_1293:
[----:B------:R-:W-:Y:S01]  /*1180*/  FADD R9, R5, R8 ;  /* 0x0000000805097221 */ /* 0x000fe20000000000 */
[----:B------:R-:W-:Y:S06]  /*1190*/  BRA `(.L_x_1295) ;  /* 0xfffffff800487947 */ /* 0x000fec000383ffff */
        .weak           $__internal_58_$__cuda_sm20_rem_s64
        .type           $__internal_58_$__cuda_sm20_rem_s64,@function
        .size           $__internal_58_$__cuda_sm20_rem_s64,(.L_x_1957 - $__internal_58_$__cuda_sm20_rem_s64)
$__internal_58_$__cuda_sm20_rem_s64:
        /* <DEDUP_REMOVED lines=77> */
[----:B------:R-:W-:Y:S06]  /*1670*/  RET.REL.NODEC R6 `(_Z26MutualIntensExtract_KernelILin1ELb1ELb1ELb1ELi1EEvPfS0_S0_llllll) ;  /* 0xffffffe806607950 */ /* 0x000fec0003c3ffff */
.L_x_1296:
        /* <DEDUP_REMOVED lines=16> */
.L_x_1957:


//--------------------- .text._Z26MutualIntensExtract_KernelILi5ELb0ELb0ELb1ELi1EEvPfS0_S0_llllll --------------------------
	.section	.text._Z26MutualIntensExtract_KernelILi5ELb0ELb0ELb1ELi1EEvPfS0_S0_llllll,"ax",@progbits
	.align	128
        .global         _Z26MutualIntensExtract_KernelILi5ELb0ELb0ELb1ELi1EEvPfS0_S0_llllll
        .type           _Z26MutualIntensExtract_KernelILi5ELb0ELb0ELb1ELi1EEvPfS0_S0_llllll,@function
        .size           _Z26MutualIntensExtract_KernelILi5ELb0ELb0ELb1ELi1EEvPfS0_S0_llllll,(.L_x_2038 - _Z26MutualIntensExtract_KernelILi5ELb0ELb0ELb1ELi1EEvPfS0_S0_llllll)
        .other          _Z26MutualIntensExtract_KernelILi5ELb0ELb0ELb1ELi1EEvPfS0_S0_llllll,@"STO_CUDA_ENTRY STV_DEFAULT"
_Z26MutualIntensExtract_KernelILi5ELb0ELb0ELb1ELi1EEvPfS0_S0_llllll:
.text._Z26MutualIntensExtract_KernelILi5ELb0ELb0ELb1ELi1EEvPfS0_S0_llllll:
        /* <DEDUP_REMOVED lines=73> */
.L_x_1318:
        /* <DEDUP_REMOVED lines=8> */
.L_x_1297:
[----:B------:R-:W-:Y:S01]  /*0510*/  HFMA2 R20, -RZ, RZ, 0, 1.847743988037109375e-06 ;  /* 0x0000001fff147431 */ /* 0x000fe200000001ff */
[----:B------:R-:W-:Y:S01]  /*0520*/  BSSY B0, `(.L_x_1298) ;  /* 0x0000006000007945 */ /* 0x000fe20003800000 */
[----:B------:R-:W-:Y:S01]  /*0530*/  MOV R18, RZ ;  /* 0x000000ff00127202 */ /* 0x000fe20000000f00 */
[----:B------:R-:W-:-:S07]  /*0540*/  IMAD.MOV.U32 R11, RZ, RZ, 0x10 ;  /* 0x00000010ff0b7424 */ /* 0x000fce00078e00ff */
[----:B------:R-:W-:Y:S05]  /*0550*/  WARPSYNC.COLLECTIVE R5, `(.L_x_1299) ;  /* 0x0000000005087348 */ /* 0x000fea0003c00000 */
[----:B------:R0:W1:Y:S02]  /*0560*/  SHFL.DOWN P0, R11, R18, R11, R20 ;  /* 0x0800000b120b7389 */ /* 0x0000640000000014 */
[----:B01----:R-:W-:Y:S05]  /*0570*/  ENDCOLLECTIVE ;  /* 0x000000000000791b */ /* 0x003fea0003800000 */
.L_x_1299:
[----:B------:R-:W-:Y:S05]  /*0580*/  BSYNC B0 ;  /* 0x0000000000007941 */ /* 0x000fea0003800000 */
.L_x_1298:
        /* <DEDUP_REMOVED lines=8> */
.L_x_1301:
[----:B------:R-:W-:Y:S05]  /*0610*/  BSYNC B0 ;  /* 0x0000000000007941 */ /* 0x000fea0003800000 */
.L_x_1300:
        /* <DEDUP_REMOVED lines=9> */
.L_x_1303:
[----:B------:R-:W-:Y:S05]  /*06b0*/  BSYNC B0 ;  /* 0x0000000000007941 */ /* 0x000fea0003800000 */
.L_x_1302:
        /* <DEDUP_REMOVED lines=9> */
.L_x_1305:
[----:B------:R-:W-:Y:S05]  /*0750*/  BSYNC B0 ;  /* 0x0000000000007941 */ /* 0x000fea0003800000 */
.L_x_1304:
        /* <DEDUP_REMOVED lines=9> */
.L_x_1307:
[----:B------:R-:W-:Y:S05]  /*07f0*/  BSYNC B0 ;  /* 0x0000000000007941 */ /* 0x000fea0003800000 */
.L_x_1306:
        /* <DEDUP_REMOVED lines=9> */
.L_x_1309:
[----:B------:R-:W-:Y:S05]  /*0890*/  BSYNC B0 ;  /* 0x0000000000007941 */ /* 0x000fea0003800000 */
.L_x_1308:
        /* <DEDUP_REMOVED lines=9> */
.L_x_1311:
[----:B------:R-:W-:Y:S05]  /*0930*/  BSYNC B0 ;  /* 0x0000000000007941 */ /* 0x000fea0003800000 */
.L_x_1310:
        /* <DEDUP_REMOVED lines=9> */
.L_x_1313:
[----:B------:R-:W-:Y:S05]  /*09d0*/  BSYNC B0 ;  /* 0x0000000000007941 */ /* 0x000fea0003800000 */
.L_x_1312:
        /* <DEDUP_REMOVED lines=9> */
.L_x_1315:
[----:B------:R-:W-:Y:S05]  /*0a70*/  BSYNC B0 ;  /* 0x0000000000007941 */ /* 0x000fea0003800000 */
.L_x_1314:
        /* <DEDUP_REMOVED lines=9> */
.L_x_1317:
[----:B------:R-:W-:Y:S05]  /*0b10*/  BSYNC B0 ;  /* 0x0000000000007941 */ /* 0x000fea0003800000 */
.L_x_1316:
[----:B------:R-:W-:Y:S01]  /*0b20*/  MOV R7, R11 ;  /* 0x0000000b00077202 */ /* 0x000fe20000000f00 */
[----:B------:R-:W-:Y:S01]  /*0b30*/  FADD R9, R6, R9 ;  /* 0x0000000906097221 */ /* 0x000fe20000000000 */
[----:B------:R-:W-:Y:S06]  /*0b40*/  BRA `(.L_x_1318) ;  /* 0xfffffff800507947 */ /* 0x000fec000383ffff */
.L_x_1319:
        /* <DEDUP_REMOVED lines=11> */
.L_x_2038:


//--------------------- .text._Z26MutualIntensExtract_KernelILi5ELb0ELb1ELb1ELi1EEvPfS0_S0_llllll --------------------------
	.section	.text._Z26MutualIntensExtract_KernelILi5ELb0ELb1ELb1ELi1EEvPfS0_S0_llllll,"ax",@progbits
	.align	128
        .global         _Z26MutualIntensExtract_KernelILi5ELb0ELb1ELb1ELi1EEvPfS0_S0_llllll
        .type           _Z26MutualIntensExtract_KernelILi5ELb0ELb1ELb1ELi1EEvPfS0_S0_llllll,@function
        .size           _Z26MutualIntensExtract_KernelILi5ELb0ELb1ELb1ELi1EEvPfS0_S0_llllll,(.L_x_1958 - _Z26MutualIntensExtract_KernelILi5ELb0ELb1ELb1ELi1EEvPfS0_S0_llllll)
        .other          _Z26MutualIntensExtract_KernelILi5ELb0ELb1ELb1ELi1EEvPfS0_S0_llllll,@"STO_CUDA_ENTRY STV_DEFAULT"
_Z26MutualIntensExtract_KernelILi5ELb0ELb1ELb1ELi1EEvPfS0_S0_llllll:
.text._Z26MutualIntensExtract_KernelILi5ELb0ELb1ELb1ELi1EEvPfS0_S0_llllll:
        /* <DEDUP_REMOVED lines=41> */
.L_x_1321:
[----:B------:R-:W-:-:S07]  /*0290*/  MOV R6, 0x2b0 ;  /* 0x000002b000067802 */ /* 0x000fce0000000f00 */
[----:B------:R-:W-:Y:S05]  /*02a0*/  CALL.REL.NOINC `($__internal_59_$__cuda_sm20_rem_s64) ;  /* 0x0000000c007c7944 */ /* 0x000fea0003c00000 */
.L_x_1322:
[----:B------:R-:W-:Y:S05]  /*02b0*/  BSYNC.RECONVERGENT B0 ;  /* 0x0000000000007941 */ /* 0x000fea0003800200 */
.L_x_1320:
        /* <DEDUP_REMOVED lines=15> */
[----:B------:R-:W-:Y:S02]  /*03b0*/  HFMA2 R19, -RZ, RZ, 0, 0 ;  /* 0x00000000ff137431 */ /* 0x000fe400000001ff */
[----:B------:R-:W-:Y:S01]  /*03c0*/  IMAD.MOV.U32 R6, RZ, RZ, R2 ;  /* 0x000000ffff067224 */ /* 0x000fe200078e0002 */
[----:B------:R-:W1:Y:S01]  /*03d0*/  LDCU.64 UR8, c[0x0][0x3a8] ;  /* 0x00007500ff0877ac */ /* 0x000e620008000a00 */
[----:B------:R-:W2:Y:S08]  /*03e0*/  LDCU.64 UR4, c[0x0][0x388] ;  /* 0x00007100ff0477ac */ /* 0x000eb00008000a00 */
        /* <DEDUP_REMOVED lines=10> */
[----:B--2---:R-:W-:-:S03]  /*0490*/  LEA R15, P2, R4, UR4, 0x3 ;  /* 0x00000004040f7c11 */ /* 0x004fc6000f8418ff */
[----:B------:R-:W-:-:S05]  /*04a0*/  IMAD.IADD R5, R5, 0x1, R7 ;  /* 0x0000000105057824 */ /* 0x000fca00078e0207 */
[----:B------:R-:W-:Y:S01]  /*04b0*/  LEA.HI.X R18, R4, UR5, R5, 0x3, P2 ;  /* 0x0000000504127c11 */ /* 0x000fe200090f1c05 */
[----:B------:R-:W-:Y:S06]  /*04c0*/  @P0 EXIT ;  /* 0x000000000000094d */ /* 0x000fec0003800000 */
[----:B------:R-:W0:Y:S01]  /*04d0*/  LDCU.64 UR4, c[0x0][0x3a0] ;  /* 0x00007400ff0477ac */ /* 0x000e220008000a00 */
[----:B------:R-:W1:Y:S01]  /*04e0*/  LDC.64 R16, c[0x0][0x358] ;  /* 0x0000d600ff107b82 */ /* 0x000e620000000a00 */
[----:B------:R-:W-:Y:S01]  /*04f0*/  MOV R7, R3 ;  /* 0x0000000300077202 */ /* 0x000fe20000000f00 */
[----:B------:R-:W-:Y:S01]  /*0500*/  @!P1 IMAD.IADD R7, R3, 0x1, R9 ;  /* 0x0000000103079824 */ /* 0x000fe200078e0209 */
[----:B------:R-:W2:Y:S04]  /*0510*/  LDCU.64 UR8, c[0x0][0x3b0] ;  /* 0x00007600ff0877ac */ /* 0x000ea80008000a00 */
[----:B------:R-:W-:Y:S02]  /*0520*/  SHF.R.S32.HI R5, RZ, 0x1f, R7 ;  /* 0x0000001fff057819 */ /* 0x000fe40000011407 */
[----:B0-----:R-:W-:-:S04]  /*0530*/  IADD3 R4, P0, PT, R6, -UR4, RZ ;  /* 0x8000000406047c10 */ /* 0x001fc8000ff1e0ff */
[----:B------:R-:W-:Y:S01]  /*0540*/  IADD3.X R19, PT, PT, R19, ~UR5, RZ, P0, !PT ;  /* 0x8000000513137c10 */ /* 0x000fe200087fe4ff */
[----:B--2---:R-:W-:Y:S02]  /*0550*/  IMAD R6, R5, UR8, RZ ;  /* 0x0000000805067c24 */ /* 0x004fe4000f8e02ff */
[----:B------:R-:W-:Y:S01]  /*0560*/  IMAD.WIDE.U32 R10, R7, UR8, RZ ;  /* 0x00000008070a7c25 */ /* 0x000fe2000f8e00ff */
[C---:B-1----:R-:W-:Y:S02]  /*0570*/  R2UR UR10, R16.reuse ;  /* 0x00000000100a72ca */ /* 0x042fe400000e0000 */
        /* <DEDUP_REMOVED lines=18> */
[----:B------:R-:W3:Y:S04]  /*06a0*/  LDG.E R13, desc[UR10][R14.64] ;  /* 0x0000000a0e0d7981 */ /* 0x000ee8000c1e1900 */
[----:B------:R0:W4:Y:S04]  /*06b0*/  LDG.E R18, desc[UR12][R14.64+0x4] ;  /* 0x0000040c0e127981 */ /* 0x000128000c1e1900 */
[----:B------:R1:W5:Y:S01]  /*06c0*/  LDG.E R6, desc[UR4][R8.64] ;  /* 0x0000000408067981 */ /* 0x000362000c1e1900 */
[----:B------:R-:W0:Y:S01]  /*06d0*/  LDCU.64 UR4, c[0x0][0x390] ;  /* 0x00007200ff0477ac */ /* 0x000e220008000a00 */
[----:B------:R-:W-:-:S02]  /*06e0*/  IMAD R19, R19, UR6, RZ ;  /* 0x0000000613137c24 */ /* 0x000fc4000f8e02ff */
[----:B------:R-:W-:-:S04]  /*06f0*/  IMAD.WIDE.U32 R10, R4, UR6, RZ ;  /* 0x00000006040a7c25 */ /* 0x000fc8000f8e00ff */
[----:B------:R-:W-:Y:S01]  /*0700*/  IMAD R5, R4, UR7, R19 ;  /* 0x0000000704057c24 */ /* 0x000fe2000f8e0213 */
[----:B------:R-:W-:-:S04]  /*0710*/  VOTE.ANY R19, PT, PT ;  /* 0x0000000000137806 */ /* 0x000fc800038e0100 */
[----:B------:R-:W-:Y:S02]  /*0720*/  IADD3 R5, PT, PT, R11, R5, RZ ;  /* 0x000000050b057210 */ /* 0x000fe40007ffe0ff */
[----:B0-----:R-:W-:-:S04]  /*0730*/  LEA R4, P0, R10, UR4, 0x3 ;  /* 0x000000040a047c11 */ /* 0x001fc8000f8018ff */
[----:B------:R-:W-:Y:S01]  /*0740*/  LEA.HI.X R5, R10, UR5, R5, 0x3, P0 ;  /* 0x000000050a057c11 */ /* 0x000fe200080f1c05 */
[----:B------:R-:W-:Y:S05]  /*0750*/  WARPSYNC R19 ;  /* 0x0000000013007348 */ /* 0x000fea0003800000 */
[----:B------:R-:W0:Y:S01]  /*0760*/  MATCH.ANY.U64 R2, R2 ;  /* 0x00000000020273a1 */ /* 0x000e2200000e8200 */
[----:B------:R-:W-:Y:S01]  /*0770*/  VOTEU.ANY UR5, UPT, PT ;  /* 0x0000000000057886 */ /* 0x000fe200038e0100 */
[----:B------:R-:W-:-:S06]  /*0780*/  IMAD.WIDE R4, R7, 0x8, R4 ;  /* 0x0000000807047825 */ /* 0x000fcc00078e0204 */
[----:B0-----:R-:W0:Y:S01]  /*0790*/  MATCH.ANY R15, R2 ;  /* 0x00000000020f73a1 */ /* 0x001e2200000e8000 */
[----:B-1----:R-:W1:Y:S07]  /*07a0*/  BREV R8, R2 ;  /* 0x0000000200087301 */ /* 0x002e6e0000000000 */
[----:B------:R-:W5:Y:S01]  /*07b0*/  REDUX.OR UR4, R2 ;  /* 0x00000000020473c4 */ /* 0x000f620000004000 */
[----:B-1----:R1:W1:Y:S01]  /*07c0*/  FLO.U32.SH R3, R8 ;  /* 0x0000000800037300 */ /* 0x00226200000e0400 */
[----:B0-----:R-:W-:Y:S01]  /*07d0*/  LOP3.LUT P0, RZ, R2, UR5, R15, 0x40, !PT ;  /* 0x0000000502ff7c12 */ /* 0x001fe2000f80400f */
[----:B--2---:R-:W-:Y:S01]  /*07e0*/  FADD R12, RZ, -R12 ;  /* 0x8000000cff0c7221 */ /* 0x004fe20000000000 */
[----:B---3--:R-:W-:Y:S01]  /*07f0*/  FADD R13, RZ, R13 ;  /* 0x0000000dff0d7221 */ /* 0x008fe20000000000 */
[----:B----4-:R-:W-:-:S03]  /*0800*/  FADD R9, RZ, -R18 ;  /* 0x80000012ff097221 */ /* 0x010fc60000000000 */
[C---:B------:R-:W-:Y:S01]  /*0810*/  FMUL R11, R12.reuse, R13 ;  /* 0x0000000d0c0b7220 */ /* 0x040fe20000400000 */
[----:B-----5:R-:W-:Y:S01]  /*0820*/  FADD R6, RZ, R6 ;  /* 0x00000006ff067221 */ /* 0x020fe20000000000 */
[----:B------:R-:W-:-:S03]  /*0830*/  FMUL R12, R12, R9 ;  /* 0x000000090c0c7220 */ /* 0x000fc60000400000 */
[C---:B------:R-:W-:Y:S01]  /*0840*/  FFMA R11, R6.reuse, R9, -R11 ;  /* 0x00000009060b7223 */ /* 0x040fe2000000080b */
[----:B------:R-:W-:-:S03]  /*0850*/  FFMA R12, R6, R13, R12 ;  /* 0x0000000d060c7223 */ /* 0x000fc6000000000c */
[----:B------:R-:W-:Y:S01]  /*0860*/  FMUL R11, R11, 0.5 ;  /* 0x3f0000000b0b7820 */ /* 0x000fe20000400000 */
[----:B------:R-:W-:Y:S01]  /*0870*/  FMUL R9, R12, 0.5 ;  /* 0x3f0000000c097820 */ /* 0x000fe20000400000 */
[----:B-1----:R-:W-:Y:S06]  /*0880*/  @!P0 BRA.DIV UR4, `(.L_x_1323) ;  /* 0x0000000204788947 */ /* 0x002fec000b800000 */
        /* <DEDUP_REMOVED lines=19> */
.L_x_1344:
        /* <DEDUP_REMOVED lines=11> */
.L_x_1323:
[----:B------:R-:W-:Y:S01]  /*0a70*/  BSSY B0, `(.L_x_1324) ;  /* 0x0000007000007945 */ /* 0x000fe20003800000 */
[----:B------:R-:W-:Y:S01]  /*0a80*/  IMAD.MOV.U32 R25, RZ, RZ, R9 ;  /* 0x000000ffff197224 */ /* 0x000fe200078e0009 */
[----:B------:R-:W-:Y:S01]  /*0a90*/  MOV R6, 0x10 ;  /* 0x0000001000067802 */ /* 0x000fe20000000f00 */
[----:B------:R-:W-:-:S07]  /*0aa0*/  IMAD.MOV.U32 R7, RZ, RZ, 0x1f ;  /* 0x0000001fff077424 */ /* 0x000fce00078e00ff */
[----:B------:R-:W-:Y:S05]  /*0ab0*/  WARPSYNC.COLLECTIVE R2, `(.L_x_1325) ;  /* 0x0000000002087348 */ /* 0x000fea0003c00000 */
[----:B------:R0:W1:Y:S02]  /*0ac0*/  SHFL.DOWN P0, R6, R25, R6, R7 ;  /* 0x0800000619067389 */ /* 0x0000640000000007 */
[----:B01----:R-:W-:Y:S05]  /*0ad0*/  ENDCOLLECTIVE ;  /* 0x000000000000791b */ /* 0x003fea0003800000 */
.L_x_1325:
[----:B------:R-:W-:Y:S05]  /*0ae0*/  BSYNC B0 ;  /* 0x0000000000007941 */ /* 0x000fea0003800000 */
.L_x_1324:
        /* <DEDUP_REMOVED lines=8> */
.L_x_1327:
[----:B------:R-:W-:Y:S05]  /*0b70*/  BSYNC B0 ;  /* 0x0000000000007941 */ /* 0x000fea0003800000 */
.L_x_1326:
        /* <DEDUP_REMOVED lines=9> */
.L_x_1329:
[----:B------:R-:W-:Y:S05]  /*0c10*/  BSYNC B0 ;  /* 0x0000000000007941 */ /* 0x000fea0003800000 */
.L_x_1328:
        /* <DEDUP_REMOVED lines=9> */
.L_x_1331:
[----:B------:R-:W-:Y:S05]  /*0cb0*/  BSYNC B0 ;  /* 0x0000000000007941 */ /* 0x000fea0003800000 */
.L_x_1330:
        /* <DEDUP_REMOVED lines=9> */
.L_x_1333:
[----:B------:R-:W-:Y:S05]  /*0d50*/  BSYNC B0 ;  /* 0x0000000000007941 */ /* 0x000fea0003800000 */
.L_x_1332:
        /* <DEDUP_REMOVED lines=9> */
.L_x_1335:
[----:B------:R-:W-:Y:S05]  /*0df0*/  BSYNC B0 ;  /* 0x0000000000007941 */ /* 0x000fea0003800000 */
.L_x_1334:
        /* <DEDUP_REMOVED lines=9> */
.L_x_1337:
[----:B------:R-:W-:Y:S05]  /*0e90*/  BSYNC B0 ;  /* 0x0000000000007941 */ /* 0x000fea0003800000 */
.L_x_1336:
        /* <DEDUP_REMOVED lines=9> */
.L_x_1339:
[----:B------:R-:W-:Y:S05]  /*0f30*/  BSYNC B0 ;  /* 0x0000000000007941 */ /* 0x000fea0003800000 */
.L_x_1338:
        /* <DEDUP_REMOVED lines=9> */
.L_x_1341:
[----:B------:R-:W-:Y:S05]  /*0fd0*/  BSYNC B0 ;  /* 0x0000000000007941 */ /* 0x000fea0003800000 */
.L_x_1340:
        /* <DEDUP_REMOVED lines=9> */
.L_x_1343:
[----:B------:R-:W-:Y:S05]  /*1070*/  BSYNC B0 ;  /* 0x0000000000007941 */ /* 0x000fea0003800000 */
.L_x_1342:
[----:B------:R-:W-:Y:S01]  /*1080*/  FADD R7, R11, R8 ;  /* 0x000000080b077221 */ /* 0x000fe20000000000 */
[----:B------:R-:W-:Y:S06]  /*1090*/  BRA `(.L_x_1344) ;  /* 0xfffffff800487947 */ /* 0x000fec000383ffff */
        .weak           $__internal_59_$__cuda_sm20_rem_s64
        .type           $__internal_59_$__cuda_sm20_rem_s64,@function
        .size           $__internal_59_$__cuda_sm20_rem_s64,(.L_x_1958 - $__internal_59_$__cuda_sm20_rem_s64)
$__internal_59_$__cuda_sm20_rem_s64:
        /* <DEDUP_REMOVED lines=77> */
[----:B------:R-:W-:Y:S06]  /*1570*/  RET.REL.NODEC R6 `(_Z26MutualIntensExtract_KernelILi5ELb0ELb1ELb1ELi1EEvPfS0_S0_llllll) ;  /* 0xffffffe806a07950 */ /* 0x000fec0003c3ffff */
.L_x_1345:
        /* <DEDUP_REMOVED lines=16> */
.L_x_1958:


//--------------------- .text._Z26MutualIntensExtract_KernelILi5ELb1ELb0ELb1ELi1EEvPfS0_S0_llllll --------------------------
	.section	.text._Z26MutualIntensExtract_KernelILi5ELb1ELb0ELb1ELi1EEvPfS0_S0_llllll,"ax",@progbits
	.align	128
        .global         _Z26MutualIntensExtract_KernelILi5ELb1ELb0ELb1ELi1EEvPfS0_S0_llllll
        .type           _Z26MutualIntensExtract_KernelILi5ELb1ELb0ELb1ELi1EEvPfS0_S0_llllll,@function
        .size           _Z26MutualIntensExtract_KernelILi5ELb1ELb0ELb1ELi1EEvPfS0_S0_llllll,(.L_x_1959 - _Z26MutualIntensExtract_KernelILi5ELb1ELb0ELb1ELi1EEvPfS0_S0_llllll)
        .other          _Z26MutualIntensExtract_KernelILi5ELb1ELb0ELb1ELi1EEvPfS0_S0_llllll,@"STO_CUDA_ENTRY STV_DEFAULT"
_Z26MutualIntensExtract_KernelILi5ELb1ELb0ELb1ELi1EEvPfS0_S0_llllll:
.text._Z26MutualIntensExtract_KernelILi5ELb1ELb0ELb1ELi1EEvPfS0_S0_llllll:
        /* <DEDUP_REMOVED lines=41> */
.L_x_1347:
[----:B------:R-:W-:-:S07]  /*0290*/  MOV R6, 0x2b0 ;  /* 0x000002b000067802 */ /* 0x000fce0000000f00 */
[----:B------:R-:W-:Y:S05]  /*02a0*/  CALL.REL.NOINC `($__internal_60_$__cuda_sm20_rem_s64) ;  /* 0x0000000c00747944 */ /* 0x000fea0003c00000 */
.L_x_1348:
[----:B------:R-:W-:Y:S05]  /*02b0*/  BSYNC.RECONVERGENT B0 ;  /* 0x0000000000007941 */ /* 0x000fea0003800200 */
.L_x_1346:
        /* <DEDUP_REMOVED lines=53> */
[----:B------:R-:W-:Y:S02]  /*0610*/  R2UR UR9, R17 ;  /* 0x00000000110972ca */ /* 0x000fe400000e0000 */
[----:B------:R-:W-:Y:S01]  /*0620*/  LEA R8, P1, R14, R13, 0x2 ;  /* 0x0000000d0e087211 */ /* 0x000fe200078210ff */
[----:B------:R-:W-:Y:S01]  /*0630*/  IMAD.IADD R5, R15, 0x1, R5 ;  /* 0x000000010f057824 */ /* 0x000fe200078e0205 */
[----:B------:R-:W-:Y:S02]  /*0640*/  R2UR UR5, R17 ;  /* 0x00000000110572ca */ /* 0x000fe400000e0000 */
[-C--:B------:R-:W-:Y:S02]  /*0650*/  LEA.HI.X R13, R10, R18.reuse, R9, 0x2, P0 ;  /* 0x000000120a0d7211 */ /* 0x080fe400000f1409 */
[----:B------:R-:W-:-:S02]  /*0660*/  LEA.HI.X R9, R14, R18, R5, 0x2, P1 ;  /* 0x000000120e097211 */ /* 0x000fc400008f1405 */
[----:B------:R-:W-:Y:S02]  /*0670*/  R2UR UR10, R16 ;  /* 0x00000000100a72ca */ /* 0x000fe400000e0000 */
[----:B------:R-:W-:Y:S01]  /*0680*/  R2UR UR11, R17 ;  /* 0x00000000110b72ca */ /* 0x000fe200000e0000 */
[----:B------:R-:W2:Y:S04]  /*0690*/  LDG.E R6, desc[UR8][R12.64+0x4] ;  /* 0x000004080c067981 */ /* 0x000ea8000c1e1900 */
[----:B------:R-:W3:Y:S04]  /*06a0*/  LDG.E R18, desc[UR12][R8.64+0x4] ;  /* 0x0000040c08127981 */ /* 0x000ee8000c1e1900 */
[----:B------:R-:W4:Y:S01]  /*06b0*/  LDG.E R10, desc[UR4][R12.64] ;  /* 0x000000040c0a7981 */ /* 0x000f22000c1e1900 */
[----:B------:R-:W0:Y:S03]  /*06c0*/  LDCU.64 UR4, c[0x0][0x390] ;  /* 0x00007200ff0477ac */ /* 0x000e260008000a00 */
[----:B------:R2:W5:Y:S01]  /*06d0*/  LDG.E R11, desc[UR10][R8.64] ;  /* 0x0000000a080b7981 */ /* 0x000562000c1e1900 */
[----:B------:R-:W-:-:S02]  /*06e0*/  IMAD R19, R19, UR6, RZ ;  /* 0x0000000613137c24 */ /* 0x000fc4000f8e02ff */
[----:B------:R-:W-:-:S04]  /*06f0*/  IMAD.WIDE.U32 R14, R4, UR6, RZ ;  /* 0x00000006040e7c25 */ /* 0x000fc8000f8e00ff */
[----:B------:R-:W-:-:S05]  /*0700*/  IMAD R5, R4, UR7, R19 ;  /* 0x0000000704057c24 */ /* 0x000fca000f8e0213 */
[----:B------:R-:W-:Y:S02]  /*0710*/  IADD3 R5, PT, PT, R15, R5, RZ ;  /* 0x000000050f057210 */ /* 0x000fe40007ffe0ff */
[----:B------:R-:W-:Y:S02]  /*0720*/  VOTE.ANY R15, PT, PT ;  /* 0x00000000000f7806 */ /* 0x000fe400038e0100 */
[----:B0-----:R-:W-:-:S04]  /*0730*/  LEA R4, P0, R14, UR4, 0x3 ;  /* 0x000000040e047c11 */ /* 0x001fc8000f8018ff */
        /* <DEDUP_REMOVED lines=8> */
[----:B0-----:R-:W-:Y:S01]  /*07c0*/  LOP3.LUT P0, RZ, R2, UR5, R19, 0x40, !PT ;  /* 0x0000000502ff7c12 */ /* 0x001fe2000f804013 */
[----:B--2---:R-:W-:-:S02]  /*07d0*/  FADD R8, RZ, R6 ;  /* 0x00000006ff087221 */ /* 0x004fc40000000000 */
[----:B-1----:R0:W1:Y:S01]  /*07e0*/  FLO.U32.SH R6, R14 ;  /* 0x0000000e00067300 */ /* 0x00206200000e0400 */
[----:B---3--:R-:W-:-:S04]  /*07f0*/  FADD R9, RZ, R18 ;  /* 0x00000012ff097221 */ /* 0x008fc80000000000 */
[-C--:B------:R-:W-:Y:S01]  /*0800*/  FMUL R13, R8, R9.reuse ;  /* 0x00000009080d7220 */ /* 0x080fe20000400000 */
[----:B----4-:R-:W-:-:S03]  /*0810*/  FMUL R12, R10, R9 ;  /* 0x000000090a0c7220 */ /* 0x010fc60000400000 */
[----:B-----5:R-:W-:Y:S01]  /*0820*/  FFMA R13, R10, R11, R13 ;  /* 0x0000000b0a0d7223 */ /* 0x020fe2000000000d */
[----:B------:R-:W-:-:S03]  /*0830*/  FFMA R12, R11, R8, -R12 ;  /* 0x000000080b0c7223 */ /* 0x000fc6000000080c */
[----:B------:R-:W-:Y:S01]  /*0840*/  FMUL R13, R13, 0.5 ;  /* 0x3f0000000d0d7820 */ /* 0x000fe20000400000 */
[----:B------:R-:W-:Y:S01]  /*0850*/  FMUL R7, R12, 0.5 ;  /* 0x3f0000000c077820 */ /* 0x000fe20000400000 */
        /* <DEDUP_REMOVED lines=20> */
.L_x_1370:
        /* <DEDUP_REMOVED lines=11> */
.L_x_1349:
[----:B------:R-:W-:Y:S01]  /*0a50*/  HFMA2 R3, -RZ, RZ, 0, 9.5367431640625e-07 ;  /* 0x00000010ff037431 */ /* 0x000fe200000001ff */
[----:B------:R-:W-:Y:S01]  /*0a60*/  BSSY B0, `(.L_x_1350) ;  /* 0x0000006000007945 */ /* 0x000fe20003800000 */
[----:B------:R-:W-:Y:S02]  /*0a70*/  IMAD.MOV.U32 R23, RZ, RZ, R13 ;  /* 0x000000ffff177224 */ /* 0x000fe400078e000d */
[----:B------:R-:W-:-:S07]  /*0a80*/  IMAD.MOV.U32 R8, RZ, RZ, 0x1f ;  /* 0x0000001fff087424 */ /* 0x000fce00078e00ff */
[----:B------:R-:W-:Y:S05]  /*0a90*/  WARPSYNC.COLLECTIVE R2, `(.L_x_1351) ;  /* 0x0000000002087348 */ /* 0x000fea0003c00000 */
[----:B------:R0:W1:Y:S02]  /*0aa0*/  SHFL.DOWN P0, R8, R23, R3, R8 ;  /* 0x0800000317087389 */ /* 0x0000640000000008 */
[----:B01----:R-:W-:Y:S05]  /*0ab0*/  ENDCOLLECTIVE ;  /* 0x000000000000791b */ /* 0x003fea0003800000 */
.L_x_1351:
[----:B------:R-:W-:Y:S05]  /*0ac0*/  BSYNC B0 ;  /* 0x0000000000007941 */ /* 0x000fea0003800000 */
.L_x_1350:
        /* <DEDUP_REMOVED lines=8> */
.L_x_1353:
[----:B------:R-:W-:Y:S05]  /*0b50*/  BSYNC B0 ;  /* 0x0000000000007941 */ /* 0x000fea0003800000 */
.L_x_1352:
        /* <DEDUP_REMOVED lines=9> */
.L_x_1355:
[----:B------:R-:W-:Y:S05]  /*0bf0*/  BSYNC B0 ;  /* 0x0000000000007941 */ /* 0x000fea0003800000 */
.L_x_1354:
        /* <DEDUP_REMOVED lines=9> */
.L_x_1357:
[----:B------:R-:W-:Y:S05]  /*0c90*/  BSYNC B0 ;  /* 0x0000000000007941 */ /* 0x000fea0003800000 */
.L_x_1356:
        /* <DEDUP_REMOVED lines=9> */
.L_x_1359:
[----:B------:R-:W-:Y:S05]  /*0d30*/  BSYNC B0 ;  /* 0x0000000000007941 */ /* 0x000fea0003800000 */
.L_x_1358:
        /* <DEDUP_REMOVED lines=9> */
.L_x_1361:
[----:B------:R-:W-:Y:S05]  /*0dd0*/  BSYNC B0 ;  /* 0x0000000000007941 */ /* 0x000fea0003800000 */
.L_x_1360:
        /* <DEDUP_REMOVED lines=9> */
.L_x_1363:
[----:B------:R-:W-:Y:S05]  /*0e70*/  BSYNC B0 ;  /* 0x0000000000007941 */ /* 0x000fea0003800000 */
.L_x_1362:
        /* <DEDUP_REMOVED lines=9> */
.L_x_1365:
[----:B------:R-:W-:Y:S05]  /*0f10*/  BSYNC B0 ;  /* 0x0000000000007941 */ /* 0x000fea0003800000 */
.L_x_1364:
        /* <DEDUP_REMOVED lines=9> */
.L_x_1367:
[----:B------:R-:W-:Y:S05]  /*0fb0*/  BSYNC B0 ;  /* 0x0000000000007941 */ /* 0x000fea0003800000 */
.L_x_1366:
        /* <DEDUP_REMOVED lines=9> */
.L_x_1369:
[----:B------:R-:W-:Y:S05]  /*1050*/  BSYNC B0 ;  /* 0x0000000000007941 */ /* 0x000fea0003800000 */
.L_x_1368:
[----:B------:R-:W-:Y:S01]  /*1060*/  FADD R13, R9, R10 ;  /* 0x0000000a090d7221 */ /* 0x000fe20000000000 */
[----:B------:R-:W-:Y:S06]  /*1070*/  BRA `(.L_x_1370) ;  /* 0xfffffff800487947 */ /* 0x000fec000383ffff */
        .weak           $__internal_60_$__cuda_sm20_rem_s64
        .type           $__internal_60_$__cuda_sm20_rem_s64,@function
        .size           $__internal_60_$__cuda_sm20_rem_s64,(.L_x_1959 - $__internal_60_$__cuda_sm20_rem_s64)
$__internal_60_$__cuda_sm20_rem_s64:
        /* <DEDUP_REMOVED lines=77> */
[----:B------:R-:W-:Y:S06]  /*1550*/  RET.REL.NODEC R6 `(_Z26MutualIntensExtract_KernelILi5ELb1ELb0ELb1ELi1EEvPfS0_S0_llllll) ;  /* 0xffffffe806a87950 */ /* 0x000fec0003c3ffff */
.L_x_1371:
        /* <DEDUP_REMOVED lines=10> */
.L_x_1959:


//--------------------- .text._Z26MutualIntensExtract_KernelILi5ELb1ELb1ELb1ELi1EEvPfS0_S0_llllll --------------------------
	.section	.text._Z26MutualIntensExtract_KernelILi5ELb1ELb1ELb1ELi1EEvPfS0_S0_llllll,"ax",@progbits
	.align	128
        .global         _Z26MutualIntensExtract_KernelILi5ELb1ELb1ELb1ELi1EEvPfS0_S0_llllll
        .type           _Z26MutualIntensExtract_KernelILi5ELb1ELb1ELb1ELi1EEvPfS0_S0_llllll,@function
        .size           _Z26MutualIntensExtract_KernelILi5ELb1ELb1ELb1ELi1EEvPfS0_S0_llllll,(.L_x_1960 - _Z26MutualIntensExtract_KernelILi5ELb1ELb1ELb1ELi1EEvPfS0_S0_llllll)
        .other          _Z26MutualIntensExtract_KernelILi5ELb1ELb1ELb1ELi1EEvPfS0_S0_llllll,@"STO_CUDA_ENTRY STV_DEFAULT"
_Z26MutualIntensExtract_KernelILi5ELb1ELb1ELb1ELi1EEvPfS0_S0_llllll:
.text._Z26MutualIntensExtract_KernelILi5ELb1ELb1ELb1ELi1EEvPfS0_S0_llllll:
        /* <DEDUP_REMOVED lines=41> */
.L_x_1373:
[----:B------:R-:W-:-:S07]  /*0290*/  MOV R6, 0x2b0 ;  /* 0x000002b000067802 */ /* 0x000fce0000000f00 */
[----:B------:R-:W-:Y:S05]  /*02a0*/  CALL.REL.NOINC `($__internal_61_$__cuda_sm20_rem_s64) ;  /* 0x0000000c00dc7944 */ /* 0x000fea0003c00000 */
.L_x_1374:
[----:B------:R-:W-:Y:S05]  /*02b0*/  BSYNC.RECONVERGENT B0 ;  /* 0x0000000000007941 */ /* 0x000fea0003800200 */
.L_x_1372:
        /* <DEDUP_REMOVED lines=63> */
[C---:B------:R-:W-:Y:S02]  /*06b0*/  R2UR UR17, R21.reuse ;  /* 0x00000000151172ca */ /* 0x040fe400000e0000 */
[C---:B------:R-:W-:Y:S02]  /*06c0*/  R2UR UR20, R20.reuse ;  /* 0x00000000141472ca */ /* 0x040fe400000e0000 */
[C---:B------:R-:W-:Y:S02]  /*06d0*/  R2UR UR21, R21.reuse ;  /* 0x00000000151572ca */ /* 0x040fe400000e0000 */
[----:B------:R-:W-:Y:S02]  /*06e0*/  R2UR UR18, R20 ;  /* 0x00000000141272ca */ /* 0x000fe400000e0000 */
[----:B------:R-:W-:Y:S02]  /*06f0*/  R2UR UR19, R21 ;  /* 0x00000000151372ca */ /* 0x000fe400000e0000 */
[----:B------:R-:W-:-:S02]  /*0700*/  IADD3 R4, P0, PT, R15, R14, RZ ;  /* 0x0000000e0f047210 */ /* 0x000fc40007f1e0ff */
[----:B------:R-:W-:Y:S02]  /*0710*/  IADD3 R8, P1, PT, R15, R6, RZ ;  /* 0x000000060f087210 */ /* 0x000fe40007f3e0ff */
[C---:B------:R-:W-:Y:S02]  /*0720*/  IADD3 R14, P2, PT, R9.reuse, R14, RZ ;  /* 0x0000000e090e7210 */ /* 0x040fe40007f5e0ff */
[----:B------:R-:W-:Y:S02]  /*0730*/  SHF.L.U64.HI R12, R12, 0x2, R13 ;  /* 0x000000020c0c7819 */ /* 0x000fe4000001020d */
[----:B------:R-:W-:Y:S01]  /*0740*/  IADD3 R6, P3, PT, R9, R6, RZ ;  /* 0x0000000609067210 */ /* 0x000fe20007f7e0ff */
[----:B------:R-:W-:Y:S01]  /*0750*/  IMAD.X R9, R18, 0x1, R7, P1 ;  /* 0x0000000112097824 */ /* 0x000fe200008e0607 */
[----:B------:R-:W-:Y:S01]  /*0760*/  R2UR UR8, R20 ;  /* 0x00000000140872ca */ /* 0x000fe200000e0000 */
[C---:B------:R-:W-:Y:S01]  /*0770*/  IMAD.X R15, R12.reuse, 0x1, R5, P2 ;  /* 0x000000010c0f7824 */ /* 0x040fe200010e0605 */
[C---:B------:R-:W-:Y:S01]  /*0780*/  R2UR UR9, R21.reuse ;  /* 0x00000000150972ca */ /* 0x040fe200000e0000 */
[----:B------:R-:W-:Y:S01]  /*0790*/  IMAD.X R7, R12, 0x1, R7, P3 ;  /* 0x000000010c077824 */ /* 0x000fe200018e0607 */
[----:B------:R-:W-:Y:S01]  /*07a0*/  R2UR UR14, R20 ;  /* 0x00000000140e72ca */ /* 0x000fe200000e0000 */
[----:B------:R-:W2:Y:S01]  /*07b0*/  LDG.E R22, desc[UR16][R8.64+0x4] ;  /* 0x0000041008167981 */ /* 0x000ea2000c1e1900 */
[----:B------:R-:W-:-:S02]  /*07c0*/  R2UR UR15, R21 ;  /* 0x00000000150f72ca */ /* 0x000fc400000e0000 */
[----:B------:R-:W-:Y:S01]  /*07d0*/  IADD3.X R5, PT, PT, R18, R5, RZ, P0, !PT ;  /* 0x0000000512057210 */ /* 0x000fe200007fe4ff */
[----:B------:R-:W3:Y:S04]  /*07e0*/  LDG.E R19, desc[UR12][R14.64+0x4] ;  /* 0x0000040c0e137981 */ /* 0x000ee8000c1e1900 */
[----:B------:R-:W4:Y:S04]  /*07f0*/  LDG.E R18, desc[UR10][R14.64] ;  /* 0x0000000a0e127981 */ /* 0x000f28000c1e1900 */
[----:B------:R-:W2:Y:S01]  /*0800*/  LDG.E R23, desc[UR4][R4.64] ;  /* 0x0000000404177981 */ /* 0x000ea2000c1e1900 */
[----:B------:R-:W0:Y:S03]  /*0810*/  LDCU.64 UR4, c[0x0][0x390] ;  /* 0x00007200ff0477ac */ /* 0x000e260008000a00 */
[----:B------:R-:W4:Y:S04]  /*0820*/  LDG.E R25, desc[UR20][R6.64+0x4] ;  /* 0x0000041406197981 */ /* 0x000f28000c1e1900 */
[----:B------:R1:W3:Y:S04]  /*0830*/  LDG.E R24, desc[UR18][R6.64] ;  /* 0x0000001206187981 */ /* 0x0002e8000c1e1900 */
[----:B------:R5:W5:Y:S04]  /*0840*/  LDG.E R26, desc[UR8][R4.64+0x4] ;  /* 0x00000408041a7981 */ /* 0x000b68000c1e1900 */
[----:B------:R-:W5:Y:S01]  /*0850*/  LDG.E R27, desc[UR14][R8.64] ;  /* 0x0000000e081b7981 */ /* 0x000f62000c1e1900 */
[----:B------:R-:W-:-:S02]  /*0860*/  IMAD R12, R16, UR6, RZ ;  /* 0x00000006100c7c24 */ /* 0x000fc4000f8e02ff */
[----:B------:R-:W-:-:S04]  /*0870*/  IMAD.WIDE.U32 R16, R11, UR6, RZ ;  /* 0x000000060b107c25 */ /* 0x000fc8000f8e00ff */
[----:B------:R-:W-:Y:S01]  /*0880*/  IMAD R11, R11, UR7, R12 ;  /* 0x000000070b0b7c24 */ /* 0x000fe2000f8e020c */
[----:B0-----:R-:W-:-:S04]  /*0890*/  LEA R12, P0, R16, UR4, 0x3 ;  /* 0x00000004100c7c11 */ /* 0x001fc8000f8018ff */
[----:B------:R-:W-:-:S04]  /*08a0*/  IADD3 R11, PT, PT, R17, R11, RZ ;  /* 0x0000000b110b7210 */ /* 0x000fc80007ffe0ff */
[----:B------:R-:W-:Y:S02]  /*08b0*/  LEA.HI.X R13, R16, UR5, R11, 0x3, P0 ;  /* 0x00000005100d7c11 */ /* 0x000fe400080f1c0b */
[----:B------:R-:W-:-:S04]  /*08c0*/  VOTE.ANY R11, PT, PT ;  /* 0x00000000000b7806 */ /* 0x000fc800038e0100 */
[----:B------:R-:W-:Y:S05]  /*08d0*/  WARPSYNC R11 ;  /* 0x000000000b007348 */ /* 0x000fea0003800000 */
[----:B------:R-:W1:Y:S01]  /*08e0*/  MATCH.ANY.U64 R2, R2 ;  /* 0x00000000020273a1 */ /* 0x000e6200000e8200 */
[----:B------:R-:W-:-:S07]  /*08f0*/  VOTEU.ANY UR5, UPT, PT ;  /* 0x0000000000057886 */ /* 0x000fce00038e0100 */
[----:B-1----:R-:W0:Y:S01]  /*0900*/  MATCH.ANY R7, R2 ;  /* 0x00000000020773a1 */ /* 0x002e2200000e8000 */
[----:B------:R-:W1:Y:S07]  /*0910*/  BREV R6, R2 ;  /* 0x0000000200067301 */ /* 0x000e6e0000000000 */
[----:B------:R-:W5:Y:S01]  /*0920*/  REDUX.OR UR4, R2 ;  /* 0x00000000020473c4 */ /* 0x000f620000004000 */
[----:B------:R-:W-:Y:S01]  /*0930*/  IMAD.WIDE R12, R10, 0x8, R12 ;  /* 0x000000080a0c7825 */ /* 0x000fe200078e020c */
[----:B-1----:R1:W1:Y:S01]  /*0940*/  FLO.U32.SH R3, R6 ;  /* 0x0000000600037300 */ /* 0x00226200000e0400 */
[----:B0-----:R-:W-:-:S02]  /*0950*/  LOP3.LUT P0, RZ, R2, UR5, R7, 0x40, !PT ;  /* 0x0000000502ff7c12 */ /* 0x001fc4000f804007 */
[----:B--2---:R-:W-:Y:S01]  /*0960*/  FADD R22, R23, -R22 ;  /* 0x8000001617167221 */ /* 0x004fe20000000000 */
[----:B----4-:R-:W-:Y:S01]  /*0970*/  FADD R25, R18, -R25 ;  /* 0x8000001912197221 */ /* 0x010fe20000000000 */
[----:B---3--:R-:W-:-:S03]  /*0980*/  FADD R19, R19, R24 ;  /* 0x0000001813137221 */ /* 0x008fc60000000000 */
[C---:B-----5:R-:W-:Y:S01]  /*0990*/  FMUL R4, R22.reuse, R25 ;  /* 0x0000001916047220 */ /* 0x060fe20000400000 */
[----:B------:R-:W-:Y:S01]  /*09a0*/  FMUL R5, R22, R19 ;  /* 0x0000001316057220 */ /* 0x000fe20000400000 */
[----:B------:R-:W-:-:S04]  /*09b0*/  FADD R26, R26, R27 ;  /* 0x0000001b1a1a7221 */ /* 0x000fc80000000000 */
        /* <DEDUP_REMOVED lines=24> */
.L_x_1396:
        /* <DEDUP_REMOVED lines=11> */
.L_x_1375:
[----:B------:R-:W-:Y:S01]  /*0bf0*/  HFMA2 R5, -RZ, RZ, 0, 1.847743988037109375e-06 ;  /* 0x0000001fff057431 */ /* 0x000fe200000001ff */
[----:B------:R-:W-:Y:S01]  /*0c00*/  BSSY B0, `(.L_x_1376) ;  /* 0x0000006000007945 */ /* 0x000fe20003800000 */
[----:B------:R-:W-:Y:S02]  /*0c10*/  IMAD.MOV.U32 R25, RZ, RZ, R9 ;  /* 0x000000ffff197224 */ /* 0x000fe400078e0009 */
[----:B------:R-:W-:-:S07]  /*0c20*/  IMAD.MOV.U32 R4, RZ, RZ, 0x10 ;  /* 0x00000010ff047424 */ /* 0x000fce00078e00ff */
[----:B------:R-:W-:Y:S05]  /*0c30*/  WARPSYNC.COLLECTIVE R2, `(.L_x_1377) ;  /* 0x0000000002087348 */ /* 0x000fea0003c00000 */
[----:B------:R0:W1:Y:S02]  /*0c40*/  SHFL.DOWN P0, R4, R25, R4, R5 ;  /* 0x0800000419047389 */ /* 0x0000640000000005 */
[----:B01----:R-:W-:Y:S05]  /*0c50*/  ENDCOLLECTIVE ;  /* 0x000000000000791b */ /* 0x003fea0003800000 */
.L_x_1377:
[----:B------:R-:W-:Y:S05]  /*0c60*/  BSYNC B0 ;  /* 0x0000000000007941 */ /* 0x000fea0003800000 */
.L_x_1376:
        /* <DEDUP_REMOVED lines=8> */
.L_x_1379:
[----:B------:R-:W-:Y:S05]  /*0cf0*/  BSYNC B0 ;  /* 0x0000000000007941 */ /* 0x000fea0003800000 */
.L_x_1378:
        /* <DEDUP_REMOVED lines=9> */
.L_x_1381:
[----:B------:R-:W-:Y:S05]  /*0d90*/  BSYNC B0 ;  /* 0x0000000000007941 */ /* 0x000fea0003800000 */
.L_x_1380:
[----:B------:R-:W-:Y:S01]  /*0da0*/  FADD R15, R7, R8 ;  /* 0x00000008070f7221 */ /* 0x000fe20000000000 */
        /* <DEDUP_REMOVED lines=8> */
.L_x_1383:
[----:B------:R-:W-:Y:S05]  /*0e30*/  BSYNC B0 ;  /* 0x0000000000007941 */ /* 0x000fea0003800000 */
.L_x_1382:
        /* <DEDUP_REMOVED lines=9> */
.L_x_1385:
[----:B------:R-:W-:Y:S05]  /*0ed0*/  BSYNC B0 ;  /* 0x0000000000007941 */ /* 0x000fea0003800000 */
.L_x_1384:
        /* <DEDUP_REMOVED lines=9> */
.L_x_1387:
[----:B------:R-:W-:Y:S05]  /*0f70*/  BSYNC B0 ;  /* 0x0000000000007941 */ /* 0x000fea0003800000 */
.L_x_1386:
        /* <DEDUP_REMOVED lines=9> */
.L_x_1389:
[----:B------:R-:W-:Y:S05]  /*1010*/  BSYNC B0 ;  /* 0x0000000000007941 */ /* 0x000fea0003800000 */
.L_x_1388:
        /* <DEDUP_REMOVED lines=9> */
.L_x_1391:
[----:B------:R-:W-:Y:S05]  /*10b0*/  BSYNC B0 ;  /* 0x0000000000007941 */ /* 0x000fea0003800000 */
.L_x_1390:
        /* <DEDUP_REMOVED lines=9> */
.L_x_1393:
[----:B------:R-:W-:Y:S05]  /*1150*/  BSYNC B0 ;  /* 0x0000000000007941 */ /* 0x000fea0003800000 */
.L_x_1392:
        /* <DEDUP_REMOVED lines=9> */
.L_x_1395:
[----:B------:R-:W-:Y:S05]  /*11f0*/  BSYNC B0 ;  /* 0x0000000000007941 */ /* 0x000fea0003800000 */
.L_x_1394:
[----:B------:R-:W-:Y:S01]  /*1200*/  FADD R5, R9, R6 ;  /* 0x0000000609057221 */ /* 0x000fe20000000000 */
[----:B------:R-:W-:Y:S06]  /*1210*/  BRA `(.L_x_1396) ;  /* 0xfffffff800487947 */ /* 0x000fec000383ffff */
        .weak           $__internal_61_$__cuda_sm20_rem_s64
        .type           $__internal_61_$__cuda_sm20_rem_s64,@function
        .size           $__internal_61_$__cuda_sm20_rem_s64,(.L_x_1960 - $__internal_61_$__cuda_sm20_rem_s64)
$__internal_61_$__cuda_sm20_rem_s64:
        /* <DEDUP_REMOVED lines=77> */
[----:B------:R-:W-:Y:S06]  /*16f0*/  RET.REL.NODEC R6 `(_Z26MutualIntensExtract_KernelILi5ELb1ELb1ELb1ELi1EEvPfS0_S0_llllll) ;  /* 0xffffffe806407950 */ /* 0x000fec0003c3ffff */
.L_x_1397:
        /* <DEDUP_REMOVED lines=16> */
.L_x_1960:


//--------------------- .text._Z26MutualIntensExtract_KernelILi4ELb0ELb0ELb1ELi1EEvPfS0_S0_llllll --------------------------
	.section	.text._Z26MutualIntensExtract_KernelILi4ELb0ELb0ELb1ELi1EEvPfS0_S0_llllll,"ax",@progbits
	.align	128
        .global         _Z26MutualIntensExtract_KernelILi4ELb0ELb0ELb1ELi1EEvPfS0_S0_llllll
        .type           _Z26MutualIntensExtract_KernelILi4ELb0ELb0ELb1ELi1EEvPfS0_S0_llllll,@function
        .size           _Z26MutualIntensExtract_KernelILi4ELb0ELb0ELb1ELi1EEvPfS0_S0_llllll,(.L_x_2042 - _Z26MutualIntensExtract_KernelILi4ELb0ELb0ELb1ELi1EEvPfS0_S0_llllll)
        .other          _Z26MutualIntensExtract_KernelILi4ELb0ELb0ELb1ELi1EEvPfS0_S0_llllll,@"STO_CUDA_ENTRY STV_DEFAULT"
_Z26MutualIntensExtract_KernelILi4ELb0ELb0ELb1ELi1EEvPfS0_S0_llllll:
.text._Z26MutualIntensExtract_KernelILi4ELb0ELb0ELb1ELi1EEvPfS0_S0_llllll:
        /* <DEDUP_REMOVED lines=73> */
.L_x_1419:
        /* <DEDUP_REMOVED lines=8> */
.L_x_1398:
[----:B------:R-:W-:Y:S01]  /*0510*/  HFMA2 R20, -RZ, RZ, 0, 1.847743988037109375e-06 ;  /* 0x0000001fff147431 */ /* 0x000fe200000001ff */
[----:B------:R-:W-:Y:S01]  /*0520*/  BSSY B0, `(.L_x_1399) ;  /* 0x0000006000007945 */ /* 0x000fe20003800000 */
[----:B------:R-:W-:Y:S01]  /*0530*/  MOV R18, RZ ;  /* 0x000000ff00127202 */ /* 0x000fe20000000f00 */
[----:B------:R-:W-:-:S07]  /*0540*/  IMAD.MOV.U32 R11, RZ, RZ, 0x10 ;  /* 0x00000010ff0b7424 */ /* 0x000fce00078e00ff */
[----:B------:R-:W-:Y:S05]  /*0550*/  WARPSYNC.COLLECTIVE R5, `(.L_x_1400) ;  /* 0x0000000005087348 */ /* 0x000fea0003c00000 */
[----:B------:R0:W1:Y:S02]  /*0560*/  SHFL.DOWN P0, R11, R18, R11, R20 ;  /* 0x0800000b120b7389 */ /* 0x0000640000000014 */
[----:B01----:R-:W-:Y:S05]  /*0570*/  ENDCOLLECTIVE ;  /* 0x000000000000791b */ /* 0x003fea0003800000 */
.L_x_1400:
[----:B------:R-:W-:Y:S05]  /*0580*/  BSYNC B0 ;  /* 0x0000000000007941 */ /* 0x000fea0003800000 */
.L_x_1399:
        /* <DEDUP_REMOVED lines=8> */
.L_x_1402:
[----:B------:R-:W-:Y:S05]  /*0610*/  BSYNC B0 ;  /* 0x0000000000007941 */ /* 0x000fea0003800000 */
.L_x_1401:
        /* <DEDUP_REMOVED lines=9> */
.L_x_1404:
[----:B------:R-:W-:Y:S05]  /*06b0*/  BSYNC B0 ;  /* 0x0000000000007941 */ /* 0x000fea0003800000 */
.L_x_1403:
        /* <DEDUP_REMOVED lines=9> */
.L_x_1406:
[----:B------:R-:W-:Y:S05]  /*0750*/  BSYNC B0 ;  /* 0x0000000000007941 */ /* 0x000fea0003800000 */
.L_x_1405:
        /* <DEDUP_REMOVED lines=9> */
.L_x_1408:
[----:B------:R-:W-:Y:S05]  /*07f0*/  BSYNC B0 ;  /* 0x0000000000007941 */ /* 0x000fea0003800000 */
.L_x_1407:
        /* <DEDUP_REMOVED lines=9> */
.L_x_1410:
[----:B------:R-:W-:Y:S05]  /*0890*/  BSYNC B0 ;  /* 0x0000000000007941 */ /* 0x000fea0003800000 */
.L_x_1409:
        /* <DEDUP_REMOVED lines=9> */
.L_x_1412:
[----:B------:R-:W-:Y:S05]  /*0930*/  BSYNC B0 ;  /* 0x0000000000007941 */ /* 0x000fea0003800000 */
.L_x_1411:
        /* <DEDUP_REMOVED lines=9> */
.L_x_1414:
[----:B------:R-:W-:Y:S05]  /*09d0*/  BSYNC B0 ;  /* 0x0000000000007941 */ /* 0x000fea0003800000 */
.L_x_1413:
        /* <DEDUP_REMOVED lines=9> */
.L_x_1416:
[----:B------:R-:W-:Y:S05]  /*0a70*/  BSYNC B0 ;  /* 0x0000000000007941 */ /* 0x000fea0003800000 */
.L_x_1415:
        /* <DEDUP_REMOVED lines=9> */
.L_x_1418:
[----:B------:R-:W-:Y:S05]  /*0b10*/  BSYNC B0 ;  /* 0x0000000000007941 */ /* 0x000fea0003800000 */
.L_x_1417:
[----:B------:R-:W-:Y:S01]  /*0b20*/  MOV R7, R11 ;  /* 0x0000000b00077202 */ /* 0x000fe20000000f00 */
[----:B------:R-:W-:Y:S01]  /*0b30*/  FADD R9, R6, R9 ;  /* 0x0000000906097221 */ /* 0x000fe20000000000 */
[----:B------:R-:W-:Y:S06]  /*0b40*/  BRA `(.L_x_1419) ;  /* 0xfffffff800507947 */ /* 0x000fec000383ffff */
.L_x_1420:
        /* <DEDUP_REMOVED lines=11> */
.L_x_2042:


//--------------------- .text._Z26MutualIntensExtract_KernelILi4ELb0ELb1ELb1ELi1EEvPfS0_S0_llllll --------------------------
	.section	.text._Z26MutualIntensExtract_KernelILi4ELb0ELb1ELb1ELi1EEvPfS0_S0_llllll,"ax",@progbits
	.align	128
        .global         _Z26MutualIntensExtract_KernelILi4ELb0ELb1ELb1ELi1EEvPfS0_S0_llllll
        .type           _Z26MutualIntensExtract_KernelILi4ELb0ELb1ELb1ELi1EEvPfS0_S0_llllll,@function
        .size           _Z26MutualIntensExtract_KernelILi4ELb0ELb1ELb1ELi1EEvPfS0_S0_llllll,(.L_x_1961 - _Z26MutualIntensExtract_KernelILi4ELb0ELb1ELb1ELi1EEvPfS0_S0_llllll)
        .other          _Z26MutualIntensExtract_KernelILi4ELb0ELb1ELb1ELi1EEvPfS0_S0_llllll,@"STO_CUDA_ENTRY STV_DEFAULT"
_Z26MutualIntensExtract_KernelILi4ELb0ELb1ELb1ELi1EEvPfS0_S0_llllll:
.text._Z26MutualIntensExtract_KernelILi4ELb0ELb1ELb1ELi1EEvPfS0_S0_llllll:
        /* <DEDUP_REMOVED lines=41> */
.L_x_1422:
[----:B------:R-:W-:-:S07]  /*0290*/  MOV R6, 0x2b0 ;  /* 0x000002b000067802 */ /* 0x000fce0000000f00 */
[----:B------:R-:W-:Y:S05]  /*02a0*/  CALL.REL.NOINC `($__internal_62_$__cuda_sm20_rem_s64) ;  /* 0x0000000c007c7944 */ /* 0x000fea0003c00000 */
.L_x_1423:
[----:B------:R-:W-:Y:S05]  /*02b0*/  BSYNC.RECONVERGENT B0 ;  /* 0x0000000000007941 */ /* 0x000fea0003800200 */
.L_x_1421:
        /* <DEDUP_REMOVED lines=82> */
[----:B--2---:R-:W-:Y:S01]  /*07e0*/  FADD R12, RZ, R12 ;  /* 0x0000000cff0c7221 */ /* 0x004fe20000000000 */
[----:B---3--:R-:W-:Y:S01]  /*07f0*/  FADD R13, RZ, -R13 ;  /* 0x8000000dff0d7221 */ /* 0x008fe20000000000 */
[----:B----4-:R-:W-:-:S03]  /*0800*/  FADD R9, RZ, R18 ;  /* 0x00000012ff097221 */ /* 0x010fc60000000000 */
[C---:B------:R-:W-:Y:S01]  /*0810*/  FMUL R11, R12.reuse, R13 ;  /* 0x0000000d0c0b7220 */ /* 0x040fe20000400000 */
[----:B-----5:R-:W-:Y:S01]  /*0820*/  FADD R6, RZ, -R6 ;  /* 0x80000006ff067221 */ /* 0x020fe20000000000 */
        /* <DEDUP_REMOVED lines=25> */
.L_x_1445:
        /* <DEDUP_REMOVED lines=11> */
.L_x_1424:
[----:B------:R-:W-:Y:S01]  /*0a70*/  BSSY B0, `(.L_x_1425) ;  /* 0x0000007000007945 */ /* 0x000fe20003800000 */
[----:B------:R-:W-:Y:S01]  /*0a80*/  IMAD.MOV.U32 R25, RZ, RZ, R9 ;  /* 0x000000ffff197224 */ /* 0x000fe200078e0009 */
[----:B------:R-:W-:Y:S01]  /*0a90*/  MOV R6, 0x10 ;  /* 0x0000001000067802 */ /* 0x000fe20000000f00 */
[----:B------:R-:W-:-:S07]  /*0aa0*/  IMAD.MOV.U32 R7, RZ, RZ, 0x1f ;  /* 0x0000001fff077424 */ /* 0x000fce00078e00ff */
[----:B------:R-:W-:Y:S05]  /*0ab0*/  WARPSYNC.COLLECTIVE R2, `(.L_x_1426) ;  /* 0x0000000002087348 */ /* 0x000fea0003c00000 */
[----:B------:R0:W1:Y:S02]  /*0ac0*/  SHFL.DOWN P0, R6, R25, R6, R7 ;  /* 0x0800000619067389 */ /* 0x0000640000000007 */
[----:B01----:R-:W-:Y:S05]  /*0ad0*/  ENDCOLLECTIVE ;  /* 0x000000000000791b */ /* 0x003fea0003800000 */
.L_x_1426:
[----:B------:R-:W-:Y:S05]  /*0ae0*/  BSYNC B0 ;  /* 0x0000000000007941 */ /* 0x000fea0003800000 */
.L_x_1425:
        /* <DEDUP_REMOVED lines=8> */
.L_x_1428:
[----:B------:R-:W-:Y:S05]  /*0b70*/  BSYNC B0 ;  /* 0x0000000000007941 */ /* 0x000fea0003800000 */
.L_x_1427:
        /* <DEDUP_REMOVED lines=9> */
.L_x_1430:
[----:B------:R-:W-:Y:S05]  /*0c10*/  BSYNC B0 ;  /* 0x0000000000007941 */ /* 0x000fea0003800000 */
.L_x_1429:
        /* <DEDUP_REMOVED lines=9> */
.L_x_1432:
[----:B------:R-:W-:Y:S05]  /*0cb0*/  BSYNC B0 ;  /* 0x0000000000007941 */ /* 0x000fea0003800000 */
.L_x_1431:
        /* <DEDUP_REMOVED lines=9> */
.L_x_1434:
[----:B------:R-:W-:Y:S05]  /*0d50*/  BSYNC B0 ;  /* 0x0000000000007941 */ /* 0x000fea0003800000 */
.L_x_1433:
        /* <DEDUP_REMOVED lines=9> */
.L_x_1436:
[----:B------:R-:W-:Y:S05]  /*0df0*/  BSYNC B0 ;  /* 0x0000000000007941 */ /* 0x000fea0003800000 */
.L_x_1435:
        /* <DEDUP_REMOVED lines=9> */
.L_x_1438:
[----:B------:R-:W-:Y:S05]  /*0e90*/  BSYNC B0 ;  /* 0x0000000000007941 */ /* 0x000fea0003800000 */
.L_x_1437:
        /* <DEDUP_REMOVED lines=9> */
.L_x_1440:
[----:B------:R-:W-:Y:S05]  /*0f30*/  BSYNC B0 ;  /* 0x0000000000007941 */ /* 0x000fea0003800000 */
.L_x_1439:
        /* <DEDUP_REMOVED lines=9> */
.L_x_1442:
[----:B------:R-:W-:Y:S05]  /*0fd0*/  BSYNC B0 ;  /* 0x0000000000007941 */ /* 0x000fea0003800000 */
.L_x_1441:
        /* <DEDUP_REMOVED lines=9> */
.L_x_1444:
[----:B------:R-:W-:Y:S05]  /*1070*/  BSYNC B0 ;  /* 0x0000000000007941 */ /* 0x000fea0003800000 */
.L_x_1443:
[----:B------:R-:W-:Y:S01]  /*1080*/  FADD R7, R11, R8 ;  /* 0x000000080b077221 */ /* 0x000fe20000000000 */
[----:B------:R-:W-:Y:S06]  /*1090*/  BRA `(.L_x_1445) ;  /* 0xfffffff800487947 */ /* 0x000fec000383ffff */
        .weak           $__internal_62_$__cuda_sm20_rem_s64
        .type           $__internal_62_$__cuda_sm20_rem_s64,@function
        .size           $__internal_62_$__cuda_sm20_rem_s64,(.L_x_1961 - $__internal_62_$__cuda_sm20_rem_s64)
$__internal_62_$__cuda_sm20_rem_s64:
        /* <DEDUP_REMOVED lines=77> */
[----:B------:R-:W-:Y:S06]  /*1570*/  RET.REL.NODEC R6 `(_Z26MutualIntensExtract_KernelILi4ELb0ELb1ELb1ELi1EEvPfS0_S0_llllll) ;  /* 0xffffffe806a07950 */ /* 0x000fec0003c3ffff */
.L_x_1446:
        /* <DEDUP_REMOVED lines=16> */
.L_x_1961:


//--------------------- .text._Z26MutualIntensExtract_KernelILi4ELb1ELb0ELb1ELi1EEvPfS0_S0_llllll --------------------------
	.section	.text._Z26MutualIntensExtract_KernelILi4ELb1ELb0ELb1ELi1EEvPfS0_S0_llllll,"ax",@progbits
	.align	128
        .global         _Z26MutualIntensExtract_KernelILi4ELb1ELb0ELb1ELi1EEvPfS0_S0_llllll
        .type           _Z26MutualIntensExtract_KernelILi4ELb1ELb0ELb1ELi1EEvPfS0_S0_llllll,@function
        .size           _Z26MutualIntensExtract_KernelILi4ELb1ELb0ELb1ELi1EEvPfS0_S0_llllll,(.L_x_1962 - _Z26MutualIntensExtract_KernelILi4ELb1ELb0ELb1ELi1EEvPfS0_S0_llllll)
        .other          _Z26MutualIntensExtract_KernelILi4ELb1ELb0ELb1ELi1EEvPfS0_S0_llllll,@"STO_CUDA_ENTRY STV_DEFAULT"
_Z26MutualIntensExtract_KernelILi4ELb1ELb0ELb1ELi1EEvPfS0_S0_llllll:
.text._Z26MutualIntensExtract_KernelILi4ELb1ELb0ELb1ELi1EEvPfS0_S0_llllll:
        /* <DEDUP_REMOVED lines=41> */
.L_x_1448:
[----:B------:R-:W-:-:S07]  /*0290*/  MOV R6, 0x2b0 ;  /* 0x000002b000067802 */ /* 0x000fce0000000f00 */
[----:B------:R-:W-:Y:S05]  /*02a0*/  CALL.REL.NOINC `($__internal_63_$__cuda_sm20_rem_s64) ;  /* 0x0000000c00747944 */ /* 0x000fea0003c00000 */
.L_x_1449:
[----:B------:R-:W-:Y:S05]  /*02b0*/  BSYNC.RECONVERGENT B0 ;  /* 0x0000000000007941 */ /* 0x000fea0003800200 */
.L_x_1447:
        /* <DEDUP_REMOVED lines=56> */
[----:B------:R-:W-:Y:S02]  /*0640*/  R2UR UR10, R16 ;  /* 0x00000000100a72ca */ /* 0x000fe400000e0000 */
[----:B------:R-:W-:Y:S02]  /*0650*/  R2UR UR11, R17 ;  /* 0x00000000110b72ca */ /* 0x000fe400000e0000 */
[----:B------:R-:W-:-:S02]  /*0660*/  LEA R8, P1, R12, R15, 0x2 ;  /* 0x0000000f0c087211 */ /* 0x000fc400078210ff */
[-C--:B------:R-:W-:Y:S02]  /*0670*/  LEA.HI.X R15, R10, R19.reuse, R9, 0x2, P0 ;  /* 0x000000130a0f7211 */ /* 0x080fe400000f1409 */
[----:B------:R-:W-:-:S03]  /*0680*/  LEA.HI.X R9, R12, R19, R5, 0x2, P1 ;  /* 0x000000130c097211 */ /* 0x000fc600008f1405 */
[----:B------:R-:W2:Y:S01]  /*0690*/  LDG.E R6, desc[UR4][R14.64] ;  /* 0x000000040e067981 */ /* 0x000ea2000c1e1900 */
[----:B------:R-:W0:Y:S03]  /*06a0*/  LDCU.64 UR4, c[0x0][0x390] ;  /* 0x00007200ff0477ac */ /* 0x000e260008000a00 */
[----:B------:R1:W3:Y:S04]  /*06b0*/  LDG.E R10, desc[UR8][R14.64+0x4] ;  /* 0x000004080e0a7981 */ /* 0x0002e8000c1e1900 */
[----:B------:R-:W3:Y:S04]  /*06c0*/  LDG.E R19, desc[UR12][R8.64+0x4] ;  /* 0x0000040c08137981 */ /* 0x000ee8000c1e1900 */
[----:B------:R2:W4:Y:S01]  /*06d0*/  LDG.E R11, desc[UR10][R8.64] ;  /* 0x0000000a080b7981 */ /* 0x000522000c1e1900 */
        /* <DEDUP_REMOVED lines=9> */
[----:B------:R-:W-:-:S07]  /*0770*/  VOTEU.ANY UR5, UPT, PT ;  /* 0x0000000000057886 */ /* 0x000fce00038e0100 */
[----:B-1----:R-:W0:Y:S01]  /*0780*/  MATCH.ANY R15, R2 ;  /* 0x00000000020f73a1 */ /* 0x002e2200000e8000 */
[----:B------:R-:W1:Y:S07]  /*0790*/  BREV R12, R2 ;  /* 0x00000002000c7301 */ /* 0x000e6e0000000000 */
[----:B------:R-:W5:Y:S01]  /*07a0*/  REDUX.OR UR4, R2 ;  /* 0x00000000020473c4 */ /* 0x000f620000004000 */
[----:B------:R-:W-:Y:S01]  /*07b0*/  IMAD.WIDE R4, R7, 0x8, R4 ;  /* 0x0000000807047825 */ /* 0x000fe200078e0204 */
[----:B0-----:R-:W-:-:S03]  /*07c0*/  LOP3.LUT P0, RZ, R2, UR5, R15, 0x40, !PT ;  /* 0x0000000502ff7c12 */ /* 0x001fc6000f80400f */
[----:B--2---:R-:W-:Y:S02]  /*07d0*/  FADD R8, RZ, R6 ;  /* 0x00000006ff087221 */ /* 0x004fe40000000000 */
[----:B-1----:R0:W1:Y:S01]  /*07e0*/  FLO.U32.SH R6, R12 ;  /* 0x0000000c00067300 */ /* 0x00206200000e0400 */
[----:B---3--:R-:W-:Y:S01]  /*07f0*/  FMUL R9, R10, R19 ;  /* 0x000000130a097220 */ /* 0x008fe20000400000 */
[----:B------:R-:W-:Y:S01]  /*0800*/  FMUL R19, R19, R8 ;  /* 0x0000000813137220 */ /* 0x000fe20000400000 */
[----:B----4-:R-:W-:-:S04]  /*0810*/  FADD R11, RZ, R11 ;  /* 0x0000000bff0b7221 */ /* 0x010fc80000000000 */
[-C--:B------:R-:W-:Y:S01]  /*0820*/  FFMA R19, R10, R11.reuse, -R19 ;  /* 0x0000000b0a137223 */ /* 0x080fe20000000813 */
[----:B------:R-:W-:-:S03]  /*0830*/  FFMA R9, R8, R11, R9 ;  /* 0x0000000b08097223 */ /* 0x000fc60000000009 */
[----:B------:R-:W-:Y:S01]  /*0840*/  FMUL R19, R19, 0.5 ;  /* 0x3f00000013137820 */ /* 0x000fe20000400000 */
[----:B------:R-:W-:Y:S01]  /*0850*/  FMUL R9, R9, 0.5 ;  /* 0x3f00000009097820 */ /* 0x000fe20000400000 */
[----:B01---5:R-:W-:Y:S06]  /*0860*/  @!P0 BRA.DIV UR4, `(.L_x_1450) ;  /* 0x0000000204788947 */ /* 0x023fec000b800000 */
        /* <DEDUP_REMOVED lines=19> */
.L_x_1471:
        /* <DEDUP_REMOVED lines=11> */
.L_x_1450:
[----:B------:R-:W-:Y:S01]  /*0a50*/  HFMA2 R3, -RZ, RZ, 0, 9.5367431640625e-07 ;  /* 0x00000010ff037431 */ /* 0x000fe200000001ff */
[----:B------:R-:W-:Y:S01]  /*0a60*/  BSSY B0, `(.L_x_1451) ;  /* 0x0000006000007945 */ /* 0x000fe20003800000 */
[----:B------:R-:W-:Y:S02]  /*0a70*/  IMAD.MOV.U32 R23, RZ, RZ, R9 ;  /* 0x000000ffff177224 */ /* 0x000fe400078e0009 */
[----:B------:R-:W-:-:S07]  /*0a80*/  IMAD.MOV.U32 R8, RZ, RZ, 0x1f ;  /* 0x0000001fff087424 */ /* 0x000fce00078e00ff */
[----:B------:R-:W-:Y:S05]  /*0a90*/  WARPSYNC.COLLECTIVE R2, `(.L_x_1452) ;  /* 0x0000000002087348 */ /* 0x000fea0003c00000 */
[----:B------:R0:W1:Y:S02]  /*0aa0*/  SHFL.DOWN P0, R8, R23, R3, R8 ;  /* 0x0800000317087389 */ /* 0x0000640000000008 */
[----:B01----:R-:W-:Y:S05]  /*0ab0*/  ENDCOLLECTIVE ;  /* 0x000000000000791b */ /* 0x003fea0003800000 */
.L_x_1452:
[----:B------:R-:W-:Y:S05]  /*0ac0*/  BSYNC B0 ;  /* 0x0000000000007941 */ /* 0x000fea0003800000 */
.L_x_1451:
        /* <DEDUP_REMOVED lines=8> */
.L_x_1454:
[----:B------:R-:W-:Y:S05]  /*0b50*/  BSYNC B0 ;  /* 0x0000000000007941 */ /* 0x000fea0003800000 */
.L_x_1453:
        /* <DEDUP_REMOVED lines=9> */
.L_x_1456:
[----:B------:R-:W-:Y:S05]  /*0bf0*/  BSYNC B0 ;  /* 0x0000000000007941 */ /* 0x000fea0003800000 */
.L_x_1455:
        /* <DEDUP_REMOVED lines=9> */
.L_x_1458:
[----:B------:R-:W-:Y:S05]  /*0c90*/  BSYNC B0 ;  /* 0x0000000000007941 */ /* 0x000fea0003800000 */
.L_x_1457:
        /* <DEDUP_REMOVED lines=9> */
.L_x_1460:
[----:B------:R-:W-:Y:S05]  /*0d30*/  BSYNC B0 ;  /* 0x0000000000007941 */ /* 0x000fea0003800000 */
.L_x_1459:
        /* <DEDUP_REMOVED lines=9> */
.L_x_1462:
[----:B------:R-:W-:Y:S05]  /*0dd0*/  BSYNC B0 ;  /* 0x0000000000007941 */ /* 0x000fea0003800000 */
.L_x_1461:
        /* <DEDUP_REMOVED lines=9> */
.L_x_1464:
[----:B------:R-:W-:Y:S05]  /*0e70*/  BSYNC B0 ;  /* 0x0000000000007941 */ /* 0x000fea0003800000 */
.L_x_1463:
        /* <DEDUP_REMOVED lines=9> */
.L_x_1466:
[----:B------:R-:W-:Y:S05]  /*0f10*/  BSYNC B0 ;  /* 0x0000000000007941 */ /* 0x000fea0003800000 */
.L_x_1465:
        /* <DEDUP_REMOVED lines=9> */
.L_x_1468:
[----:B------:R-:W-:Y:S05]  /*0fb0*/  BSYNC B0 ;  /* 0x0000000000007941 */ /* 0x000fea0003800000 */
.L_x_1467:
        /* <DEDUP_REMOVED lines=9> */
.L_x_1470:
[----:B------:R-:W-:Y:S05]  /*1050*/  BSYNC B0 ;  /* 0x0000000000007941 */ /* 0x000fea0003800000 */
.L_x_1469:
[----:B------:R-:W-:Y:S01]  /*1060*/  FADD R13, R7, R10 ;  /* 0x0000000a070d7221 */ /* 0x000fe20000000000 */
[----:B------:R-:W-:Y:S06]  /*1070*/  BRA `(.L_x_1471) ;  /* 0xfffffff800487947 */ /* 0x000fec000383ffff */
        .weak           $__internal_63_$__cuda_sm20_rem_s64
        .type           $__internal_63_$__cuda_sm20_rem_s64,@function
        .size           $__internal_63_$__cuda_sm20_rem_s64,(.L_x_1962 - $__internal_63_$__cuda_sm20_rem_s64)
$__internal_63_$__cuda_sm20_rem_s64:
        /* <DEDUP_REMOVED lines=77> */
[----:B------:R-:W-:Y:S06]  /*1550*/  RET.REL.NODEC R6 `(_Z26MutualIntensExtract_KernelILi4ELb1ELb0ELb1ELi1EEvPfS0_S0_llllll) ;  /* 0xffffffe806a87950 */ /* 0x000fec0003c3ffff */
.L_x_1472:
        /* <DEDUP_REMOVED lines=10> */
.L_x_1962:


//--------------------- .text._Z26MutualIntensExtract_KernelILi4ELb1ELb1ELb1ELi1EEvPfS0_S0_llllll --------------------------
	.section	.text._Z26MutualIntensExtract_KernelILi4ELb1ELb1ELb1ELi1EEvPfS0_S0_llllll,"ax",@progbits
	.align	128
        .global         _Z26MutualIntensExtract_KernelILi4ELb1ELb1ELb1ELi1EEvPfS0_S0_llllll
        .type           _Z26MutualIntensExtract_KernelILi4ELb1ELb1ELb1ELi1EEvPfS0_S0_llllll,@function
        .size           _Z26MutualIntensExtract_KernelILi4ELb1ELb1ELb1ELi1EEvPfS0_S0_llllll,(.L_x_1963 - _Z26MutualIntensExtract_KernelILi4ELb1ELb1ELb1ELi1EEvPfS0_S0_llllll)
        .other          _Z26MutualIntensExtract_KernelILi4ELb1ELb1ELb1ELi1EEvPfS0_S0_llllll,@"STO_CUDA_ENTRY STV_DEFAULT"
_Z26MutualIntensExtract_KernelILi4ELb1ELb1ELb1ELi1EEvPfS0_S0_llllll:
.text._Z26MutualIntensExtract_KernelILi4ELb1ELb1ELb1ELi1EEvPfS0_S0_llllll:
        /* <DEDUP_REMOVED lines=41> */
.L_x_1474:
[----:B------:R-:W-:-:S07]  /*0290*/  MOV R6, 0x2b0 ;  /* 0x000002b000067802 */ /* 0x000fce0000000f00 */
[----:B------:R-:W-:Y:S05]  /*02a0*/  CALL.REL.NOINC `($__internal_64_$__cuda_sm20_rem_s64) ;  /* 0x0000000c00dc7944 */ /* 0x000fea0003c00000 */
.L_x_1475:
[----:B------:R-:W-:Y:S05]  /*02b0*/  BSYNC.RECONVERGENT B0 ;  /* 0x0000000000007941 */ /* 0x000fea0003800200 */
.L_x_1473:
        /* <DEDUP_REMOVED lines=106> */
[----:B--2---:R-:W-:Y:S01]  /*0960*/  FADD R22, R23, R22 ;  /* 0x0000001617167221 */ /* 0x004fe20000000000 */
[----:B----4-:R-:W-:Y:S01]  /*0970*/  FADD R25, R18, R25 ;  /* 0x0000001912197221 */ /* 0x010fe20000000000 */
[----:B---3--:R-:W-:-:S03]  /*0980*/  FADD R19, R19, -R24 ;  /* 0x8000001813137221 */ /* 0x008fc60000000000 */
[C---:B-----5:R-:W-:Y:S01]  /*0990*/  FMUL R4, R22.reuse, R25 ;  /* 0x0000001916047220 */ /* 0x060fe20000400000 */
[----:B------:R-:W-:Y:S01]  /*09a0*/  FMUL R5, R22, R19 ;  /* 0x0000001316057220 */ /* 0x000fe20000400000 */
[----:B------:R-:W-:-:S04]  /*09b0*/  FADD R26, R26, -R27 ;  /* 0x8000001b1a1a7221 */ /* 0x000fc80000000000 */
        /* <DEDUP_REMOVED lines=24> */
.L_x_1497:
        /* <DEDUP_REMOVED lines=11> */
.L_x_1476:
[----:B------:R-:W-:Y:S01]  /*0bf0*/  HFMA2 R5, -RZ, RZ, 0, 1.847743988037109375e-06 ;  /* 0x0000001fff057431 */ /* 0x000fe200000001ff */
[----:B------:R-:W-:Y:S01]  /*0c00*/  BSSY B0, `(.L_x_1477) ;  /* 0x0000006000007945 */ /* 0x000fe20003800000 */
[----:B------:R-:W-:Y:S02]  /*0c10*/  IMAD.MOV.U32 R25, RZ, RZ, R9 ;  /* 0x000000ffff197224 */ /* 0x000fe400078e0009 */
[----:B------:R-:W-:-:S07]  /*0c20*/  IMAD.MOV.U32 R4, RZ, RZ, 0x10 ;  /* 0x00000010ff047424 */ /* 0x000fce00078e00ff */
[----:B------:R-:W-:Y:S05]  /*0c30*/  WARPSYNC.COLLECTIVE R2, `(.L_x_1478) ;  /* 0x0000000002087348 */ /* 0x000fea0003c00000 */
[----:B------:R0:W1:Y:S02]  /*0c40*/  SHFL.DOWN P0, R4, R25, R4, R5 ;  /* 0x0800000419047389 */ /* 0x0000640000000005 */
[----:B01----:R-:W-:Y:S05]  /*0c50*/  ENDCOLLECTIVE ;  /* 0x000000000000791b */ /* 0x003fea0003800000 */
.L_x_1478:
[----:B------:R-:W-:Y:S05]  /*0c60*/  BSYNC B0 ;  /* 0x0000000000007941 */ /* 0x000fea0003800000 */
.L_x_1477:
        /* <DEDUP_REMOVED lines=8> */
.L_x_1480:
[----:B------:R-:W-:Y:S05]  /*0cf0*/  BSYNC B0 ;  /* 0x0000000000007941 */ /* 0x000fea0003800000 */
.L_x_1479:
        /* <DEDUP_REMOVED lines=9> */
.L_x_1482:
[----:B------:R-:W-:Y:S05]  /*0d90*/  BSYNC B0 ;  /* 0x0000000000007941 */ /* 0x000fea0003800000 */
.L_x_1481:
        /* <DEDUP_REMOVED lines=9> */
.L_x_1484:
[----:B------:R-:W-:Y:S05]  /*0e30*/  BSYNC B0 ;  /* 0x0000000000007941 */ /* 0x000fea0003800000 */
.L_x_1483:
        /* <DEDUP_REMOVED lines=9> */
.L_x_1486:
[----:B------:R-:W-:Y:S05]  /*0ed0*/  BSYNC B0 ;  /* 0x0000000000007941 */ /* 0x000fea0003800000 */
.L_x_1485:
        /* <DEDUP_REMOVED lines=9> */
.L_x_1488:
[----:B------:R-:W-:Y:S05]  /*0f70*/  BSYNC B0 ;  /* 0x0000000000007941 */ /* 0x000fea0003800000 */
.L_x_1487:
        /* <DEDUP_REMOVED lines=9> */
.L_x_1490:
[----:B------:R-:W-:Y:S05]  /*1010*/  BSYNC B0 ;  /* 0x0000000000007941 */ /* 0x000fea0003800000 */
.L_x_1489:
        /* <DEDUP_REMOVED lines=9> */
.L_x_1492:
[----:B------:R-:W-:Y:S05]  /*10b0*/  BSYNC B0 ;  /* 0x0000000000007941 */ /* 0x000fea0003800000 */
.L_x_1491:
        /* <DEDUP_REMOVED lines=9> */
.L_x_1494:
[----:B------:R-:W-:Y:S05]  /*1150*/  BSYNC B0 ;  /* 0x0000000000007941 */ /* 0x000fea0003800000 */
.L_x_1493:
        /* <DEDUP_REMOVED lines=9> */
.L_x_1496:
[----:B------:R-:W-:Y:S05]  /*11f0*/  BSYNC B0 ;  /* 0x0000000000007941 */ /* 0x000fea0003800000 */
.L_x_1495:
[----:B------:R-:W-:Y:S01]  /*1200*/  FADD R5, R9, R6 ;  /* 0x0000000609057221 */ /* 0x000fe20000000000 */
[----:B------:R-:W-:Y:S06]  /*1210*/  BRA `(.L_x_1497) ;  /* 0xfffffff800487947 */ /* 0x000fec000383ffff */
        .weak           $__internal_64_$__cuda_sm20_rem_s64
        .type           $__internal_64_$__cuda_sm20_rem_s64,@function
        .size           $__internal_64_$__cuda_sm20_rem_s64,(.L_x_1963 - $__internal_64_$__cuda_sm20_rem_s64)
$__internal_64_$__cuda_sm20_rem_s64:
        /* <DEDUP_REMOVED lines=77> */
[----:B------:R-:W-:Y:S06]  /*16f0*/  RET.REL.NODEC R6 `(_Z26MutualIntensExtract_KernelILi4ELb1ELb1ELb1ELi1EEvPfS0_S0_llllll) ;  /* 0xffffffe806407950 */ /* 0x000fec0003c3ffff */
.L_x_1498:
        /* <DEDUP_REMOVED lines=16> */
.L_x_1963:


//--------------------- .text._Z26MutualIntensExtract_KernelILi3ELb0ELb0ELb1ELi1EEvPfS0_S0_llllll --------------------------
	.section	.text._Z26MutualIntensExtract_KernelILi3ELb0ELb0ELb1ELi1EEvPfS0_S0_llllll,"ax",@progbits
	.align	128
        .global         _Z26MutualIntensExtract_KernelILi3ELb0ELb0ELb1ELi1EEvPfS0_S0_llllll
        .type           _Z26MutualIntensExtract_KernelILi3ELb0ELb0ELb1ELi1EEvPfS0_S0_llllll,@function
        .size           _Z26MutualIntensExtract_KernelILi3ELb0ELb0ELb1ELi1EEvPfS0_S0_llllll,(.L_x_2046 - _Z26MutualIntensExtract_KernelILi3ELb0ELb0ELb1ELi1EEvPfS0_S0_llllll)
        .other          _Z26MutualIntensExtract_KernelILi3ELb0ELb0ELb1ELi1EEvPfS0_S0_llllll,@"STO_CUDA_ENTRY STV_DEFAULT"
_Z26MutualIntensExtract_KernelILi3ELb0ELb0ELb1ELi1EEvPfS0_S0_llllll:
.text._Z26MutualIntensExtract_KernelILi3ELb0ELb0ELb1ELi1EEvPfS0_S0_llllll:
        /* <DEDUP_REMOVED lines=73> */
.L_x_1520:
        /* <DEDUP_REMOVED lines=8> */
.L_x_1499:
[----:B------:R-:W-:Y:S01]  /*0510*/  HFMA2 R20, -RZ, RZ, 0, 1.847743988037109375e-06 ;  /* 0x0000001fff147431 */ /* 0x000fe200000001ff */
[----:B------:R-:W-:Y:S01]  /*0520*/  BSSY B0, `(.L_x_1500) ;  /* 0x0000006000007945 */ /* 0x000fe20003800000 */
[----:B------:R-:W-:Y:S01]  /*0530*/  MOV R18, RZ ;  /* 0x000000ff00127202 */ /* 0x000fe20000000f00 */
[----:B------:R-:W-:-:S07]  /*0540*/  IMAD.MOV.U32 R11, RZ, RZ, 0x10 ;  /* 0x00000010ff0b7424 */ /* 0x000fce00078e00ff */
[----:B------:R-:W-:Y:S05]  /*0550*/  WARPSYNC.COLLECTIVE R5, `(.L_x_1501) ;  /* 0x0000000005087348 */ /* 0x000fea0003c00000 */
[----:B------:R0:W1:Y:S02]  /*0560*/  SHFL.DOWN P0, R11, R18, R11, R20 ;  /* 0x0800000b120b7389 */ /* 0x0000640000000014 */
[----:B01----:R-:W-:Y:S05]  /*0570*/  ENDCOLLECTIVE ;  /* 0x000000000000791b */ /* 0x003fea0003800000 */
.L_x_1501:
[----:B------:R-:W-:Y:S05]  /*0580*/  BSYNC B0 ;  /* 0x0000000000007941 */ /* 0x000fea0003800000 */
.L_x_1500:
        /* <DEDUP_REMOVED lines=8> */
.L_x_1503:
[----:B------:R-:W-:Y:S05]  /*0610*/  BSYNC B0 ;  /* 0x0000000000007941 */ /* 0x000fea0003800000 */
.L_x_1502:
        /* <DEDUP_REMOVED lines=9> */
.L_x_1505:
[----:B------:R-:W-:Y:S05]  /*06b0*/  BSYNC B0 ;  /* 0x0000000000007941 */ /* 0x000fea0003800000 */
.L_x_1504:
        /* <DEDUP_REMOVED lines=9> */
.L_x_1507:
[----:B------:R-:W-:Y:S05]  /*0750*/  BSYNC B0 ;  /* 0x0000000000007941 */ /* 0x000fea0003800000 */
.L_x_1506:
        /* <DEDUP_REMOVED lines=9> */
.L_x_1509:
[----:B------:R-:W-:Y:S05]  /*07f0*/  BSYNC B0 ;  /* 0x0000000000007941 */ /* 0x000fea0003800000 */
.L_x_1508:
        /* <DEDUP_REMOVED lines=9> */
.L_x_1511:
[----:B------:R-:W-:Y:S05]  /*0890*/  BSYNC B0 ;  /* 0x0000000000007941 */ /* 0x000fea0003800000 */
.L_x_1510:
        /* <DEDUP_REMOVED lines=9> */
.L_x_1513:
[----:B------:R-:W-:Y:S05]  /*0930*/  BSYNC B0 ;  /* 0x0000000000007941 */ /* 0x000fea0003800000 */
.L_x_1512:
        /* <DEDUP_REMOVED lines=9> */
.L_x_1515:
[----:B------:R-:W-:Y:S05]  /*09d0*/  BSYNC B0 ;  /* 0x0000000000007941 */ /* 0x000fea0003800000 */
.L_x_1514:
        /* <DEDUP_REMOVED lines=9> */
.L_x_1517:
[----:B------:R-:W-:Y:S05]  /*0a70*/  BSYNC B0 ;  /* 0x0000000000007941 */ /* 0x000fea0003800000 */
.L_x_1516:
        /* <DEDUP_REMOVED lines=9> */
.L_x_1519:
[----:B------:R-:W-:Y:S05]  /*0b10*/  BSYNC B0 ;  /* 0x0000000000007941 */ /* 0x000fea0003800000 */
.L_x_1518:
[----:B------:R-:W-:Y:S01]  /*0b20*/  MOV R7, R11 ;  /* 0x0000000b00077202 */ /* 0x000fe20000000f00 */
[----:B------:R-:W-:Y:S01]  /*0b30*/  FADD R9, R6, R9 ;  /* 0x0000000906097221 */ /* 0x000fe20000000000 */
[----:B------:R-:W-:Y:S06]  /*0b40*/  BRA `(.L_x_1520) ;  /* 0xfffffff800507947 */ /* 0x000fec000383ffff */
.L_x_1521:
        /* <DEDUP_REMOVED lines=11> */
.L_x_2046:


//--------------------- .text._Z26MutualIntensExtract_KernelILi3ELb0ELb1ELb1ELi1EEvPfS0_S0_llllll --------------------------
	.section	.text._Z26MutualIntensExtract_KernelILi3ELb0ELb1ELb1ELi1EEvPfS0_S0_llllll,"ax",@progbits
	.align	128
        .global         _Z26MutualIntensExtract_KernelILi3ELb0ELb1ELb1ELi1EEvPfS0_S0_llllll
        .type           _Z26MutualIntensExtract_KernelILi3ELb0ELb1ELb1ELi1EEvPfS0_S0_llllll,@function
        .size           _Z26MutualIntensExtract_KernelILi3ELb0ELb1ELb1ELi1EEvPfS0_S0_llllll,(.L_x_1964 - _Z26MutualIntensExtract_KernelILi3ELb0ELb1ELb1ELi1EEvPfS0_S0_llllll)
        .other          _Z26MutualIntensExtract_KernelILi3ELb0ELb1ELb1ELi1EEvPfS0_S0_llllll,@"STO_CUDA_ENTRY STV_DEFAULT"
_Z26MutualIntensExtract_KernelILi3ELb0ELb1ELb1ELi1EEvPfS0_S0_llllll:
.text._Z26MutualIntensExtract_KernelILi3ELb0ELb1ELb1ELi1EEvPfS0_S0_llllll:
        /* <DEDUP_REMOVED lines=41> */
.L_x_1523:
[----:B------:R-:W-:-:S07]  /*0290*/  MOV R6, 0x2b0 ;  /* 0x000002b000067802 */ /* 0x000fce0000000f00 */
[----:B------:R-:W-:Y:S05]  /*02a0*/  CALL.REL.NOINC `($__internal_65_$__cuda_sm20_rem_s64) ;  /* 0x0000000c007c7944 */ /* 0x000fea0003c00000 */
.L_x_1524:
[----:B------:R-:W-:Y:S05]  /*02b0*/  BSYNC.RECONVERGENT B0 ;  /* 0x0000000000007941 */ /* 0x000fea0003800200 */
.L_x_1522:
        /* <DEDUP_REMOVED lines=83> */
[----:B---3--:R-:W-:Y:S01]  /*07f0*/  FADD R9, RZ, -R18 ;  /* 0x80000012ff097221 */ /* 0x008fe20000000000 */
[----:B----4-:R-:W-:-:S03]  /*0800*/  FADD R6, RZ, -R6 ;  /* 0x80000006ff067221 */ /* 0x010fc60000000000 */
[-C--:B------:R-:W-:Y:S01]  /*0810*/  FMUL R11, R14, R9.reuse ;  /* 0x000000090e0b7220 */ /* 0x080fe20000400000 */
[----:B-----5:R-:W-:Y:S01]  /*0820*/  FADD R15, RZ, -R15 ;  /* 0x8000000fff0f7221 */ /* 0x020fe20000000000 */
[----:B------:R-:W-:-:S03]  /*0830*/  FMUL R9, R6, R9 ;  /* 0x0000000906097220 */ /* 0x000fc60000400000 */
[-C--:B------:R-:W-:Y:S01]  /*0840*/  FFMA R11, R6, R15.reuse, R11 ;  /* 0x0000000f060b7223 */ /* 0x080fe2000000000b */
[----:B------:R-:W-:-:S03]  /*0850*/  FFMA R9, R14, R15, -R9 ;  /* 0x0000000f0e097223 */ /* 0x000fc60000000809 */
        /* <DEDUP_REMOVED lines=22> */
.L_x_1546:
        /* <DEDUP_REMOVED lines=11> */
.L_x_1525:
[----:B------:R-:W-:Y:S01]  /*0a70*/  BSSY B0, `(.L_x_1526) ;  /* 0x0000007000007945 */ /* 0x000fe20003800000 */
[----:B------:R-:W-:Y:S01]  /*0a80*/  IMAD.MOV.U32 R25, RZ, RZ, R11 ;  /* 0x000000ffff197224 */ /* 0x000fe200078e000b */
[----:B------:R-:W-:Y:S01]  /*0a90*/  MOV R6, 0x10 ;  /* 0x0000001000067802 */ /* 0x000fe20000000f00 */
[----:B------:R-:W-:-:S07]  /*0aa0*/  IMAD.MOV.U32 R7, RZ, RZ, 0x1f ;  /* 0x0000001fff077424 */ /* 0x000fce00078e00ff */
[----:B------:R-:W-:Y:S05]  /*0ab0*/  WARPSYNC.COLLECTIVE R2, `(.L_x_1527) ;  /* 0x0000000002087348 */ /* 0x000fea0003c00000 */
[----:B------:R0:W1:Y:S02]  /*0ac0*/  SHFL.DOWN P0, R6, R25, R6, R7 ;  /* 0x0800000619067389 */ /* 0x0000640000000007 */
[----:B01----:R-:W-:Y:S05]  /*0ad0*/  ENDCOLLECTIVE ;  /* 0x000000000000791b */ /* 0x003fea0003800000 */
.L_x_1527:
[----:B------:R-:W-:Y:S05]  /*0ae0*/  BSYNC B0 ;  /* 0x0000000000007941 */ /* 0x000fea0003800000 */
.L_x_1526:
        /* <DEDUP_REMOVED lines=8> */
.L_x_1529:
[----:B------:R-:W-:Y:S05]  /*0b70*/  BSYNC B0 ;  /* 0x0000000000007941 */ /* 0x000fea0003800000 */
.L_x_1528:
        /* <DEDUP_REMOVED lines=9> */
.L_x_1531:
[----:B------:R-:W-:Y:S05]  /*0c10*/  BSYNC B0 ;  /* 0x0000000000007941 */ /* 0x000fea0003800000 */
.L_x_1530:
        /* <DEDUP_REMOVED lines=9> */
.L_x_1533:
[----:B------:R-:W-:Y:S05]  /*0cb0*/  BSYNC B0 ;  /* 0x0000000000007941 */ /* 0x000fea0003800000 */
.L_x_1532:
        /* <DEDUP_REMOVED lines=9> */
.L_x_1535:
[----:B------:R-:W-:Y:S05]  /*0d50*/  BSYNC B0 ;  /* 0x0000000000007941 */ /* 0x000fea0003800000 */
.L_x_1534:
        /* <DEDUP_REMOVED lines=9> */
.L_x_1537:
[----:B------:R-:W-:Y:S05]  /*0df0*/  BSYNC B0 ;  /* 0x0000000000007941 */ /* 0x000fea0003800000 */
.L_x_1536:
        /* <DEDUP_REMOVED lines=9> */
.L_x_1539:
[----:B------:R-:W-:Y:S05]  /*0e90*/  BSYNC B0 ;  /* 0x0000000000007941 */ /* 0x000fea0003800000 */
.L_x_1538:
        /* <DEDUP_REMOVED lines=9> */
.L_x_1541:
[----:B------:R-:W-:Y:S05]  /*0f30*/  BSYNC B0 ;  /* 0x0000000000007941 */ /* 0x000fea0003800000 */
.L_x_1540:
        /* <DEDUP_REMOVED lines=9> */
.L_x_1543:
[----:B------:R-:W-:Y:S05]  /*0fd0*/  BSYNC B0 ;  /* 0x0000000000007941 */ /* 0x000fea0003800000 */
.L_x_1542:
        /* <DEDUP_REMOVED lines=9> */
.L_x_1545:
[----:B------:R-:W-:Y:S05]  /*1070*/  BSYNC B0 ;  /* 0x0000000000007941 */ /* 0x000fea0003800000 */
.L_x_1544:
[----:B------:R-:W-:Y:S01]  /*1080*/  FADD R7, R11, R8 ;  /* 0x000000080b077221 */ /* 0x000fe20000000000 */
[----:B------:R-:W-:Y:S06]  /*1090*/  BRA `(.L_x_1546) ;  /* 0xfffffff800487947 */ /* 0x000fec000383ffff */
        .weak           $__internal_65_$__cuda_sm20_rem_s64
        .type           $__internal_65_$__cuda_sm20_rem_s64,@function
        .size           $__internal_65_$__cuda_sm20_rem_s64,(.L_x_1964 - $__internal_65_$__cuda_sm20_rem_s64)
$__internal_65_$__cuda_sm20_rem_s64:
        /* <DEDUP_REMOVED lines=77> */
[----:B------:R-:W-:Y:S06]  /*1570*/  RET.REL.NODEC R6 `(_Z26MutualIntensExtract_KernelILi3ELb0ELb1ELb1ELi1EEvPfS0_S0_llllll) ;  /* 0xffffffe806a07950 */ /* 0x000fec0003c3ffff */
.L_x_1547:
        /* <DEDUP_REMOVED lines=16> */
.L_x_1964:


//--------------------- .text._Z26MutualIntensExtract_KernelILi3ELb1ELb0ELb1ELi1EEvPfS0_S0_llllll --------------------------
	.section	.text._Z26MutualIntensExtract_KernelILi3ELb1ELb0ELb1ELi1EEvPfS0_S0_llllll,"ax",@progbits
	.align	128
        .global         _Z26MutualIntensExtract_KernelILi3ELb1ELb0ELb1ELi1EEvPfS0_S0_llllll
        .type           _Z26MutualIntensExtract_KernelILi3ELb1ELb0ELb1ELi1EEvPfS0_S0_llllll,@function
        .size           _Z26MutualIntensExtract_KernelILi3ELb1ELb0ELb1ELi1EEvPfS0_S0_llllll,(.L_x_1965 - _Z26MutualIntensExtract_KernelILi3ELb1ELb0ELb1ELi1EEvPfS0_S0_llllll)
        .other          _Z26MutualIntensExtract_KernelILi3ELb1ELb0ELb1ELi1EEvPfS0_S0_llllll,@"STO_CUDA_ENTRY STV_DEFAULT"
_Z26MutualIntensExtract_KernelILi3ELb1ELb0ELb1ELi1EEvPfS0_S0_llllll:
.text._Z26MutualIntensExtract_KernelILi3ELb1ELb0ELb1ELi1EEvPfS0_S0_llllll:
        /* <DEDUP_REMOVED lines=41> */
.L_x_1549:
[----:B------:R-:W-:-:S07]  /*0290*/  MOV R6, 0x2b0 ;  /* 0x000002b000067802 */ /* 0x000fce0000000f00 */
[----:B------:R-:W-:Y:S05]  /*02a0*/  CALL.REL.NOINC `($__internal_66_$__cuda_sm20_rem_s64) ;  /* 0x0000000c006c7944 */ /* 0x000fea0003c00000 */
.L_x_1550:
[----:B------:R-:W-:Y:S05]  /*02b0*/  BSYNC.RECONVERGENT B0 ;  /* 0x0000000000007941 */ /* 0x000fea0003800200 */
.L_x_1548:
        /* <DEDUP_REMOVED lines=57> */
[-C--:B------:R-:W-:Y:S02]  /*0650*/  LEA.HI.X R11, R12, R18.reuse, R9, 0x2, P0 ;  /* 0x000000120c0b7211 */ /* 0x080fe400000f1409 */
[----:B------:R-:W-:-:S02]  /*0660*/  LEA.HI.X R9, R14, R18, R5, 0x2, P1 ;  /* 0x000000120e097211 */ /* 0x000fc400008f1405 */
[----:B------:R-:W-:Y:S01]  /*0670*/  R2UR UR10, R16 ;  /* 0x00000000100a72ca */ /* 0x000fe200000e0000 */
[----:B------:R-:W2:Y:S01]  /*0680*/  LDG.E R13, desc[UR4][R10.64] ;  /* 0x000000040a0d7981 */ /* 0x000ea2000c1e1900 */
[----:B------:R-:W-:Y:S01]  /*0690*/  R2UR UR11, R17 ;  /* 0x00000000110b72ca */ /* 0x000fe200000e0000 */
[----:B------:R-:W0:Y:S02]  /*06a0*/  LDCU.64 UR4, c[0x0][0x390] ;  /* 0x00007200ff0477ac */ /* 0x000e240008000a00 */
[----:B------:R1:W3:Y:S04]  /*06b0*/  LDG.E R12, desc[UR8][R10.64+0x4] ;  /* 0x000004080a0c7981 */ /* 0x0002e8000c1e1900 */
[----:B------:R-:W3:Y:S06]  /*06c0*/  LDG.E R6, desc[UR12][R8.64+0x4] ;  /* 0x0000040c08067981 */ /* 0x000eec000c1e1900 */
        /* <DEDUP_REMOVED lines=16> */
[CC--:B---3--:R-:W-:Y:S01]  /*07d0*/  FMUL R8, R12.reuse, R6.reuse ;  /* 0x000000060c087220 */ /* 0x0c8fe20000400000 */
[C---:B--2---:R-:W-:Y:S02]  /*07e0*/  FMUL R9, R13.reuse, R6 ;  /* 0x000000060d097220 */ /* 0x044fe40000400000 */
[----:B-1----:R0:W1:Y:S02]  /*07f0*/  FLO.U32.SH R6, R10 ;  /* 0x0000000a00067300 */ /* 0x00206400000e0400 */
[-C--:B----4-:R-:W-:Y:S01]  /*0800*/  FFMA R9, R12, R18.reuse, -R9 ;  /* 0x000000120c097223 */ /* 0x090fe20000000809 */
[----:B------:R-:W-:-:S03]  /*0810*/  FFMA R8, R13, R18, R8 ;  /* 0x000000120d087223 */ /* 0x000fc60000000008 */
[----:B------:R-:W-:Y:S01]  /*0820*/  FMUL R9, R9, 0.5 ;  /* 0x3f00000009097820 */ /* 0x000fe20000400000 */
[----:B------:R-:W-:Y:S01]  /*0830*/  FMUL R7, R8, 0.5 ;  /* 0x3f00000008077820 */ /* 0x000fe20000400000 */
[----:B0----5:R-:W-:Y:S06]  /*0840*/  @!P0 BRA.DIV UR4, `(.L_x_1551) ;  /* 0x0000000204788947 */ /* 0x021fec000b800000 */
[----:B------:R-:W0:Y:S04]  /*0850*/  SHFL.DOWN PT, R10, R7, 0x10, 0x1f ;  /* 0x0a001f00070a7f89 */ /* 0x000e2800000e0000 */
[----:B------:R-:W2:Y:S01]  /*0860*/  SHFL.DOWN PT, R12, R9, 0x10, 0x1f ;  /* 0x0a001f00090c7f89 */ /* 0x000ea200000e0000 */
[----:B0-----:R-:W-:Y:S01]  /*0870*/  FADD R11, R7, R10 ;  /* 0x0000000a070b7221 */ /* 0x001fe20000000000 */
[----:B--2---:R-:W-:-:S04]  /*0880*/  FADD R13, R9, R12 ;  /* 0x0000000c090d7221 */ /* 0x004fc80000000000 */
        /* <DEDUP_REMOVED lines=13> */
[----:B------:R2:W3:Y:S02]  /*0960*/  SHFL.DOWN PT, R8, R11, 0x1, 0x1f ;  /* 0x08201f000b087f89 */ /* 0x0004e400000e0000 */
[----:B0-2---:R-:W-:-:S07]  /*0970*/  FADD R13, R9, R10 ;  /* 0x0000000a090d7221 */ /* 0x005fce0000000000 */
.L_x_1572:
        /* <DEDUP_REMOVED lines=11> */
.L_x_1551:
[----:B------:R-:W-:Y:S01]  /*0a30*/  BSSY B0, `(.L_x_1552) ;  /* 0x0000007000007945 */ /* 0x000fe20003800000 */
[----:B------:R-:W-:Y:S01]  /*0a40*/  MOV R23, R7 ;  /* 0x0000000700177202 */ /* 0x000fe20000000f00 */
[----:B------:R-:W-:Y:S02]  /*0a50*/  IMAD.MOV.U32 R3, RZ, RZ, 0x10 ;  /* 0x00000010ff037424 */ /* 0x000fe400078e00ff */
[----:B------:R-:W-:-:S07]  /*0a60*/  IMAD.MOV.U32 R8, RZ, RZ, 0x1f ;  /* 0x0000001fff087424 */ /* 0x000fce00078e00ff */
[----:B-1----:R-:W-:Y:S05]  /*0a70*/  WARPSYNC.COLLECTIVE R2, `(.L_x_1553) ;  /* 0x0000000002087348 */ /* 0x002fea0003c00000 */
[----:B------:R0:W2:Y:S02]  /*0a80*/  SHFL.DOWN P0, R8, R23, R3, R8 ;  /* 0x0800000317087389 */ /* 0x0000a40000000008 */
[----:B012---:R-:W-:Y:S05]  /*0a90*/  ENDCOLLECTIVE ;  /* 0x000000000000791b */ /* 0x007fea0003800000 */
.L_x_1553:
[----:B------:R-:W-:Y:S05]  /*0aa0*/  BSYNC B0 ;  /* 0x0000000000007941 */ /* 0x000fea0003800000 */
.L_x_1552:
        /* <DEDUP_REMOVED lines=8> */
.L_x_1555:
[----:B------:R-:W-:Y:S05]  /*0b30*/  BSYNC B0 ;  /* 0x0000000000007941 */ /* 0x000fea0003800000 */
.L_x_1554:
        /* <DEDUP_REMOVED lines=9> */
.L_x_1557:
[----:B------:R-:W-:Y:S05]  /*0bd0*/  BSYNC B0 ;  /* 0x0000000000007941 */ /* 0x000fea0003800000 */
.L_x_1556:
        /* <DEDUP_REMOVED lines=9> */
.L_x_1559:
[----:B------:R-:W-:Y:S05]  /*0c70*/  BSYNC B0 ;  /* 0x0000000000007941 */ /* 0x000fea0003800000 */
.L_x_1558:
        /* <DEDUP_REMOVED lines=9> */
.L_x_1561:
[----:B------:R-:W-:Y:S05]  /*0d10*/  BSYNC B0 ;  /* 0x0000000000007941 */ /* 0x000fea0003800000 */
.L_x_1560:
        /* <DEDUP_REMOVED lines=9> */
.L_x_1563:
[----:B------:R-:W-:Y:S05]  /*0db0*/  BSYNC B0 ;  /* 0x0000000000007941 */ /* 0x000fea0003800000 */
.L_x_1562:
        /* <DEDUP_REMOVED lines=9> */
.L_x_1565:
[----:B------:R-:W-:Y:S05]  /*0e50*/  BSYNC B0 ;  /* 0x0000000000007941 */ /* 0x000fea0003800000 */
.L_x_1564:
        /* <DEDUP_REMOVED lines=9> */
.L_x_1567:
[----:B------:R-:W-:Y:S05]  /*0ef0*/  BSYNC B0 ;  /* 0x0000000000007941 */ /* 0x000fea0003800000 */
.L_x_1566:
        /* <DEDUP_REMOVED lines=9> */
.L_x_1569:
[----:B------:R-:W-:Y:S05]  /*0f90*/  BSYNC B0 ;  /* 0x0000000000007941 */ /* 0x000fea0003800000 */
.L_x_1568:
        /* <DEDUP_REMOVED lines=9> */
.L_x_1571:
[----:B------:R-:W-:Y:S05]  /*1030*/  BSYNC B0 ;  /* 0x0000000000007941 */ /* 0x000fea0003800000 */
.L_x_1570:
[----:B------:R-:W-:Y:S01]  /*1040*/  FADD R13, R9, R10 ;  /* 0x0000000a090d7221 */ /* 0x000fe20000000000 */
[----:B------:R-:W-:Y:S06]  /*1050*/  BRA `(.L_x_1572) ;  /* 0xfffffff800487947 */ /* 0x000fec000383ffff */
        .weak           $__internal_66_$__cuda_sm20_rem_s64
        .type           $__internal_66_$__cuda_sm20_rem_s64,@function
        .size           $__internal_66_$__cuda_sm20_rem_s64,(.L_x_1965 - $__internal_66_$__cuda_sm20_rem_s64)
$__internal_66_$__cuda_sm20_rem_s64:
        /* <DEDUP_REMOVED lines=77> */
[----:B------:R-:W-:Y:S06]  /*1530*/  RET.REL.NODEC R6 `(_Z26MutualIntensExtract_KernelILi3ELb1ELb0ELb1ELi1EEvPfS0_S0_llllll) ;  /* 0xffffffe806b07950 */ /* 0x000fec0003c3ffff */
.L_x_1573:
        /* <DEDUP_REMOVED lines=12> */
.L_x_1965:


//--------------------- .text._Z26MutualIntensExtract_KernelILi3ELb1ELb1ELb1ELi1EEvPfS0_S0_llllll --------------------------
	.section	.text._Z26MutualIntensExtract_KernelILi3ELb1ELb1ELb1ELi1EEvPfS0_S0_llllll,"ax",@progbits
	.align	128
        .global         _Z26MutualIntensExtract_KernelILi3ELb1ELb1ELb1ELi1EEvPfS0_S0_llllll
        .type           _Z26MutualIntensExtract_KernelILi3ELb1ELb1ELb1ELi1EEvPfS0_S0_llllll,@function
        .size           _Z26MutualIntensExtract_KernelILi3ELb1ELb1ELb1ELi1EEvPfS0_S0_llllll,(.L_x_1966 - _Z26MutualIntensExtract_KernelILi3ELb1ELb1ELb1ELi1EEvPfS0_S0_llllll)
        .other          _Z26MutualIntensExtract_KernelILi3ELb1ELb1ELb1ELi1EEvPfS0_S0_llllll,@"STO_CUDA_ENTRY STV_DEFAULT"
_Z26MutualIntensExtract_KernelILi3ELb1ELb1ELb1ELi1EEvPfS0_S0_llllll:
.text._Z26MutualIntensExtract_KernelILi3ELb1ELb1ELb1ELi1EEvPfS0_S0_llllll:
        /* <DEDUP_REMOVED lines=41> */
.L_x_1575:
[----:B------:R-:W-:-:S07]  /*0290*/  MOV R6, 0x2b0 ;  /* 0x000002b000067802 */ /* 0x000fce0000000f00 */
[----:B------:R-:W-:Y:S05]  /*02a0*/  CALL.REL.NOINC `($__internal_67_$__cuda_sm20_rem_s64) ;  /* 0x0000000c00dc7944 */ /* 0x000fea0003c00000 */
.L_x_1576:
[----:B------:R-:W-:Y:S05]  /*02b0*/  BSYNC.RECONVERGENT B0 ;  /* 0x0000000000007941 */ /* 0x000fea0003800200 */
.L_x_1574:
        /* <DEDUP_REMOVED lines=70> */
[C---:B------:R-:W-:Y:S01]  /*0720*/  IADD3 R6, P2, PT, R5.reuse, R6, RZ ;  /* 0x0000000605067210 */ /* 0x040fe20007f5e0ff */
[----:B------:R-:W-:Y:S01]  /*0730*/  IMAD.X R13, R20, 0x1, R7, P0 ;  /* 0x00000001140d7824 */ /* 0x000fe200000e0607 */
[----:B------:R-:W-:Y:S02]  /*0740*/  IADD3 R8, P3, PT, R5, R8, RZ ;  /* 0x0000000805087210 */ /* 0x000fe40007f7e0ff */
[----:B------:R-:W-:Y:S02]  /*0750*/  SHF.L.U64.HI R14, R14, 0x2, R15 ;  /* 0x000000020e0e7819 */ /* 0x000fe4000001020f */
[----:B------:R-:W-:Y:S01]  /*0760*/  R2UR UR10, R18 ;  /* 0x00000000120a72ca */ /* 0x000fe200000e0000 */
[----:B------:R-:W2:Y:S01]  /*0770*/  LDG.E R17, desc[UR4][R12.64] ;  /* 0x000000040c117981 */ /* 0x000ea2000c1e1900 */
[C---:B------:R-:W-:Y:S01]  /*0780*/  R2UR UR11, R19.reuse ;  /* 0x00000000130b72ca */ /* 0x040fe200000e0000 */
[----:B------:R-:W-:Y:S01]  /*0790*/  IMAD.X R7, R14, 0x1, R7, P2 ;  /* 0x000000010e077824 */ /* 0x000fe200010e0607 */
[----:B------:R-:W-:Y:S01]  /*07a0*/  R2UR UR18, R18 ;  /* 0x00000000121272ca */ /* 0x000fe200000e0000 */
[----:B------:R-:W0:Y:S01]  /*07b0*/  LDCU.64 UR4, c[0x0][0x390] ;  /* 0x00007200ff0477ac */ /* 0x000e220008000a00 */
[----:B------:R-:W-:-:S02]  /*07c0*/  R2UR UR19, R19 ;  /* 0x00000000131372ca */ /* 0x000fc400000e0000 */
[----:B------:R-:W-:Y:S01]  /*07d0*/  IADD3.X R5, PT, PT, R20, R9, RZ, P1, !PT ;  /* 0x0000000914057210 */ /* 0x000fe20000ffe4ff */
[----:B------:R-:W-:Y:S01]  /*07e0*/  IMAD.X R9, R14, 0x1, R9, P3 ;  /* 0x000000010e097824 */ /* 0x000fe200018e0609 */
[----:B------:R0:W3:Y:S04]  /*07f0*/  LDG.E R20, desc[UR8][R12.64+0x4] ;  /* 0x000004080c147981 */ /* 0x0000e8000c1e1900 */
[----:B------:R-:W4:Y:S04]  /*0800*/  LDG.E R21, desc[UR12][R6.64+0x4] ;  /* 0x0000040c06157981 */ /* 0x000f28000c1e1900 */
[----:B------:R-:W4:Y:S04]  /*0810*/  LDG.E R24, desc[UR20][R8.64+0x4] ;  /* 0x0000041408187981 */ /* 0x000f28000c1e1900 */
[----:B------:R-:W2:Y:S04]  /*0820*/  LDG.E R22, desc[UR14][R4.64] ;  /* 0x0000000e04167981 */ /* 0x000ea8000c1e1900 */
[----:B------:R-:W3:Y:S04]  /*0830*/  LDG.E R23, desc[UR16][R4.64+0x4] ;  /* 0x0000041004177981 */ /* 0x000ee8000c1e1900 */
        /* <DEDUP_REMOVED lines=18> */
[----:B----4-:R-:W-:Y:S01]  /*0960*/  FADD R21, R21, -R24 ;  /* 0x8000001815157221 */ /* 0x010fe20000000000 */
[----:B--2---:R-:W-:Y:S01]  /*0970*/  FADD R17, R17, -R22 ;  /* 0x8000001611117221 */ /* 0x004fe20000000000 */
[----:B---3--:R-:W-:-:S03]  /*0980*/  FADD R20, R20, -R23 ;  /* 0x8000001714147221 */ /* 0x008fc60000000000 */
[-C--:B------:R-:W-:Y:S01]  /*0990*/  FMUL R5, R17, R21.reuse ;  /* 0x0000001511057220 */ /* 0x080fe20000400000 */
[----:B------:R-:W-:Y:S01]  /*09a0*/  FMUL R4, R20, R21 ;  /* 0x0000001514047220 */ /* 0x000fe20000400000 */
[----:B-----5:R-:W-:-:S04]  /*09b0*/  FADD R25, R25, -R26 ;  /* 0x8000001a19197221 */ /* 0x020fc80000000000 */
[-C--:B------:R-:W-:Y:S01]  /*09c0*/  FFMA R5, R20, R25.reuse, -R5 ;  /* 0x0000001914057223 */ /* 0x080fe20000000805 */
        /* <DEDUP_REMOVED lines=23> */
.L_x_1598:
        /* <DEDUP_REMOVED lines=11> */
.L_x_1577:
[----:B------:R-:W-:Y:S01]  /*0bf0*/  HFMA2 R5, -RZ, RZ, 0, 1.847743988037109375e-06 ;  /* 0x0000001fff057431 */ /* 0x000fe200000001ff */
[----:B------:R-:W-:Y:S01]  /*0c00*/  BSSY B0, `(.L_x_1578) ;  /* 0x0000006000007945 */ /* 0x000fe20003800000 */
[----:B------:R-:W-:Y:S02]  /*0c10*/  IMAD.MOV.U32 R25, RZ, RZ, R9 ;  /* 0x000000ffff197224 */ /* 0x000fe400078e0009 */
[----:B------:R-:W-:-:S07]  /*0c20*/  IMAD.MOV.U32 R4, RZ, RZ, 0x10 ;  /* 0x00000010ff047424 */ /* 0x000fce00078e00ff */
[----:B------:R-:W-:Y:S05]  /*0c30*/  WARPSYNC.COLLECTIVE R2, `(.L_x_1579) ;  /* 0x0000000002087348 */ /* 0x000fea0003c00000 */
[----:B------:R0:W1:Y:S02]  /*0c40*/  SHFL.DOWN P0, R4, R25, R4, R5 ;  /* 0x0800000419047389 */ /* 0x0000640000000005 */
[----:B01----:R-:W-:Y:S05]  /*0c50*/  ENDCOLLECTIVE ;  /* 0x000000000000791b */ /* 0x003fea0003800000 */
.L_x_1579:
[----:B------:R-:W-:Y:S05]  /*0c60*/  BSYNC B0 ;  /* 0x0000000000007941 */ /* 0x000fea0003800000 */
.L_x_1578:
        /* <DEDUP_REMOVED lines=8> */
.L_x_1581:
[----:B------:R-:W-:Y:S05]  /*0cf0*/  BSYNC B0 ;  /* 0x0000000000007941 */ /* 0x000fea0003800000 */
.L_x_1580:
        /* <DEDUP_REMOVED lines=9> */
.L_x_1583:
[----:B------:R-:W-:Y:S05]  /*0d90*/  BSYNC B0 ;  /* 0x0000000000007941 */ /* 0x000fea0003800000 */
.L_x_1582:
        /* <DEDUP_REMOVED lines=9> */
.L_x_1585:
[----:B------:R-:W-:Y:S05]  /*0e30*/  BSYNC B0 ;  /* 0x0000000000007941 */ /* 0x000fea0003800000 */
.L_x_1584:
        /* <DEDUP_REMOVED lines=9> */
.L_x_1587:
[----:B------:R-:W-:Y:S05]  /*0ed0*/  BSYNC B0 ;  /* 0x0000000000007941 */ /* 0x000fea0003800000 */
.L_x_1586:
        /* <DEDUP_REMOVED lines=9> */
.L_x_1589:
[----:B------:R-:W-:Y:S05]  /*0f70*/  BSYNC B0 ;  /* 0x0000000000007941 */ /* 0x000fea0003800000 */
.L_x_1588:
        /* <DEDUP_REMOVED lines=9> */
.L_x_1591:
[----:B------:R-:W-:Y:S05]  /*1010*/  BSYNC B0 ;  /* 0x0000000000007941 */ /* 0x000fea0003800000 */
.L_x_1590:
        /* <DEDUP_REMOVED lines=9> */
.L_x_1593:
[----:B------:R-:W-:Y:S05]  /*10b0*/  BSYNC B0 ;  /* 0x0000000000007941 */ /* 0x000fea0003800000 */
.L_x_1592:
        /* <DEDUP_REMOVED lines=9> */
.L_x_1595:
[----:B------:R-:W-:Y:S05]  /*1150*/  BSYNC B0 ;  /* 0x0000000000007941 */ /* 0x000fea0003800000 */
.L_x_1594:
        /* <DEDUP_REMOVED lines=9> */
.L_x_1597:
[----:B------:R-:W-:Y:S05]  /*11f0*/  BSYNC B0 ;  /* 0x0000000000007941 */ /* 0x000fea0003800000 */
.L_x_1596:
[----:B------:R-:W-:Y:S01]  /*1200*/  FADD R5, R9, R6 ;  /* 0x0000000609057221 */ /* 0x000fe20000000000 */
[----:B------:R-:W-:Y:S06]  /*1210*/  BRA `(.L_x_1598) ;  /* 0xfffffff800487947 */ /* 0x000fec000383ffff */
        .weak           $__internal_67_$__cuda_sm20_rem_s64
        .type           $__internal_67_$__cuda_sm20_rem_s64,@function
        .size           $__internal_67_$__cuda_sm20_rem_s64,(.L_x_1966 - $__internal_67_$__cuda_sm20_rem_s64)
$__internal_67_$__cuda_sm20_rem_s64:
        /* <DEDUP_REMOVED lines=77> */
[----:B------:R-:W-:Y:S06]  /*16f0*/  RET.REL.NODEC R6 `(_Z26MutualIntensExtract_KernelILi3ELb1ELb1ELb1ELi1EEvPfS0_S0_llllll) ;  /* 0xffffffe806407950 */ /* 0x000fec0003c3ffff */
.L_x_1599:
        /* <DEDUP_REMOVED lines=16> */
.L_x_1966:


//--------------------- .text._Z26MutualIntensExtract_KernelILi2ELb0ELb0ELb1ELi1EEvPfS0_S0_llllll --------------------------
	.section	.text._Z26MutualIntensExtract_KernelILi2ELb0ELb0ELb1ELi1EEvPfS0_S0_llllll,"ax",@progbits
	.align	128
        .global         _Z26MutualIntensExtract_KernelILi2ELb0ELb0ELb1ELi1EEvPfS0_S0_llllll
        .type           _Z26MutualIntensExtract_KernelILi2ELb0ELb0ELb1ELi1EEvPfS0_S0_llllll,@function
        .size           _Z26MutualIntensExtract_KernelILi2ELb0ELb0ELb1ELi1EEvPfS0_S0_llllll,(.L_x_2050 - _Z26MutualIntensExtract_KernelILi2ELb0ELb0ELb1ELi1EEvPfS0_S0_llllll)
        .other          _Z26MutualIntensExtract_KernelILi2ELb0ELb0ELb1ELi1EEvPfS0_S0_llllll,@"STO_CUDA_ENTRY STV_DEFAULT"
_Z26MutualIntensExtract_KernelILi2ELb0ELb0ELb1ELi1EEvPfS0_S0_llllll:
.text._Z26MutualIntensExtract_KernelILi2ELb0ELb0ELb1ELi1EEvPfS0_S0_llllll:
        /* <DEDUP_REMOVED lines=73> */
.L_x_1621:
        /* <DEDUP_REMOVED lines=8> */
.L_x_1600:
[----:B------:R-:W-:Y:S01]  /*0510*/  HFMA2 R20, -RZ, RZ, 0, 1.847743988037109375e-06 ;  /* 0x0000001fff147431 */ /* 0x000fe200000001ff */
[----:B------:R-:W-:Y:S01]  /*0520*/  BSSY B0, `(.L_x_1601) ;  /* 0x0000006000007945 */ /* 0x000fe20003800000 */
[----:B------:R-:W-:Y:S01]  /*0530*/  MOV R18, RZ ;  /* 0x000000ff00127202 */ /* 0x000fe20000000f00 */
[----:B------:R-:W-:-:S07]  /*0540*/  IMAD.MOV.U32 R11, RZ, RZ, 0x10 ;  /* 0x00000010ff0b7424 */ /* 0x000fce00078e00ff */
[----:B------:R-:W-:Y:S05]  /*0550*/  WARPSYNC.COLLECTIVE R5, `(.L_x_1602) ;  /* 0x0000000005087348 */ /* 0x000fea0003c00000 */
[----:B------:R0:W1:Y:S02]  /*0560*/  SHFL.DOWN P0, R11, R18, R11, R20 ;  /* 0x0800000b120b7389 */ /* 0x0000640000000014 */
[----:B01----:R-:W-:Y:S05]  /*0570*/  ENDCOLLECTIVE ;  /* 0x000000000000791b */ /* 0x003fea0003800000 */
.L_x_1602:
[----:B------:R-:W-:Y:S05]  /*0580*/  BSYNC B0 ;  /* 0x0000000000007941 */ /* 0x000fea0003800000 */
.L_x_1601:
        /* <DEDUP_REMOVED lines=8> */
.L_x_1604:
[----:B------:R-:W-:Y:S05]  /*0610*/  BSYNC B0 ;  /* 0x0000000000007941 */ /* 0x000fea0003800000 */
.L_x_1603:
        /* <DEDUP_REMOVED lines=9> */
.L_x_1606:
[----:B------:R-:W-:Y:S05]  /*06b0*/  BSYNC B0 ;  /* 0x0000000000007941 */ /* 0x000fea0003800000 */
.L_x_1605:
        /* <DEDUP_REMOVED lines=9> */
.L_x_1608:
[----:B------:R-:W-:Y:S05]  /*0750*/  BSYNC B0 ;  /* 0x0000000000007941 */ /* 0x000fea0003800000 */
.L_x_1607:
        /* <DEDUP_REMOVED lines=9> */
.L_x_1610:
[----:B------:R-:W-:Y:S05]  /*07f0*/  BSYNC B0 ;  /* 0x0000000000007941 */ /* 0x000fea0003800000 */
.L_x_1609:
        /* <DEDUP_REMOVED lines=9> */
.L_x_1612:
[----:B------:R-:W-:Y:S05]  /*0890*/  BSYNC B0 ;  /* 0x0000000000007941 */ /* 0x000fea0003800000 */
.L_x_1611:
        /* <DEDUP_REMOVED lines=9> */
.L_x_1614:
[----:B------:R-:W-:Y:S05]  /*0930*/  BSYNC B0 ;  /* 0x0000000000007941 */ /* 0x000fea0003800000 */
.L_x_1613:
        /* <DEDUP_REMOVED lines=9> */
.L_x_1616:
[----:B------:R-:W-:Y:S05]  /*09d0*/  BSYNC B0 ;  /* 0x0000000000007941 */ /* 0x000fea0003800000 */
.L_x_1615:
        /* <DEDUP_REMOVED lines=9> */
.L_x_1618:
[----:B------:R-:W-:Y:S05]  /*0a70*/  BSYNC B0 ;  /* 0x0000000000007941 */ /* 0x000fea0003800000 */
.L_x_1617:
        /* <DEDUP_REMOVED lines=9> */
.L_x_1620:
[----:B------:R-:W-:Y:S05]  /*0b10*/  BSYNC B0 ;  /* 0x0000000000007941 */ /* 0x000fea0003800000 */
.L_x_1619:
[----:B------:R-:W-:Y:S01]  /*0b20*/  MOV R7, R11 ;  /* 0x0000000b00077202 */ /* 0x000fe20000000f00 */
[----:B------:R-:W-:Y:S01]  /*0b30*/  FADD R9, R6, R9 ;  /* 0x0000000906097221 */ /* 0x000fe20000000000 */
[----:B------:R-:W-:Y:S06]  /*0b40*/  BRA `(.L_x_1621) ;  /* 0xfffffff800507947 */ /* 0x000fec000383ffff */
.L_x_1622:
        /* <DEDUP_REMOVED lines=11> */
.L_x_2050:


//--------------------- .text._Z26MutualIntensExtract_KernelILi2ELb0ELb1ELb1ELi1EEvPfS0_S0_llllll --------------------------
	.section	.text._Z26MutualIntensExtract_KernelILi2ELb0ELb1ELb1ELi1EEvPfS0_S0_llllll,"ax",@progbits
	.align	128
        .global         _Z26MutualIntensExtract_KernelILi2ELb0ELb1ELb1ELi1EEvPfS0_S0_llllll
        .type           _Z26MutualIntensExtract_KernelILi2ELb0ELb1ELb1ELi1EEvPfS0_S0_llllll,@function
        .size           _Z26MutualIntensExtract_KernelILi2ELb0ELb1ELb1ELi1EEvPfS0_S0_llllll,(.L_x_1967 - _Z26MutualIntensExtract_KernelILi2ELb0ELb1ELb1ELi1EEvPfS0_S0_llllll)
        .other          _Z26MutualIntensExtract_KernelILi2ELb0ELb1ELb1ELi1EEvPfS0_S0_llllll,@"STO_CUDA_ENTRY STV_DEFAULT"
_Z26MutualIntensExtract_KernelILi2ELb0ELb1ELb1ELi1EEvPfS0_S0_llllll:
.text._Z26MutualIntensExtract_KernelILi2ELb0ELb1ELb1ELi1EEvPfS0_S0_llllll:
        /* <DEDUP_REMOVED lines=41> */
.L_x_1624:
[----:B------:R-:W-:-:S07]  /*0290*/  MOV R6, 0x2b0 ;  /* 0x000002b000067802 */ /* 0x000fce0000000f00 */
[----:B------:R-:W-:Y:S05]  /*02a0*/  CALL.REL.NOINC `($__internal_68_$__cuda_sm20_rem_s64) ;  /* 0x0000000c007c7944 */ /* 0x000fea0003c00000 */
.L_x_1625:
[----:B------:R-:W-:Y:S05]  /*02b0*/  BSYNC.RECONVERGENT B0 ;  /* 0x0000000000007941 */ /* 0x000fea0003800200 */
.L_x_1623:
        /* <DEDUP_REMOVED lines=83> */
[----:B---3--:R-:W-:Y:S01]  /*07f0*/  FADD R9, RZ, R18 ;  /* 0x00000012ff097221 */ /* 0x008fe20000000000 */
[----:B----4-:R-:W-:-:S03]  /*0800*/  FADD R6, RZ, R6 ;  /* 0x00000006ff067221 */ /* 0x010fc60000000000 */
[-C--:B------:R-:W-:Y:S01]  /*0810*/  FMUL R11, R14, R9.reuse ;  /* 0x000000090e0b7220 */ /* 0x080fe20000400000 */
[----:B-----5:R-:W-:Y:S01]  /*0820*/  FADD R15, RZ, R15 ;  /* 0x0000000fff0f7221 */ /* 0x020fe20000000000 */
        /* <DEDUP_REMOVED lines=25> */
.L_x_1647:
        /* <DEDUP_REMOVED lines=11> */
.L_x_1626:
[----:B------:R-:W-:Y:S01]  /*0a70*/  BSSY B0, `(.L_x_1627) ;  /* 0x0000007000007945 */ /* 0x000fe20003800000 */
[----:B------:R-:W-:Y:S01]  /*0a80*/  IMAD.MOV.U32 R25, RZ, RZ, R11 ;  /* 0x000000ffff197224 */ /* 0x000fe200078e000b */
[----:B------:R-:W-:Y:S01]  /*0a90*/  MOV R6, 0x10 ;  /* 0x0000001000067802 */ /* 0x000fe20000000f00 */
[----:B------:R-:W-:-:S07]  /*0aa0*/  IMAD.MOV.U32 R7, RZ, RZ, 0x1f ;  /* 0x0000001fff077424 */ /* 0x000fce00078e00ff */
[----:B------:R-:W-:Y:S05]  /*0ab0*/  WARPSYNC.COLLECTIVE R2, `(.L_x_1628) ;  /* 0x0000000002087348 */ /* 0x000fea0003c00000 */
[----:B------:R0:W1:Y:S02]  /*0ac0*/  SHFL.DOWN P0, R6, R25, R6, R7 ;  /* 0x0800000619067389 */ /* 0x0000640000000007 */
[----:B01----:R-:W-:Y:S05]  /*0ad0*/  ENDCOLLECTIVE ;  /* 0x000000000000791b */ /* 0x003fea0003800000 */
.L_x_1628:
[----:B------:R-:W-:Y:S05]  /*0ae0*/  BSYNC B0 ;  /* 0x0000000000007941 */ /* 0x000fea0003800000 */
.L_x_1627:
        /* <DEDUP_REMOVED lines=8> */
.L_x_1630:
[----:B------:R-:W-:Y:S05]  /*0b70*/  BSYNC B0 ;  /* 0x0000000000007941 */ /* 0x000fea0003800000 */
.L_x_1629:
        /* <DEDUP_REMOVED lines=9> */
.L_x_1632:
[----:B------:R-:W-:Y:S05]  /*0c10*/  BSYNC B0 ;  /* 0x0000000000007941 */ /* 0x000fea0003800000 */
.L_x_1631:
        /* <DEDUP_REMOVED lines=9> */
.L_x_1634:
[----:B------:R-:W-:Y:S05]  /*0cb0*/  BSYNC B0 ;  /* 0x0000000000007941 */ /* 0x000fea0003800000 */
.L_x_1633:
        /* <DEDUP_REMOVED lines=9> */
.L_x_1636:
[----:B------:R-:W-:Y:S05]  /*0d50*/  BSYNC B0 ;  /* 0x0000000000007941 */ /* 0x000fea0003800000 */
.L_x_1635:
        /* <DEDUP_REMOVED lines=9> */
.L_x_1638:
[----:B------:R-:W-:Y:S05]  /*0df0*/  BSYNC B0 ;  /* 0x0000000000007941 */ /* 0x000fea0003800000 */
.L_x_1637:
        /* <DEDUP_REMOVED lines=9> */
.L_x_1640:
[----:B------:R-:W-:Y:S05]  /*0e90*/  BSYNC B0 ;  /* 0x0000000000007941 */ /* 0x000fea0003800000 */
.L_x_1639:
        /* <DEDUP_REMOVED lines=9> */
.L_x_1642:
[----:B------:R-:W-:Y:S05]  /*0f30*/  BSYNC B0 ;  /* 0x0000000000007941 */ /* 0x000fea0003800000 */
.L_x_1641:
        /* <DEDUP_REMOVED lines=9> */
.L_x_1644:
[----:B------:R-:W-:Y:S05]  /*0fd0*/  BSYNC B0 ;  /* 0x0000000000007941 */ /* 0x000fea0003800000 */
.L_x_1643:
        /* <DEDUP_REMOVED lines=9> */
.L_x_1646:
[----:B------:R-:W-:Y:S05]  /*1070*/  BSYNC B0 ;  /* 0x0000000000007941 */ /* 0x000fea0003800000 */
.L_x_1645:
[----:B------:R-:W-:Y:S01]  /*1080*/  FADD R7, R11, R8 ;  /* 0x000000080b077221 */ /* 0x000fe20000000000 */
[----:B------:R-:W-:Y:S06]  /*1090*/  BRA `(.L_x_1647) ;  /* 0xfffffff800487947 */ /* 0x000fec000383ffff */
        .weak           $__internal_68_$__cuda_sm20_rem_s64
        .type           $__internal_68_$__cuda_sm20_rem_s64,@function
        .size           $__internal_68_$__cuda_sm20_rem_s64,(.L_x_1967 - $__internal_68_$__cuda_sm20_rem_s64)
$__internal_68_$__cuda_sm20_rem_s64:
        /* <DEDUP_REMOVED lines=77> */
[----:B------:R-:W-:Y:S06]  /*1570*/  RET.REL.NODEC R6 `(_Z26MutualIntensExtract_KernelILi2ELb0ELb1ELb1ELi1EEvPfS0_S0_llllll) ;  /* 0xffffffe806a07950 */ /* 0x000fec0003c3ffff */
.L_x_1648:
        /* <DEDUP_REMOVED lines=16> */
.L_x_1967:


//--------------------- .text._Z26MutualIntensExtract_KernelILi2ELb1ELb0ELb1ELi1EEvPfS0_S0_llllll --------------------------
	.section	.text._Z26MutualIntensExtract_KernelILi2ELb1ELb0ELb1ELi1EEvPfS0_S0_llllll,"ax",@progbits
	.align	128
        .global         _Z26MutualIntensExtract_KernelILi2ELb1ELb0ELb1ELi1EEvPfS0_S0_llllll
        .type           _Z26MutualIntensExtract_KernelILi2ELb1ELb0ELb1ELi1EEvPfS0_S0_llllll,@function
        .size           _Z26MutualIntensExtract_KernelILi2ELb1ELb0ELb1ELi1EEvPfS0_S0_llllll,(.L_x_1968 - _Z26MutualIntensExtract_KernelILi2ELb1ELb0ELb1ELi1EEvPfS0_S0_llllll)
        .other          _Z26MutualIntensExtract_KernelILi2ELb1ELb0ELb1ELi1EEvPfS0_S0_llllll,@"STO_CUDA_ENTRY STV_DEFAULT"
_Z26MutualIntensExtract_KernelILi2ELb1ELb0ELb1ELi1EEvPfS0_S0_llllll:
.text._Z26MutualIntensExtract_KernelILi2ELb1ELb0ELb1ELi1EEvPfS0_S0_llllll:
        /* <DEDUP_REMOVED lines=41> */
.L_x_1650:
[----:B------:R-:W-:-:S07]  /*0290*/  MOV R6, 0x2b0 ;  /* 0x000002b000067802 */ /* 0x000fce0000000f00 */
[----:B------:R-:W-:Y:S05]  /*02a0*/  CALL.REL.NOINC `($__internal_69_$__cuda_sm20_rem_s64) ;  /* 0x0000000c007c7944 */ /* 0x000fea0003c00000 */
.L_x_1651:
[----:B------:R-:W-:Y:S05]  /*02b0*/  BSYNC.RECONVERGENT B0 ;  /* 0x0000000000007941 */ /* 0x000fea0003800200 */
.L_x_1649:
        /* <DEDUP_REMOVED lines=112> */
.L_x_1673:
        /* <DEDUP_REMOVED lines=11> */
.L_x_1652:
[----:B------:R-:W-:Y:S01]  /*0a70*/  BSSY B0, `(.L_x_1653) ;  /* 0x0000007000007945 */ /* 0x000fe20003800000 */
[----:B------:R-:W-:Y:S01]  /*0a80*/  IMAD.MOV.U32 R25, RZ, RZ, R11 ;  /* 0x000000ffff197224 */ /* 0x000fe200078e000b */
[----:B------:R-:W-:Y:S01]  /*0a90*/  MOV R6, 0x10 ;  /* 0x0000001000067802 */ /* 0x000fe20000000f00 */
[----:B------:R-:W-:-:S07]  /*0aa0*/  IMAD.MOV.U32 R7, RZ, RZ, 0x1f ;  /* 0x0000001fff077424 */ /* 0x000fce00078e00ff */
[----:B------:R-:W-:Y:S05]  /*0ab0*/  WARPSYNC.COLLECTIVE R2, `(.L_x_1654) ;  /* 0x0000000002087348 */ /* 0x000fea0003c00000 */
[----:B------:R0:W1:Y:S02]  /*0ac0*/  SHFL.DOWN P0, R6, R25, R6, R7 ;  /* 0x0800000619067389 */ /* 0x0000640000000007 */
[----:B01----:R-:W-:Y:S05]  /*0ad0*/  ENDCOLLECTIVE ;  /* 0x000000000000791b */ /* 0x003fea0003800000 */
.L_x_1654:
[----:B------:R-:W-:Y:S05]  /*0ae0*/  BSYNC B0 ;  /* 0x0000000000007941 */ /* 0x000fea0003800000 */
.L_x_1653:
        /* <DEDUP_REMOVED lines=8> */
.L_x_1656:
[----:B------:R-:W-:Y:S05]  /*0b70*/  BSYNC B0 ;  /* 0x0000000000007941 */ /* 0x000fea0003800000 */
.L_x_1655:
        /* <DEDUP_REMOVED lines=9> */
.L_x_1658:
[----:B------:R-:W-:Y:S05]  /*0c10*/  BSYNC B0 ;  /* 0x0000000000007941 */ /* 0x000fea0003800000 */
.L_x_1657:
        /* <DEDUP_REMOVED lines=9> */
.L_x_1660:
[----:B------:R-:W-:Y:S05]  /*0cb0*/  BSYNC B0 ;  /* 0x0000000000007941 */ /* 0x000fea0003800000 */
.L_x_1659:
        /* <DEDUP_REMOVED lines=9> */
.L_x_1662:
[----:B------:R-:W-:Y:S05]  /*0d50*/  BSYNC B0 ;  /* 0x0000000000007941 */ /* 0x000fea0003800000 */
.L_x_1661:
        /* <DEDUP_REMOVED lines=9> */
.L_x_1664:
[----:B------:R-:W-:Y:S05]  /*0df0*/  BSYNC B0 ;  /* 0x0000000000007941 */ /* 0x000fea0003800000 */
.L_x_1663:
        /* <DEDUP_REMOVED lines=9> */
.L_x_1666:
[----:B------:R-:W-:Y:S05]  /*0e90*/  BSYNC B0 ;  /* 0x0000000000007941 */ /* 0x000fea0003800000 */
.L_x_1665:
        /* <DEDUP_REMOVED lines=9> */
.L_x_1668:
[----:B------:R-:W-:Y:S05]  /*0f30*/  BSYNC B0 ;  /* 0x0000000000007941 */ /* 0x000fea0003800000 */
.L_x_1667:
        /* <DEDUP_REMOVED lines=9> */
.L_x_1670:
[----:B------:R-:W-:Y:S05]  /*0fd0*/  BSYNC B0 ;  /* 0x0000000000007941 */ /* 0x000fea0003800000 */
.L_x_1669:
        /* <DEDUP_REMOVED lines=9> */
.L_x_1672:
[----:B------:R-:W-:Y:S05]  /*1070*/  BSYNC B0 ;  /* 0x0000000000007941 */ /* 0x000fea0003800000 */
.L_x_1671:
[----:B------:R-:W-:Y:S01]  /*1080*/  FADD R7, R11, R8 ;  /* 0x000000080b077221 */ /* 0x000fe20000000000 */
[----:B------:R-:W-:Y:S06]  /*1090*/  BRA `(.L_x_1673) ;  /* 0xfffffff800487947 */ /* 0x000fec000383ffff */
        .weak           $__internal_69_$__cuda_sm20_rem_s64
        .type           $__internal_69_$__cuda_sm20_rem_s64,@function
        .size           $__internal_69_$__cuda_sm20_rem_s64,(.L_x_1968 - $__internal_69_$__cuda_sm20_rem_s64)
$__internal_69_$__cuda_sm20_rem_s64:
        /* <DEDUP_REMOVED lines=77> */
[----:B------:R-:W-:Y:S06]  /*1570*/  RET.REL.NODEC R6 `(_Z26MutualIntensExtract_KernelILi2ELb1ELb0ELb1ELi1EEvPfS0_S0_llllll) ;  /* 0xffffffe806a07950 */ /* 0x000fec0003c3ffff */
.L_x_1674:
        /* <DEDUP_REMOVED lines=16> */
.L_x_1968:


//--------------------- .text._Z26MutualIntensExtract_KernelILi2ELb1ELb1ELb1ELi1EEvPfS0_S0_llllll --------------------------
	.section	.text._Z26MutualIntensExtract_KernelILi2ELb1ELb1ELb1ELi1EEvPfS0_S0_llllll,"ax",@progbits
	.align	128
        .global         _Z26MutualIntensExtract_KernelILi2ELb1ELb1ELb1ELi1EEvPfS0_S0_llllll
        .type           _Z26MutualIntensExtract_KernelILi2ELb1ELb1ELb1ELi1EEvPfS0_S0_llllll,@function
        .size           _Z26MutualIntensExtract_KernelILi2ELb1ELb1ELb1ELi1EEvPfS0_S0_llllll,(.L_x_1969 - _Z26MutualIntensExtract_KernelILi2ELb1ELb1ELb1ELi1EEvPfS0_S0_llllll)
        .other          _Z26MutualIntensExtract_KernelILi2ELb1ELb1ELb1ELi1EEvPfS0_S0_llllll,@"STO_CUDA_ENTRY STV_DEFAULT"
_Z26MutualIntensExtract_KernelILi2ELb1ELb1ELb1ELi1EEvPfS0_S0_llllll:
.text._Z26MutualIntensExtract_KernelILi2ELb1ELb1ELb1ELi1EEvPfS0_S0_llllll:
        /* <DEDUP_REMOVED lines=41> */
.L_x_1676:
[----:B------:R-:W-:-:S07]  /*0290*/  MOV R6, 0x2b0 ;  /* 0x000002b000067802 */ /* 0x000fce0000000f00 */
[----:B------:R-:W-:Y:S05]  /*02a0*/  CALL.REL.NOINC `($__internal_70_$__cuda_sm20_rem_s64) ;  /* 0x0000000c00dc7944 */ /* 0x000fea0003c00000 */
.L_x_1677:
[----:B------:R-:W-:Y:S05]  /*02b0*/  BSYNC.RECONVERGENT B0 ;  /* 0x0000000000007941 */ /* 0x000fea0003800200 */
.L_x_1675:
        /* <DEDUP_REMOVED lines=106> */
[----:B----4-:R-:W-:Y:S01]  /*0960*/  FADD R21, R21, R24 ;  /* 0x0000001815157221 */ /* 0x010fe20000000000 */
[----:B--2---:R-:W-:Y:S01]  /*0970*/  FADD R17, R17, R22 ;  /* 0x0000001611117221 */ /* 0x004fe20000000000 */
[----:B---3--:R-:W-:-:S03]  /*0980*/  FADD R20, R20, R23 ;  /* 0x0000001714147221 */ /* 0x008fc60000000000 */
[-C--:B------:R-:W-:Y:S01]  /*0990*/  FMUL R5, R17, R21.reuse ;  /* 0x0000001511057220 */ /* 0x080fe20000400000 */
[----:B------:R-:W-:Y:S01]  /*09a0*/  FMUL R4, R20, R21 ;  /* 0x0000001514047220 */ /* 0x000fe20000400000 */
[----:B-----5:R-:W-:-:S04]  /*09b0*/  FADD R25, R25, R26 ;  /* 0x0000001a19197221 */ /* 0x020fc80000000000 */
        /* <DEDUP_REMOVED lines=24> */
.L_x_1699:
        /* <DEDUP_REMOVED lines=11> */
.L_x_1678:
[----:B------:R-:W-:Y:S01]  /*0bf0*/  HFMA2 R5, -RZ, RZ, 0, 1.847743988037109375e-06 ;  /* 0x0000001fff057431 */ /* 0x000fe200000001ff */
[----:B------:R-:W-:Y:S01]  /*0c00*/  BSSY B0, `(.L_x_1679) ;  /* 0x0000006000007945 */ /* 0x000fe20003800000 */
[----:B------:R-:W-:Y:S02]  /*0c10*/  IMAD.MOV.U32 R25, RZ, RZ, R9 ;  /* 0x000000ffff197224 */ /* 0x000fe400078e0009 */
[----:B------:R-:W-:-:S07]  /*0c20*/  IMAD.MOV.U32 R4, RZ, RZ, 0x10 ;  /* 0x00000010ff047424 */ /* 0x000fce00078e00ff */
[----:B------:R-:W-:Y:S05]  /*0c30*/  WARPSYNC.COLLECTIVE R2, `(.L_x_1680) ;  /* 0x0000000002087348 */ /* 0x000fea0003c00000 */
[----:B------:R0:W1:Y:S02]  /*0c40*/  SHFL.DOWN P0, R4, R25, R4, R5 ;  /* 0x0800000419047389 */ /* 0x0000640000000005 */
[----:B01----:R-:W-:Y:S05]  /*0c50*/  ENDCOLLECTIVE ;  /* 0x000000000000791b */ /* 0x003fea0003800000 */
.L_x_1680:
[----:B------:R-:W-:Y:S05]  /*0c60*/  BSYNC B0 ;  /* 0x0000000000007941 */ /* 0x000fea0003800000 */
.L_x_1679:
        /* <DEDUP_REMOVED lines=8> */
.L_x_1682:
[----:B------:R-:W-:Y:S05]  /*0cf0*/  BSYNC B0 ;  /* 0x0000000000007941 */ /* 0x000fea0003800000 */
.L_x_1681:
        /* <DEDUP_REMOVED lines=9> */
.L_x_1684:
[----:B------:R-:W-:Y:S05]  /*0d90*/  BSYNC B0 ;  /* 0x0000000000007941 */ /* 0x000fea0003800000 */
.L_x_1683:
        /* <DEDUP_REMOVED lines=9> */
.L_x_1686:
[----:B------:R-:W-:Y:S05]  /*0e30*/  BSYNC B0 ;  /* 0x0000000000007941 */ /* 0x000fea0003800000 */
.L_x_1685:
        /* <DEDUP_REMOVED lines=9> */
.L_x_1688:
[----:B------:R-:W-:Y:S05]  /*0ed0*/  BSYNC B0 ;  /* 0x0000000000007941 */ /* 0x000fea0003800000 */
.L_x_1687:
        /* <DEDUP_REMOVED lines=9> */
.L_x_1690:
[----:B------:R-:W-:Y:S05]  /*0f70*/  BSYNC B0 ;  /* 0x0000000000007941 */ /* 0x000fea0003800000 */
.L_x_1689:
        /* <DEDUP_REMOVED lines=9> */
.L_x_1692:
[----:B------:R-:W-:Y:S05]  /*1010*/  BSYNC B0 ;  /* 0x0000000000007941 */ /* 0x000fea0003800000 */
.L_x_1691:
        /* <DEDUP_REMOVED lines=9> */
.L_x_1694:
[----:B------:R-:W-:Y:S05]  /*10b0*/  BSYNC B0 ;  /* 0x0000000000007941 */ /* 0x000fea0003800000 */
.L_x_1693:
        /* <DEDUP_REMOVED lines=9> */
.L_x_1696:
[----:B------:R-:W-:Y:S05]  /*1150*/  BSYNC B0 ;  /* 0x0000000000007941 */ /* 0x000fea0003800000 */
.L_x_1695:
        /* <DEDUP_REMOVED lines=9> */
.L_x_1698:
[----:B------:R-:W-:Y:S05]  /*11f0*/  BSYNC B0 ;  /* 0x0000000000007941 */ /* 0x000fea0003800000 */
.L_x_1697:
[----:B------:R-:W-:Y:S01]  /*1200*/  FADD R5, R9, R6 ;  /* 0x0000000609057221 */ /* 0x000fe20000000000 */
[----:B------:R-:W-:Y:S06]  /*1210*/  BRA `(.L_x_1699) ;  /* 0xfffffff800487947 */ /* 0x000fec000383ffff */
        .weak           $__internal_70_$__cuda_sm20_rem_s64
        .type           $__internal_70_$__cuda_sm20_rem_s64,@function
        .size           $__internal_70_$__cuda_sm20_rem_s64,(.L_x_1969 - $__internal_70_$__cuda_sm20_rem_s64)
$__internal_70_$__cuda_sm20_rem_s64:
        /* <DEDUP_REMOVED lines=77> */
[----:B------:R-:W-:Y:S06]  /*16f0*/  RET.REL.NODEC R6 `(_Z26MutualIntensExtract_KernelILi2ELb1ELb1ELb1ELi1EEvPfS0_S0_llllll) ;  /* 0xffffffe806407950 */ /* 0x000fec0003c3ffff */
.L_x_1700:
        /* <DEDUP_REMOVED lines=16> */
.L_x_1969:


//--------------------- .text._Z26MutualIntensExtract_KernelILi1ELb0ELb0ELb1ELi1EEvPfS0_S0_llllll --------------------------
	.section	.text._Z26MutualIntensExtract_KernelILi1ELb0ELb0ELb1ELi1EEvPfS0_S0_llllll,"ax",@progbits
	.align	128
        .global         _Z26MutualIntensExtract_KernelILi1ELb0ELb0ELb1ELi1EEvPfS0_S0_llllll
        .type           _Z26MutualIntensExtract_KernelILi1ELb0ELb0ELb1ELi1EEvPfS0_S0_llllll,@function
        .size           _Z26MutualIntensExtract_KernelILi1ELb0ELb0ELb1ELi1EEvPfS0_S0_llllll,(.L_x_2054 - _Z26MutualIntensExtract_KernelILi1ELb0ELb0ELb1ELi1EEvPfS0_S0_llllll)
        .other          _Z26MutualIntensExtract_KernelILi1ELb0ELb0ELb1ELi1EEvPfS0_S0_llllll,@"STO_CUDA_ENTRY STV_DEFAULT"
_Z26MutualIntensExtract_KernelILi1ELb0ELb0ELb1ELi1EEvPfS0_S0_llllll:
.text._Z26MutualIntensExtract_KernelILi1ELb0ELb0ELb1ELi1EEvPfS0_S0_llllll:
        /* <DEDUP_REMOVED lines=73> */
.L_x_1722:
        /* <DEDUP_REMOVED lines=8> */
.L_x_1701:
[----:B------:R-:W-:Y:S01]  /*0510*/  HFMA2 R20, -RZ, RZ, 0, 1.847743988037109375e-06 ;  /* 0x0000001fff147431 */ /* 0x000fe200000001ff */
[----:B------:R-:W-:Y:S01]  /*0520*/  BSSY B0, `(.L_x_1702) ;  /* 0x0000006000007945 */ /* 0x000fe20003800000 */
[----:B------:R-:W-:Y:S01]  /*0530*/  MOV R18, RZ ;  /* 0x000000ff00127202 */ /* 0x000fe20000000f00 */
[----:B------:R-:W-:-:S07]  /*0540*/  IMAD.MOV.U32 R11, RZ, RZ, 0x10 ;  /* 0x00000010ff0b7424 */ /* 0x000fce00078e00ff */
[----:B------:R-:W-:Y:S05]  /*0550*/  WARPSYNC.COLLECTIVE R5, `(.L_x_1703) ;  /* 0x0000000005087348 */ /* 0x000fea0003c00000 */
[----:B------:R0:W1:Y:S02]  /*0560*/  SHFL.DOWN P0, R11, R18, R11, R20 ;  /* 0x0800000b120b7389 */ /* 0x0000640000000014 */
[----:B01----:R-:W-:Y:S05]  /*0570*/  ENDCOLLECTIVE ;  /* 0x000000000000791b */ /* 0x003fea0003800000 */
.L_x_1703:
[----:B------:R-:W-:Y:S05]  /*0580*/  BSYNC B0 ;  /* 0x0000000000007941 */ /* 0x000fea0003800000 */
.L_x_1702:
        /* <DEDUP_REMOVED lines=8> */
.L_x_1705:
[----:B------:R-:W-:Y:S05]  /*0610*/  BSYNC B0 ;  /* 0x0000000000007941 */ /* 0x000fea0003800000 */
.L_x_1704:
        /* <DEDUP_REMOVED lines=9> */
.L_x_1707:
[----:B------:R-:W-:Y:S05]  /*06b0*/  BSYNC B0 ;  /* 0x0000000000007941 */ /* 0x000fea0003800000 */
.L_x_1706:
        /* <DEDUP_REMOVED lines=9> */
.L_x_1709:
[----:B------:R-:W-:Y:S05]  /*0750*/  BSYNC B0 ;  /* 0x0000000000007941 */ /* 0x000fea0003800000 */
.L_x_1708:
        /* <DEDUP_REMOVED lines=9> */
.L_x_1711:
[----:B------:R-:W-:Y:S05]  /*07f0*/  BSYNC B0 ;  /* 0x0000000000007941 */ /* 0x000fea0003800000 */
.L_x_1710:
        /* <DEDUP_REMOVED lines=9> */
.L_x_1713:
[----:B------:R-:W-:Y:S05]  /*0890*/  BSYNC B0 ;  /* 0x0000000000007941 */ /* 0x000fea0003800000 */
.L_x_1712:
        /* <DEDUP_REMOVED lines=9> */
.L_x_1715:
[----:B------:R-:W-:Y:S05]  /*0930*/  BSYNC B0 ;  /* 0x0000000000007941 */ /* 0x000fea0003800000 */
.L_x_1714:
        /* <DEDUP_REMOVED lines=9> */
.L_x_1717:
[----:B------:R-:W-:Y:S05]  /*09d0*/  BSYNC B0 ;  /* 0x0000000000007941 */ /* 0x000fea0003800000 */
.L_x_1716:
        /* <DEDUP_REMOVED lines=9> */
.L_x_1719:
[----:B------:R-:W-:Y:S05]  /*0a70*/  BSYNC B0 ;  /* 0x0000000000007941 */ /* 0x000fea0003800000 */
.L_x_1718:
        /* <DEDUP_REMOVED lines=9> */
.L_x_1721:
[----:B------:R-:W-:Y:S05]  /*0b10*/  BSYNC B0 ;  /* 0x0000000000007941 */ /* 0x000fea0003800000 */
.L_x_1720:
[----:B------:R-:W-:Y:S01]  /*0b20*/  MOV R7, R11 ;  /* 0x0000000b00077202 */ /* 0x000fe20000000f00 */
[----:B------:R-:W-:Y:S01]  /*0b30*/  FADD R9, R6, R9 ;  /* 0x0000000906097221 */ /* 0x000fe20000000000 */
[----:B------:R-:W-:Y:S06]  /*0b40*/  BRA `(.L_x_1722) ;  /* 0xfffffff800507947 */ /* 0x000fec000383ffff */
.L_x_1723:
        /* <DEDUP_REMOVED lines=11> */
.L_x_2054:


//--------------------- .text._Z26MutualIntensExtract_KernelILi1ELb0ELb1ELb1ELi1EEvPfS0_S0_llllll --------------------------
	.section	.text._Z26MutualIntensExtract_KernelILi1ELb0ELb1ELb1ELi1EEvPfS0_S0_llllll,"ax",@progbits
	.align	128
        .global         _Z26MutualIntensExtract_KernelILi1ELb0ELb1ELb1ELi1EEvPfS0_S0_llllll
        .type           _Z26MutualIntensExtract_KernelILi1ELb0ELb1ELb1ELi1EEvPfS0_S0_llllll,@function
        .size           _Z26MutualIntensExtract_KernelILi1ELb0ELb1ELb1ELi1EEvPfS0_S0_llllll,(.L_x_1970 - _Z26MutualIntensExtract_KernelILi1ELb0ELb1ELb1ELi1EEvPfS0_S0_llllll)
        .other          _Z26MutualIntensExtract_KernelILi1ELb0ELb1ELb1ELi1EEvPfS0_S0_llllll,@"STO_CUDA_ENTRY STV_DEFAULT"
_Z26MutualIntensExtract_KernelILi1ELb0ELb1ELb1ELi1EEvPfS0_S0_llllll:
.text._Z26MutualIntensExtract_KernelILi1ELb0ELb1ELb1ELi1EEvPfS0_S0_llllll:
        /* <DEDUP_REMOVED lines=41> */
.L_x_1725:
[----:B------:R-:W-:-:S07]  /*0290*/  MOV R6, 0x2b0 ;  /* 0x000002b000067802 */ /* 0x000fce0000000f00 */
[----:B------:R-:W-:Y:S05]  /*02a0*/  CALL.REL.NOINC `($__internal_71_$__cuda_sm20_rem_s64) ;  /* 0x0000000c00647944 */ /* 0x000fea0003c00000 */
.L_x_1726:
[----:B------:R-:W-:Y:S05]  /*02b0*/  BSYNC.RECONVERGENT B0 ;  /* 0x0000000000007941 */ /* 0x000fea0003800200 */
.L_x_1724:
        /* <DEDUP_REMOVED lines=106> */
.L_x_1748:
        /* <DEDUP_REMOVED lines=11> */
.L_x_1727:
[----:B------:R-:W-:Y:S01]  /*0a10*/  BSSY B0, `(.L_x_1728) ;  /* 0x0000007000007945 */ /* 0x000fe20003800000 */
[----:B------:R-:W-:Y:S01]  /*0a20*/  MOV R23, R11 ;  /* 0x0000000b00177202 */ /* 0x000fe20000000f00 */
[----:B------:R-:W-:Y:S02]  /*0a30*/  IMAD.MOV.U32 R3, RZ, RZ, 0x10 ;  /* 0x00000010ff037424 */ /* 0x000fe400078e00ff */
[----:B------:R-:W-:-:S07]  /*0a40*/  IMAD.MOV.U32 R8, RZ, RZ, 0x1f ;  /* 0x0000001fff087424 */ /* 0x000fce00078e00ff */
[----:B------:R-:W-:Y:S05]  /*0a50*/  WARPSYNC.COLLECTIVE R2, `(.L_x_1729) ;  /* 0x0000000002087348 */ /* 0x000fea0003c00000 */
[----:B------:R0:W1:Y:S02]  /*0a60*/  SHFL.DOWN P0, R8, R23, R3, R8 ;  /* 0x0800000317087389 */ /* 0x0000640000000008 */
[----:B01----:R-:W-:Y:S05]  /*0a70*/  ENDCOLLECTIVE ;  /* 0x000000000000791b */ /* 0x003fea0003800000 */
.L_x_1729:
[----:B------:R-:W-:Y:S05]  /*0a80*/  BSYNC B0 ;  /* 0x0000000000007941 */ /* 0x000fea0003800000 */
.L_x_1728:
        /* <DEDUP_REMOVED lines=8> */
.L_x_1731:
[----:B------:R-:W-:Y:S05]  /*0b10*/  BSYNC B0 ;  /* 0x0000000000007941 */ /* 0x000fea0003800000 */
.L_x_1730:
        /* <DEDUP_REMOVED lines=9> */
.L_x_1733:
[----:B------:R-:W-:Y:S05]  /*0bb0*/  BSYNC B0 ;  /* 0x0000000000007941 */ /* 0x000fea0003800000 */
.L_x_1732:
        /* <DEDUP_REMOVED lines=9> */
.L_x_1735:
[----:B------:R-:W-:Y:S05]  /*0c50*/  BSYNC B0 ;  /* 0x0000000000007941 */ /* 0x000fea0003800000 */
.L_x_1734:
        /* <DEDUP_REMOVED lines=9> */
.L_x_1737:
[----:B------:R-:W-:Y:S05]  /*0cf0*/  BSYNC B0 ;  /* 0x0000000000007941 */ /* 0x000fea0003800000 */
.L_x_1736:
        /* <DEDUP_REMOVED lines=9> */
.L_x_1739:
[----:B------:R-:W-:Y:S05]  /*0d90*/  BSYNC B0 ;  /* 0x0000000000007941 */ /* 0x000fea0003800000 */
.L_x_1738:
        /* <DEDUP_REMOVED lines=9> */
.L_x_1741:
[----:B------:R-:W-:Y:S05]  /*0e30*/  BSYNC B0 ;  /* 0x0000000000007941 */ /* 0x000fea0003800000 */
.L_x_1740:
        /* <DEDUP_REMOVED lines=9> */
.L_x_1743:
[----:B------:R-:W-:Y:S05]  /*0ed0*/  BSYNC B0 ;  /* 0x0000000000007941 */ /* 0x000fea0003800000 */
.L_x_1742:
        /* <DEDUP_REMOVED lines=9> */
.L_x_1745:
[----:B------:R-:W-:Y:S05]  /*0f70*/  BSYNC B0 ;  /* 0x0000000000007941 */ /* 0x000fea0003800000 */
.L_x_1744:
        /* <DEDUP_REMOVED lines=9> */
.L_x_1747:
[----:B------:R-:W-:Y:S05]  /*1010*/  BSYNC B0 ;  /* 0x0000000000007941 */ /* 0x000fea0003800000 */
.L_x_1746:
[----:B------:R-:W-:Y:S01]  /*1020*/  FADD R13, R7, R10 ;  /* 0x0000000a070d7221 */ /* 0x000fe20000000000 */
[----:B------:R-:W-:Y:S06]  /*1030*/  BRA `(.L_x_1748) ;  /* 0xfffffff800487947 */ /* 0x000fec000383ffff */
        .weak           $__internal_71_$__cuda_sm20_rem_s64
        .type           $__internal_71_$__cuda_sm20_rem_s64,@function
        .size           $__internal_71_$__cuda_sm20_rem_s64,(.L_x_1970 - $__internal_71_$__cuda_sm20_rem_s64)
$__internal_71_$__cuda_sm20_rem_s64:
        /* <DEDUP_REMOVED lines=77> */
[----:B------:R-:W-:Y:S06]  /*1510*/  RET.REL.NODEC R6 `(_Z26MutualIntensExtract_KernelILi1ELb0ELb1ELb1ELi1EEvPfS0_S0_llllll) ;  /* 0xffffffe806b87950 */ /* 0x000fec0003c3ffff */
.L_x_1749:
        /* <DEDUP_REMOVED lines=14> */
.L_x_1970:


//--------------------- .text._Z26MutualIntensExtract_KernelILi1ELb1ELb0ELb1ELi1EEvPfS0_S0_llllll --------------------------
	.section	.text._Z26MutualIntensExtract_KernelILi1ELb1ELb0ELb1ELi1EEvPfS0_S0_llllll,"ax",@progbits
	.align	128
        .global         _Z26MutualIntensExtract_KernelILi1ELb1ELb0ELb1ELi1EEvPfS0_S0_llllll
        .type           _Z26MutualIntensExtract_KernelILi1ELb1ELb0ELb1ELi1EEvPfS0_S0_llllll,@function
        .size           _Z26MutualIntensExtract_KernelILi1ELb1ELb0ELb1ELi1EEvPfS0_S0_llllll,(.L_x_2056 - _Z26MutualIntensExtract_KernelILi1ELb1ELb0ELb1ELi1EEvPfS0_S0_llllll)
        .other          _Z26MutualIntensExtract_KernelILi1ELb1ELb0ELb1ELi1EEvPfS0_S0_llllll,@"STO_CUDA_ENTRY STV_DEFAULT"
_Z26MutualIntensExtract_KernelILi1ELb1ELb0ELb1ELi1EEvPfS0_S0_llllll:
.text._Z26MutualIntensExtract_KernelILi1ELb1ELb0ELb1ELi1EEvPfS0_S0_llllll:
        /* <DEDUP_REMOVED lines=73> */
.L_x_1771:
        /* <DEDUP_REMOVED lines=8> */
.L_x_1750:
[----:B------:R-:W-:Y:S01]  /*0510*/  HFMA2 R20, -RZ, RZ, 0, 1.847743988037109375e-06 ;  /* 0x0000001fff147431 */ /* 0x000fe200000001ff */
[----:B------:R-:W-:Y:S01]  /*0520*/  BSSY B0, `(.L_x_1751) ;  /* 0x0000006000007945 */ /* 0x000fe20003800000 */
[----:B------:R-:W-:Y:S01]  /*0530*/  MOV R18, RZ ;  /* 0x000000ff00127202 */ /* 0x000fe20000000f00 */
[----:B------:R-:W-:-:S07]  /*0540*/  IMAD.MOV.U32 R11, RZ, RZ, 0x10 ;  /* 0x00000010ff0b7424 */ /* 0x000fce00078e00ff */
[----:B------:R-:W-:Y:S05]  /*0550*/  WARPSYNC.COLLECTIVE R5, `(.L_x_1752) ;  /* 0x0000000005087348 */ /* 0x000fea0003c00000 */
[----:B------:R0:W1:Y:S02]  /*0560*/  SHFL.DOWN P0, R11, R18, R11, R20 ;  /* 0x0800000b120b7389 */ /* 0x0000640000000014 */
[----:B01----:R-:W-:Y:S05]  /*0570*/  ENDCOLLECTIVE ;  /* 0x000000000000791b */ /* 0x003fea0003800000 */
.L_x_1752:
[----:B------:R-:W-:Y:S05]  /*0580*/  BSYNC B0 ;  /* 0x0000000000007941 */ /* 0x000fea0003800000 */
.L_x_1751:
        /* <DEDUP_REMOVED lines=8> */
.L_x_1754:
[----:B------:R-:W-:Y:S05]  /*0610*/  BSYNC B0 ;  /* 0x0000000000007941 */ /* 0x000fea0003800000 */
.L_x_1753:
        /* <DEDUP_REMOVED lines=9> */
.L_x_1756:
[----:B------:R-:W-:Y:S05]  /*06b0*/  BSYNC B0 ;  /* 0x0000000000007941 */ /* 0x000fea0003800000 */
.L_x_1755:
        /* <DEDUP_REMOVED lines=9> */
.L_x_1758:
[----:B------:R-:W-:Y:S05]  /*0750*/  BSYNC B0 ;  /* 0x0000000000007941 */ /* 0x000fea0003800000 */
.L_x_1757:
        /* <DEDUP_REMOVED lines=9> */
.L_x_1760:
[----:B------:R-:W-:Y:S05]  /*07f0*/  BSYNC B0 ;  /* 0x0000000000007941 */ /* 0x000fea0003800000 */
.L_x_1759:
        /* <DEDUP_REMOVED lines=9> */
.L_x_1762:
[----:B------:R-:W-:Y:S05]  /*0890*/  BSYNC B0 ;  /* 0x0000000000007941 */ /* 0x000fea0003800000 */
.L_x_1761:
        /* <DEDUP_REMOVED lines=9> */
.L_x_1764:
[----:B------:R-:W-:Y:S05]  /*0930*/  BSYNC B0 ;  /* 0x0000000000007941 */ /* 0x000fea0003800000 */
.L_x_1763:
        /* <DEDUP_REMOVED lines=9> */
.L_x_1766:
[----:B------:R-:W-:Y:S05]  /*09d0*/  BSYNC B0 ;  /* 0x0000000000007941 */ /* 0x000fea0003800000 */
.L_x_1765:
        /* <DEDUP_REMOVED lines=9> */
.L_x_1768:
[----:B------:R-:W-:Y:S05]  /*0a70*/  BSYNC B0 ;  /* 0x0000000000007941 */ /* 0x000fea0003800000 */
.L_x_1767:
        /* <DEDUP_REMOVED lines=9> */
.L_x_1770:
[----:B------:R-:W-:Y:S05]  /*0b10*/  BSYNC B0 ;  /* 0x0000000000007941 */ /* 0x000fea0003800000 */
.L_x_1769:
[----:B------:R-:W-:Y:S01]  /*0b20*/  MOV R7, R11 ;  /* 0x0000000b00077202 */ /* 0x000fe20000000f00 */
[----:B------:R-:W-:Y:S01]  /*0b30*/  FADD R9, R6, R9 ;  /* 0x0000000906097221 */ /* 0x000fe20000000000 */
[----:B------:R-:W-:Y:S06]  /*0b40*/  BRA `(.L_x_1771) ;  /* 0xfffffff800507947 */ /* 0x000fec000383ffff */
.L_x_1772:
        /* <DEDUP_REMOVED lines=11> */
.L_x_2056:


//--------------------- .text._Z26MutualIntensExtract_KernelILi1ELb1ELb1ELb1ELi1EEvPfS0_S0_llllll --------------------------
	.section	.text._Z26MutualIntensExtract_KernelILi1ELb1ELb1ELb1ELi1EEvPfS0_S0_llllll,"ax",@progbits
	.align	128
        .global         _Z26MutualIntensExtract_KernelILi1ELb1ELb1ELb1ELi1EEvPfS0_S0_llllll
        .type           _Z26MutualIntensExtract_KernelILi1ELb1ELb1ELb1ELi1EEvPfS0_S0_llllll,@function
        .size           _Z26MutualIntensExtract_KernelILi1ELb1ELb1ELb1ELi1EEvPfS0_S0_llllll,(.L_x_1971 - _Z26MutualIntensExtract_KernelILi1ELb1ELb1ELb1ELi1EEvPfS0_S0_llllll)
        .other          _Z26MutualIntensExtract_KernelILi1ELb1ELb1ELb1ELi1EEvPfS0_S0_llllll,@"STO_CUDA_ENTRY STV_DEFAULT"
_Z26MutualIntensExtract_KernelILi1ELb1ELb1ELb1ELi1EEvPfS0_S0_llllll:
.text._Z26MutualIntensExtract_KernelILi1ELb1ELb1ELb1ELi1EEvPfS0_S0_llllll:
        /* <DEDUP_REMOVED lines=41> */
.L_x_1774:
[----:B------:R-:W-:-:S07]  /*0290*/  MOV R6, 0x2b0 ;  /* 0x000002b000067802 */ /* 0x000fce0000000f00 */
[----:B------:R-:W-:Y:S05]  /*02a0*/  CALL.REL.NOINC `($__internal_72_$__cuda_sm20_rem_s64) ;  /* 0x0000000c00647944 */ /* 0x000fea0003c00000 */
.L_x_1775:
[----:B------:R-:W-:Y:S05]  /*02b0*/  BSYNC.RECONVERGENT B0 ;  /* 0x0000000000007941 */ /* 0x000fea0003800200 */
.L_x_1773:
        /* <DEDUP_REMOVED lines=106> */
.L_x_1797:
        /* <DEDUP_REMOVED lines=11> */
.L_x_1776:
[----:B------:R-:W-:Y:S01]  /*0a10*/  BSSY B0, `(.L_x_1777) ;  /* 0x0000007000007945 */ /* 0x000fe20003800000 */
[----:B------:R-:W-:Y:S01]  /*0a20*/  MOV R23, R11 ;  /* 0x0000000b00177202 */ /* 0x000fe20000000f00 */
[----:B------:R-:W-:Y:S02]  /*0a30*/  IMAD.MOV.U32 R3, RZ, RZ, 0x10 ;  /* 0x00000010ff037424 */ /* 0x000fe400078e00ff */
[----:B------:R-:W-:-:S07]  /*0a40*/  IMAD.MOV.U32 R8, RZ, RZ, 0x1f ;  /* 0x0000001fff087424 */ /* 0x000fce00078e00ff */
[----:B------:R-:W-:Y:S05]  /*0a50*/  WARPSYNC.COLLECTIVE R2, `(.L_x_1778) ;  /* 0x0000000002087348 */ /* 0x000fea0003c00000 */
[----:B------:R0:W1:Y:S02]  /*0a60*/  SHFL.DOWN P0, R8, R23, R3, R8 ;  /* 0x0800000317087389 */ /* 0x0000640000000008 */
[----:B01----:R-:W-:Y:S05]  /*0a70*/  ENDCOLLECTIVE ;  /* 0x000000000000791b */ /* 0x003fea0003800000 */
.L_x_1778:
[----:B------:R-:W-:Y:S05]  /*0a80*/  BSYNC B0 ;  /* 0x0000000000007941 */ /* 0x000fea0003800000 */
.L_x_1777:
        /* <DEDUP_REMOVED lines=8> */
.L_x_1780:
[----:B------:R-:W-:Y:S05]  /*0b10*/  BSYNC B0 ;  /* 0x0000000000007941 */ /* 0x000fea0003800000 */
.L_x_1779:
        /* <DEDUP_REMOVED lines=9> */
.L_x_1782:
[----:B------:R-:W-:Y:S05]  /*0bb0*/  BSYNC B0 ;  /* 0x0000000000007941 */ /* 0x000fea0003800000 */
.L_x_1781:
        /* <DEDUP_REMOVED lines=9> */
.L_x_1784:
[----:B------:R-:W-:Y:S05]  /*0c50*/  BSYNC B0 ;  /* 0x0000000000007941 */ /* 0x000fea0003800000 */
.L_x_1783:
        /* <DEDUP_REMOVED lines=9> */
.L_x_1786:
[----:B------:R-:W-:Y:S05]  /*0cf0*/  BSYNC B0 ;  /* 0x0000000000007941 */ /* 0x000fea0003800000 */
.L_x_1785:
        /* <DEDUP_REMOVED lines=9> */
.L_x_1788:
[----:B------:R-:W-:Y:S05]  /*0d90*/  BSYNC B0 ;  /* 0x0000000000007941 */ /* 0x000fea0003800000 */
.L_x_1787:
        /* <DEDUP_REMOVED lines=9> */
.L_x_1790:
[----:B------:R-:W-:Y:S05]  /*0e30*/  BSYNC B0 ;  /* 0x0000000000007941 */ /* 0x000fea0003800000 */
.L_x_1789:
        /* <DEDUP_REMOVED lines=9> */
.L_x_1792:
[----:B------:R-:W-:Y:S05]  /*0ed0*/  BSYNC B0 ;  /* 0x0000000000007941 */ /* 0x000fea0003800000 */
.L_x_1791:
        /* <DEDUP_REMOVED lines=9> */
.L_x_1794:
[----:B------:R-:W-:Y:S05]  /*0f70*/  BSYNC B0 ;  /* 0x0000000000007941 */ /* 0x000fea0003800000 */
.L_x_1793:
        /* <DEDUP_REMOVED lines=9> */
.L_x_1796:
[----:B------:R-:W-:Y:S05]  /*1010*/  BSYNC B0 ;  /* 0x0000000000007941 */ /* 0x000fea0003800000 */
.L_x_1795:
[----:B------:R-:W-:Y:S01]  /*1020*/  FADD R13, R7, R10 ;  /* 0x0000000a070d7221 */ /* 0x000fe20000000000 */
[----:B------:R-:W-:Y:S06]  /*1030*/  BRA `(.L_x_1797) ;  /* 0xfffffff800487947 */ /* 0x000fec000383ffff */
        .weak           $__internal_72_$__cuda_sm20_rem_s64
        .type           $__internal_72_$__cuda_sm20_rem_s64,@function
        .size           $__internal_72_$__cuda_sm20_rem_s64,(.L_x_1971 - $__internal_72_$__cuda_sm20_rem_s64)
$__internal_72_$__cuda_sm20_rem_s64:
        /* <DEDUP_REMOVED lines=77> */
[----:B------:R-:W-:Y:S06]  /*1510*/  RET.REL.NODEC R6 `(_Z26MutualIntensExtract_KernelILi1ELb1ELb1ELb1ELi1EEvPfS0_S0_llllll) ;  /* 0xffffffe806b87950 */ /* 0x000fec0003c3ffff */
.L_x_1798:
        /* <DEDUP_REMOVED lines=14> */
.L_x_1971:


//--------------------- .text._Z26MutualIntensExtract_KernelILi0ELb0ELb0ELb1ELi1EEvPfS0_S0_llllll --------------------------
	.section	.text._Z26MutualIntensExtract_KernelILi0ELb0ELb0ELb1ELi1EEvPfS0_S0_llllll,"ax",@progbits
	.align	128
        .global         _Z26MutualIntensExtract_KernelILi0ELb0ELb0ELb1ELi1EEvPfS0_S0_llllll
        .type           _Z26MutualIntensExtract_KernelILi0ELb0ELb0ELb1ELi1EEvPfS0_S0_llllll,@function
        .size           _Z26MutualIntensExtract_KernelILi0ELb0ELb0ELb1ELi1EEvPfS0_S0_llllll,(.L_x_2058 - _Z26MutualIntensExtract_KernelILi0ELb0ELb0ELb1ELi1EEvPfS0_S0_llllll)
        .other          _Z26MutualIntensExtract_KernelILi0ELb0ELb0ELb1ELi1EEvPfS0_S0_llllll,@"STO_CUDA_ENTRY STV_DEFAULT"
_Z26MutualIntensExtract_KernelILi0ELb0ELb0ELb1ELi1EEvPfS0_S0_llllll:
.text._Z26MutualIntensExtract_KernelILi0ELb0ELb0ELb1ELi1EEvPfS0_S0_llllll:
        /* <DEDUP_REMOVED lines=73> */
.L_x_1820:
        /* <DEDUP_REMOVED lines=8> */
.L_x_1799:
[----:B------:R-:W-:Y:S01]  /*0510*/  HFMA2 R20, -RZ, RZ, 0, 1.847743988037109375e-06 ;  /* 0x0000001fff147431 */ /* 0x000fe200000001ff */
[----:B------:R-:W-:Y:S01]  /*0520*/  BSSY B0, `(.L_x_1800) ;  /* 0x0000006000007945 */ /* 0x000fe20003800000 */
[----:B------:R-:W-:Y:S01]  /*0530*/  MOV R18, RZ ;  /* 0x000000ff00127202 */ /* 0x000fe20000000f00 */
[----:B------:R-:W-:-:S07]  /*0540*/  IMAD.MOV.U32 R11, RZ, RZ, 0x10 ;  /* 0x00000010ff0b7424 */ /* 0x000fce00078e00ff */
[----:B------:R-:W-:Y:S05]  /*0550*/  WARPSYNC.COLLECTIVE R5, `(.L_x_1801) ;  /* 0x0000000005087348 */ /* 0x000fea0003c00000 */
[----:B------:R0:W1:Y:S02]  /*0560*/  SHFL.DOWN P0, R11, R18, R11, R20 ;  /* 0x0800000b120b7389 */ /* 0x0000640000000014 */
[----:B01----:R-:W-:Y:S05]  /*0570*/  ENDCOLLECTIVE ;  /* 0x000000000000791b */ /* 0x003fea0003800000 */
.L_x_1801:
[----:B------:R-:W-:Y:S05]  /*0580*/  BSYNC B0 ;  /* 0x0000000000007941 */ /* 0x000fea0003800000 */
.L_x_1800:
        /* <DEDUP_REMOVED lines=8> */
.L_x_1803:
[----:B------:R-:W-:Y:S05]  /*0610*/  BSYNC B0 ;  /* 0x0000000000007941 */ /* 0x000fea0003800000 */
.L_x_1802:
        /* <DEDUP_REMOVED lines=9> */
.L_x_1805:
[----:B------:R-:W-:Y:S05]  /*06b0*/  BSYNC B0 ;  /* 0x0000000000007941 */ /* 0x000fea0003800000 */
.L_x_1804:
        /* <DEDUP_REMOVED lines=9> */
.L_x_1807:
[----:B------:R-:W-:Y:S05]  /*0750*/  BSYNC B0 ;  /* 0x0000000000007941 */ /* 0x000fea0003800000 */
.L_x_1806:
        /* <DEDUP_REMOVED lines=9> */
.L_x_1809:
[----:B------:R-:W-:Y:S05]  /*07f0*/  BSYNC B0 ;  /* 0x0000000000007941 */ /* 0x000fea0003800000 */
.L_x_1808:
        /* <DEDUP_REMOVED lines=9> */
.L_x_1811:
[----:B------:R-:W-:Y:S05]  /*0890*/  BSYNC B0 ;  /* 0x0000000000007941 */ /* 0x000fea0003800000 */
.L_x_1810:
        /* <DEDUP_REMOVED lines=9> */
.L_x_1813:
[----:B------:R-:W-:Y:S05]  /*0930*/  BSYNC B0 ;  /* 0x0000000000007941 */ /* 0x000fea0003800000 */
.L_x_1812:
        /* <DEDUP_REMOVED lines=9> */
.L_x_1815:
[----:B------:R-:W-:Y:S05]  /*09d0*/  BSYNC B0 ;  /* 0x0000000000007941 */ /* 0x000fea0003800000 */
.L_x_1814:
        /* <DEDUP_REMOVED lines=9> */
.L_x_1817:
[----:B------:R-:W-:Y:S05]  /*0a70*/  BSYNC B0 ;  /* 0x0000000000007941 */ /* 0x000fea0003800000 */
.L_x_1816:
        /* <DEDUP_REMOVED lines=9> */
.L_x_1819:
[----:B------:R-:W-:Y:S05]  /*0b10*/  BSYNC B0 ;  /* 0x0000000000007941 */ /* 0x000fea0003800000 */
.L_x_1818:
[----:B------:R-:W-:Y:S01]  /*0b20*/  MOV R7, R11 ;  /* 0x0000000b00077202 */ /* 0x000fe20000000f00 */
[----:B------:R-:W-:Y:S01]  /*0b30*/  FADD R9, R6, R9 ;  /* 0x0000000906097221 */ /* 0x000fe20000000000 */
[----:B------:R-:W-:Y:S06]  /*0b40*/  BRA `(.L_x_1820) ;  /* 0xfffffff800507947 */ /* 0x000fec000383ffff */
.L_x_1821:
        /* <DEDUP_REMOVED lines=11> */
.L_x_2058:


//--------------------- .text._Z26MutualIntensExtract_KernelILi0ELb0ELb1ELb1ELi1EEvPfS0_S0_llllll --------------------------
	.section	.text._Z26MutualIntensExtract_KernelILi0ELb0ELb1ELb1ELi1EEvPfS0_S0_llllll,"ax",@progbits
	.align	128
        .global         _Z26MutualIntensExtract_KernelILi0ELb0ELb1ELb1ELi1EEvPfS0_S0_llllll
        .type           _Z26MutualIntensExtract_KernelILi0ELb0ELb1ELb1ELi1EEvPfS0_S0_llllll,@function
        .size           _Z26MutualIntensExtract_KernelILi0ELb0ELb1ELb1ELi1EEvPfS0_S0_llllll,(.L_x_2059 - _Z26MutualIntensExtract_KernelILi0ELb0ELb1ELb1ELi1EEvPfS0_S0_llllll)
        .other          _Z26MutualIntensExtract_KernelILi0ELb0ELb1ELb1ELi1EEvPfS0_S0_llllll,@"STO_CUDA_ENTRY STV_DEFAULT"
_Z26MutualIntensExtract_KernelILi0ELb0ELb1ELb1ELi1EEvPfS0_S0_llllll:
.text._Z26MutualIntensExtract_KernelILi0ELb0ELb1ELb1ELi1EEvPfS0_S0_llllll:
        /* <DEDUP_REMOVED lines=73> */
.L_x_1843:
        /* <DEDUP_REMOVED lines=8> */
.L_x_1822:
[----:B------:R-:W-:Y:S01]  /*0510*/  HFMA2 R20, -RZ, RZ, 0, 1.847743988037109375e-06 ;  /* 0x0000001fff147431 */ /* 0x000fe200000001ff */
[----:B------:R-:W-:Y:S01]  /*0520*/  BSSY B0, `(.L_x_1823) ;  /* 0x0000006000007945 */ /* 0x000fe20003800000 */
[----:B------:R-:W-:Y:S01]  /*0530*/  MOV R18, RZ ;  /* 0x000000ff00127202 */ /* 0x000fe20000000f00 */
[----:B------:R-:W-:-:S07]  /*0540*/  IMAD.MOV.U32 R11, RZ, RZ, 0x10 ;  /* 0x00000010ff0b7424 */ /* 0x000fce00078e00ff */
[----:B------:R-:W-:Y:S05]  /*0550*/  WARPSYNC.COLLECTIVE R5, `(.L_x_1824) ;  /* 0x0000000005087348 */ /* 0x000fea0003c00000 */
[----:B------:R0:W1:Y:S02]  /*0560*/  SHFL.DOWN P0, R11, R18, R11, R20 ;  /* 0x0800000b120b7389 */ /* 0x0000640000000014 */
[----:B01----:R-:W-:Y:S05]  /*0570*/  ENDCOLLECTIVE ;  /* 0x000000000000791b */ /* 0x003fea0003800000 */
.L_x_1824:
[----:B------:R-:W-:Y:S05]  /*0580*/  BSYNC B0 ;  /* 0x0000000000007941 */ /* 0x000fea0003800000 */
.L_x_1823:
        /* <DEDUP_REMOVED lines=8> */
.L_x_1826:
[----:B------:R-:W-:Y:S05]  /*0610*/  BSYNC B0 ;  /* 0x0000000000007941 */ /* 0x000fea0003800000 */
.L_x_1825:
        /* <DEDUP_REMOVED lines=9> */
.L_x_1828:
[----:B------:R-:W-:Y:S05]  /*06b0*/  BSYNC B0 ;  /* 0x0000000000007941 */ /* 0x000fea0003800000 */
.L_x_1827:
        /* <DEDUP_REMOVED lines=9> */
.L_x_1830:
[----:B------:R-:W-:Y:S05]  /*0750*/  BSYNC B0 ;  /* 0x0000000000007941 */ /* 0x000fea0003800000 */
.L_x_1829:
        /* <DEDUP_REMOVED lines=9> */
.L_x_1832:
[----:B------:R-:W-:Y:S05]  /*07f0*/  BSYNC B0 ;  /* 0x0000000000007941 */ /* 0x000fea0003800000 */
.L_x_1831:
        /* <DEDUP_REMOVED lines=9> */
.L_x_1834:
[----:B------:R-:W-:Y:S05]  /*0890*/  BSYNC B0 ;  /* 0x0000000000007941 */ /* 0x000fea0003800000 */
.L_x_1833:
        /* <DEDUP_REMOVED lines=9> */
.L_x_1836:
[----:B------:R-:W-:Y:S05]  /*0930*/  BSYNC B0 ;  /* 0x0000000000007941 */ /* 0x000fea0003800000 */
.L_x_1835:
        /* <DEDUP_REMOVED lines=9> */
.L_x_1838:
[----:B------:R-:W-:Y:S05]  /*09d0*/  BSYNC B0 ;  /* 0x0000000000007941 */ /* 0x000fea0003800000 */
.L_x_1837:
        /* <DEDUP_REMOVED lines=9> */
.L_x_1840:
[----:B------:R-:W-:Y:S05]  /*0a70*/  BSYNC B0 ;  /* 0x0000000000007941 */ /* 0x000fea0003800000 */
.L_x_1839:
        /* <DEDUP_REMOVED lines=9> */
.L_x_1842:
[----:B------:R-:W-:Y:S05]  /*0b10*/  BSYNC B0 ;  /* 0x0000000000007941 */ /* 0x000fea0003800000 */
.L_x_1841:
[----:B------:R-:W-:Y:S01]  /*0b20*/  MOV R7, R11 ;  /* 0x0000000b00077202 */ /* 0x000fe20000000f00 */
[----:B------:R-:W-:Y:S01]  /*0b30*/  FADD R9, R6, R9 ;  /* 0x0000000906097221 */ /* 0x000fe20000000000 */
[----:B------:R-:W-:Y:S06]  /*0b40*/  BRA `(.L_x_1843) ;  /* 0xfffffff800507947 */ /* 0x000fec000383ffff */
.L_x_1844:
        /* <DEDUP_REMOVED lines=11> */
.L_x_2059:


//--------------------- .text._Z26MutualIntensExtract_KernelILi0ELb1ELb0ELb1ELi1EEvPfS0_S0_llllll --------------------------
	.section	.text._Z26MutualIntensExtract_KernelILi0ELb1ELb0ELb1ELi1EEvPfS0_S0_llllll,"ax",@progbits
	.align	128
        .global         _Z26MutualIntensExtract_KernelILi0ELb1ELb0ELb1ELi1EEvPfS0_S0_llllll
        .type           _Z26MutualIntensExtract_KernelILi0ELb1ELb0ELb1ELi1EEvPfS0_S0_llllll,@function
        .size           _Z26MutualIntensExtract_KernelILi0ELb1ELb0ELb1ELi1EEvPfS0_S0_llllll,(.L_x_1972 - _Z26MutualIntensExtract_KernelILi0ELb1ELb0ELb1ELi1EEvPfS0_S0_llllll)
        .other          _Z26MutualIntensExtract_KernelILi0ELb1ELb0ELb1ELi1EEvPfS0_S0_llllll,@"STO_CUDA_ENTRY STV_DEFAULT"
_Z26MutualIntensExtract_KernelILi0ELb1ELb0ELb1ELi1EEvPfS0_S0_llllll:
.text._Z26MutualIntensExtract_KernelILi0ELb1ELb0ELb1ELi1EEvPfS0_S0_llllll:
        /* <DEDUP_REMOVED lines=41> */
.L_x_1846:
[----:B------:R-:W-:-:S07]  /*0290*/  MOV R6, 0x2b0 ;  /* 0x000002b000067802 */ /* 0x000fce0000000f00 */
[----:B------:R-:W-:Y:S05]  /*02a0*/  CALL.REL.NOINC `($__internal_73_$__cuda_sm20_rem_s64) ;  /* 0x0000000c00647944 */ /* 0x000fea0003c00000 */
.L_x_1847:
[----:B------:R-:W-:Y:S05]  /*02b0*/  BSYNC.RECONVERGENT B0 ;  /* 0x0000000000007941 */ /* 0x000fea0003800200 */
.L_x_1845:
        /* <DEDUP_REMOVED lines=106> */
.L_x_1869:
        /* <DEDUP_REMOVED lines=11> */
.L_x_1848:
[----:B------:R-:W-:Y:S01]  /*0a10*/  BSSY B0, `(.L_x_1849) ;  /* 0x0000007000007945 */ /* 0x000fe20003800000 */
[----:B------:R-:W-:Y:S01]  /*0a20*/  MOV R23, R11 ;  /* 0x0000000b00177202 */ /* 0x000fe20000000f00 */
[----:B------:R-:W-:Y:S02]  /*0a30*/  IMAD.MOV.U32 R3, RZ, RZ, 0x10 ;  /* 0x00000010ff037424 */ /* 0x000fe400078e00ff */
[----:B------:R-:W-:-:S07]  /*0a40*/  IMAD.MOV.U32 R8, RZ, RZ, 0x1f ;  /* 0x0000001fff087424 */ /* 0x000fce00078e00ff */
[----:B------:R-:W-:Y:S05]  /*0a50*/  WARPSYNC.COLLECTIVE R2, `(.L_x_1850) ;  /* 0x0000000002087348 */ /* 0x000fea0003c00000 */
[----:B------:R0:W1:Y:S02]  /*0a60*/  SHFL.DOWN P0, R8, R23, R3, R8 ;  /* 0x0800000317087389 */ /* 0x0000640000000008 */
[----:B01----:R-:W-:Y:S05]  /*0a70*/  ENDCOLLECTIVE ;  /* 0x000000000000791b */ /* 0x003fea0003800000 */
.L_x_1850:
[----:B------:R-:W-:Y:S05]  /*0a80*/  BSYNC B0 ;  /* 0x0000000000007941 */ /* 0x000fea0003800000 */
.L_x_1849:
        /* <DEDUP_REMOVED lines=8> */
.L_x_1852:
[----:B------:R-:W-:Y:S05]  /*0b10*/  BSYNC B0 ;  /* 0x0000000000007941 */ /* 0x000fea0003800000 */
.L_x_1851:
        /* <DEDUP_REMOVED lines=9> */
.L_x_1854:
[----:B------:R-:W-:Y:S05]  /*0bb0*/  BSYNC B0 ;  /* 0x0000000000007941 */ /* 0x000fea0003800000 */
.L_x_1853:
        /* <DEDUP_REMOVED lines=9> */
.L_x_1856:
[----:B------:R-:W-:Y:S05]  /*0c50*/  BSYNC B0 ;  /* 0x0000000000007941 */ /* 0x000fea0003800000 */
.L_x_1855:
        /* <DEDUP_REMOVED lines=9> */
.L_x_1858:
[----:B------:R-:W-:Y:S05]  /*0cf0*/  BSYNC B0 ;  /* 0x0000000000007941 */ /* 0x000fea0003800000 */
.L_x_1857:
        /* <DEDUP_REMOVED lines=9> */
.L_x_1860:
[----:B------:R-:W-:Y:S05]  /*0d90*/  BSYNC B0 ;  /* 0x0000000000007941 */ /* 0x000fea0003800000 */
.L_x_1859:
        /* <DEDUP_REMOVED lines=9> */
.L_x_1862:
[----:B------:R-:W-:Y:S05]  /*0e30*/  BSYNC B0 ;  /* 0x0000000000007941 */ /* 0x000fea0003800000 */
.L_x_1861:
        /* <DEDUP_REMOVED lines=9> */
.L_x_1864:
[----:B------:R-:W-:Y:S05]  /*0ed0*/  BSYNC B0 ;  /* 0x0000000000007941 */ /* 0x000fea0003800000 */
.L_x_1863:
        /* <DEDUP_REMOVED lines=9> */
.L_x_1866:
[----:B------:R-:W-:Y:S05]  /*0f70*/  BSYNC B0 ;  /* 0x0000000000007941 */ /* 0x000fea0003800000 */
.L_x_1865:
        /* <DEDUP_REMOVED lines=9> */
.L_x_1868:
[----:B------:R-:W-:Y:S05]  /*1010*/  BSYNC B0 ;  /* 0x0000000000007941 */ /* 0x000fea0003800000 */
.L_x_1867:
[----:B------:R-:W-:Y:S01]  /*1020*/  FADD R13, R7, R10 ;  /* 0x0000000a070d7221 */ /* 0x000fe20000000000 */
[----:B------:R-:W-:Y:S06]  /*1030*/  BRA `(.L_x_1869) ;  /* 0xfffffff800487947 */ /* 0x000fec000383ffff */
        .weak           $__internal_73_$__cuda_sm20_rem_s64
        .type           $__internal_73_$__cuda_sm20_rem_s64,@function
        .size           $__internal_73_$__cuda_sm20_rem_s64,(.L_x_1972 - $__internal_73_$__cuda_sm20_rem_s64)
$__internal_73_$__cuda_sm20_rem_s64:
        /* <DEDUP_REMOVED lines=77> */
[----:B------:R-:W-:Y:S06]  /*1510*/  RET.REL.NODEC R6 `(_Z26MutualIntensExtract_KernelILi0ELb1ELb0ELb1ELi1EEvPfS0_S0_llllll) ;  /* 0xffffffe806b87950 */ /* 0x000fec0003c3ffff */
.L_x_1870:
        /* <DEDUP_REMOVED lines=14> */
.L_x_1972:


//--------------------- .text._Z26MutualIntensExtract_KernelILi0ELb1ELb1ELb1ELi1EEvPfS0_S0_llllll --------------------------
	.section	.text._Z26MutualIntensExtract_KernelILi0ELb1ELb1ELb1ELi1EEvPfS0_S0_llllll,"ax",@progbits
	.align	128
        .global         _Z26MutualIntensExtract_KernelILi0ELb1ELb1ELb1ELi1EEvPfS0_S0_llllll
        .type           _Z26MutualIntensExtract_KernelILi0ELb1ELb1ELb1ELi1EEvPfS0_S0_llllll,@function
        .size           _Z26MutualIntensExtract_KernelILi0ELb1ELb1ELb1ELi1EEvPfS0_S0_llllll,(.L_x_1973 - _Z26MutualIntensExtract_KernelILi0ELb1ELb1ELb1ELi1EEvPfS0_S0_llllll)
        .other          _Z26MutualIntensExtract_KernelILi0ELb1ELb1ELb1ELi1EEvPfS0_S0_llllll,@"STO_CUDA_ENTRY STV_DEFAULT"
_Z26MutualIntensExtract_KernelILi0ELb1ELb1ELb1ELi1EEvPfS0_S0_llllll:
.text._Z26MutualIntensExtract_KernelILi0ELb1ELb1ELb1ELi1EEvPfS0_S0_llllll:
        /* <DEDUP_REMOVED lines=41> */
.L_x_1872:
[----:B------:R-:W-:-:S07]  /*0290*/  MOV R6, 0x2b0 ;  /* 0x000002b000067802 */ /* 0x000fce0000000f00 */
[----:B------:R-:W-:Y:S05]  /*02a0*/  CALL.REL.NOINC `($__internal_74_$__cuda_sm20_rem_s64) ;  /* 0x0000000c00647944 */ /* 0x000fea0003c00000 */
.L_x_1873:
[----:B------:R-:W-:Y:S05]  /*02b0*/  BSYNC.RECONVERGENT B0 ;  /* 0x0000000000007941 */ /* 0x000fea0003800200 */
.L_x_1871:
        /* <DEDUP_REMOVED lines=106> */
.L_x_1895:
        /* <DEDUP_REMOVED lines=11> */
.L_x_1874:
[----:B------:R-:W-:Y:S01]  /*0a10*/  BSSY B0, `(.L_x_1875) ;  /* 0x0000007000007945 */ /* 0x000fe20003800000 */
[----:B------:R-:W-:Y:S01]  /*0a20*/  MOV R23, R11 ;  /* 0x0000000b00177202 */ /* 0x000fe20000000f00 */
[----:B------:R-:W-:Y:S02]  /*0a30*/  IMAD.MOV.U32 R3, RZ, RZ, 0x10 ;  /* 0x00000010ff037424 */ /* 0x000fe400078e00ff */
[----:B------:R-:W-:-:S07]  /*0a40*/  IMAD.MOV.U32 R8, RZ, RZ, 0x1f ;  /* 0x0000001fff087424 */ /* 0x000fce00078e00ff */
[----:B------:R-:W-:Y:S05]  /*0a50*/  WARPSYNC.COLLECTIVE R2, `(.L_x_1876) ;  /* 0x0000000002087348 */ /* 0x000fea0003c00000 */
[----:B------:R0:W1:Y:S02]  /*0a60*/  SHFL.DOWN P0, R8, R23, R3, R8 ;  /* 0x0800000317087389 */ /* 0x0000640000000008 */
[----:B01----:R-:W-:Y:S05]  /*0a70*/  ENDCOLLECTIVE ;  /* 0x000000000000791b */ /* 0x003fea0003800000 */
.L_x_1876:
[----:B------:R-:W-:Y:S05]  /*0a80*/  BSYNC B0 ;  /* 0x0000000000007941 */ /* 0x000fea0003800000 */
.L_x_1875:
        /* <DEDUP_REMOVED lines=8> */
.L_x_1878:
[----:B------:R-:W-:Y:S05]  /*0b10*/  BSYNC B0 ;  /* 0x0000000000007941 */ /* 0x000fea0003800000 */
.L_x_1877:
        /* <DEDUP_REMOVED lines=9> */
.L_x_1880:
[----:B------:R-:W-:Y:S05]  /*0bb0*/  BSYNC B0 ;  /* 0x0000000000007941 */ /* 0x000fea0003800000 */
.L_x_1879:
        /* <DEDUP_REMOVED lines=9> */
.L_x_1882:
[----:B------:R-:W-:Y:S05]  /*0c50*/  BSYNC B0 ;  /* 0x0000000000007941 */ /* 0x000fea0003800000 */
.L_x_1881:
        /* <DEDUP_REMOVED lines=9> */
.L_x_1884:
[----:B------:R-:W-:Y:S05]  /*0cf0*/  BSYNC B0 ;  /* 0x0000000000007941 */ /* 0x000fea0003800000 */
.L_x_1883:
        /* <DEDUP_REMOVED lines=9> */
.L_x_1886:
[----:B------:R-:W-:Y:S05]  /*0d90*/  BSYNC B0 ;  /* 0x0000000000007941 */ /* 0x000fea0003800000 */
.L_x_1885:
        /* <DEDUP_REMOVED lines=9> */
.L_x_1888:
[----:B------:R-:W-:Y:S05]  /*0e30*/  BSYNC B0 ;  /* 0x0000000000007941 */ /* 0x000fea0003800000 */
.L_x_1887:
        /* <DEDUP_REMOVED lines=9> */
.L_x_1890:
[----:B------:R-:W-:Y:S05]  /*0ed0*/  BSYNC B0 ;  /* 0x0000000000007941 */ /* 0x000fea0003800000 */
.L_x_1889:
        /* <DEDUP_REMOVED lines=9> */
.L_x_1892:
[----:B------:R-:W-:Y:S05]  /*0f70*/  BSYNC B0 ;  /* 0x0000000000007941 */ /* 0x000fea0003800000 */
.L_x_1891:
        /* <DEDUP_REMOVED lines=9> */
.L_x_1894:
[----:B------:R-:W-:Y:S05]  /*1010*/  BSYNC B0 ;  /* 0x0000000000007941 */ /* 0x000fea0003800000 */
.L_x_1893:
[----:B------:R-:W-:Y:S01]  /*1020*/  FADD R13, R7, R10 ;  /* 0x0000000a070d7221 */ /* 0x000fe20000000000 */
[----:B------:R-:W-:Y:S06]  /*1030*/  BRA `(.L_x_1895) ;  /* 0xfffffff800487947 */ /* 0x000fec000383ffff */
        .weak           $__internal_74_$__cuda_sm20_rem_s64
        .type           $__internal_74_$__cuda_sm20_rem_s64,@function
        .size           $__internal_74_$__cuda_sm20_rem_s64,(.L_x_1973 - $__internal_74_$__cuda_sm20_rem_s64)
$__internal_74_$__cuda_sm20_rem_s64:
        /* <DEDUP_REMOVED lines=77> */
[----:B------:R-:W-:Y:S06]  /*1510*/  RET.REL.NODEC R6 `(_Z26MutualIntensExtract_KernelILi0ELb1ELb1ELb1ELi1EEvPfS0_S0_llllll) ;  /* 0xffffffe806b87950 */ /* 0x000fec0003c3ffff */
.L_x_1896:
        /* <DEDUP_REMOVED lines=14> */
.L_x_1973:


//--------------------- .text._Z30MutualIntensExtract_PackUnPackILi32EEvPflf --------------------------
	.section	.text._Z30MutualIntensExtract_PackUnPackILi32EEvPflf,"ax",@progbits
	.align	128
        .global         _Z30MutualIntensExtract_PackUnPackILi32EEvPflf
        .type           _Z30MutualIntensExtract_PackUnPackILi32EEvPflf,@function
        .size           _Z30MutualIntensExtract_PackUnPackILi32EEvPflf,(.L_x_2062 - _Z30MutualIntensExtract_PackUnPackILi32EEvPflf)
        .other          _Z30MutualIntensExtract_PackUnPackILi32EEvPflf,@"STO_CUDA_ENTRY STV_DEFAULT"
_Z30MutualIntensExtract_PackUnPackILi32EEvPflf:
.text._Z30MutualIntensExtract_PackUnPackILi32EEvPflf:
[----:B------:R-:W-:Y:S01]  /*0000*/  LDC R1, c[0x0][0x37c] ;  /* 0x0000df00ff017b82 */ /* 0x000fe20000000800 */
[----:B------:R-:W0:Y:S07]  /*0010*/  S2R R3, SR_TID.X ;  /* 0x0000000000037919 */ /* 0x000e2e0000002100 */
[----:B------:R-:W0:Y:S01]  /*0020*/  S2UR UR5, SR_CTAID.X ;  /* 0x00000000000579c3 */ /* 0x000e220000002500 */
[----:B------:R-:W1:Y:S01]  /*0030*/  LDCU.64 UR6, c[0x0][0x388] ;  /* 0x00007100ff0677ac */ /* 0x000e620008000a00 */
[----:B------:R-:W2:Y:S06]  /*0040*/  LDCU.64 UR8, c[0x0][0x358] ;  /* 0x00006b00ff0877ac */ /* 0x000eac0008000a00 */
[----:B------:R-:W0:Y:S01]  /*0050*/  LDC R0, c[0x0][0x360] ;  /* 0x0000d800ff007b82 */ /* 0x000e220000000800 */
[----:B-1----:R-:W-:Y:S01]  /*0060*/  ULEA.HI UR4, UP0, UR7, UR6, URZ, 0x1 ;  /* 0x0000000607047291 */ /* 0x002fe2000f8108ff */
[----:B0-----:R-:W-:-:S03]  /*0070*/  IMAD R0, R0, UR5, R3 ;  /* 0x0000000500007c24 */ /* 0x001fc6000f8e0203 */
[----:B------:R-:W-:-:S03]  /*0080*/  UIADD3.X UR5, UPT, UPT, URZ, UR7, URZ, UP0, !UPT ;  /* 0x00000007ff057290 */ /* 0x000fc600087fe4ff */
[----:B------:R-:W0:Y:S01]  /*0090*/  LDC.64 R2, c[0x0][0x380] ;  /* 0x0000e000ff027b82 */ /* 0x000e220000000a00 */
[----:B------:R-:W-:Y:S01]  /*00a0*/  SHF.R.S32.HI R5, RZ, 0x1f, R0 ;  /* 0x0000001fff057819 */ /* 0x000fe20000011400 */
[----:B------:R-:W-:Y:S02]  /*00b0*/  USHF.R.S64 UR4, UR4, 0x1, UR5 ;  /* 0x0000000104047899 */ /* 0x000fe40008001005 */
[----:B------:R-:W-:Y:S01]  /*00c0*/  USHF.R.S32.HI UR5, URZ, 0x1, UR5 ;  /* 0x00000001ff057899 */ /* 0x000fe20008011405 */
[----:B------:R-:W-:Y:S01]  /*00d0*/  LEA.HI R5, R5, R0, RZ, 0x5 ;  /* 0x0000000005057211 */ /* 0x000fe200078f28ff */
[----:B------:R-:W-:Y:S02]  /*00e0*/  UIMAD.WIDE.U32 UR10, UR4, UR6, URZ ;  /* 0x00000006040a72a5 */ /* 0x000fe4000f8e00ff */
[----:B------:R-:W-:Y:S01]  /*00f0*/  UIMAD UR5, UR5, UR6, URZ ;  /* 0x00000006050572a4 */ /* 0x000fe2000f8e02ff */
[C---:B------:R-:W-:Y:S01]  /*0100*/  LOP3.LUT R13, R5.reuse, 0xffffffe0, RZ, 0xc0, !PT ;  /* 0xffffffe0050d7812 */ /* 0x040fe200078ec0ff */
[----:B------:R-:W-:-:S02]  /*0110*/  IMAD.SHL.U32 R7, R5, 0x2, RZ ;  /* 0x0000000205077824 */ /* 0x000fc400078e00ff */
[----:B------:R-:W-:Y:S01]  /*0120*/  UIMAD UR5, UR4, UR7, UR5 ;  /* 0x00000007040572a4 */ /* 0x000fe2000f8e0205 */
[----:B------:R-:W-:Y:S02]  /*0130*/  LOP3.LUT R0, R13, 0x7, RZ, 0xfc, !PT ;  /* 0x000000070d007812 */ /* 0x000fe400078efcff */
[----:B------:R-:W-:Y:S01]  /*0140*/  LOP3.LUT R7, R7, 0xffffffc0, RZ, 0xc0, !PT ;  /* 0xffffffc007077812 */ /* 0x000fe200078ec0ff */
[----:B------:R-:W-:Y:S01]  /*0150*/  UIADD3 UR5, UPT, UPT, UR11, UR5, URZ ;  /* 0x000000050b057290 */ /* 0x000fe2000fffe0ff */
[C---:B------:R-:W-:Y:S01]  /*0160*/  LOP3.LUT R6, R13.reuse, 0x6, RZ, 0xfc, !PT ;  /* 0x000000060d067812 */ /* 0x040fe200078efcff */
[----:B------:R-:W-:Y:S01]  /*0170*/  UMOV UR4, URZ ;  /* 0x000000ff00047c82 */ /* 0x000fe20008000000 */
[C---:B------:R-:W-:Y:S02]  /*0180*/  LOP3.LUT R8, R13.reuse, 0x5, RZ, 0xfc, !PT ;  /* 0x000000050d087812 */ /* 0x040fe400078efcff */
[C---:B------:R-:W-:Y:S02]  /*0190*/  LOP3.LUT R9, R13.reuse, 0x4, RZ, 0xfc, !PT ;  /* 0x000000040d097812 */ /* 0x040fe400078efcff */
[----:B------:R-:W-:-:S02]  /*01a0*/  LOP3.LUT R10, R13, 0x3, RZ, 0xfc, !PT ;  /* 0x000000030d0a7812 */ /* 0x000fc400078efcff */
[C---:B------:R-:W-:Y:S02]  /*01b0*/  LOP3.LUT R11, R13.reuse, 0x2, RZ, 0xfc, !PT ;  /* 0x000000020d0b7812 */ /* 0x040fe400078efcff */
[----:B--2---:R-:W-:-:S07]  /*01c0*/  LOP3.LUT R12, R13, 0x1, RZ, 0xfc, !PT ;  /* 0x000000010d0c7812 */ /* 0x004fce00078efcff */
.L_x_1897:
[----:B-1----:R-:W-:Y:S01]  /*01d0*/  IMAD.U32 R5, RZ, RZ, UR5 ;  /* 0x00000005ff057e24 */ /* 0x002fe2000f8e00ff */
[----:B------:R-:W-:Y:S02]  /*01e0*/  ISETP.LT.U32.AND P5, PT, R13, UR10, PT ;  /* 0x0000000a0d007c0c */ /* 0x000fe4000bfa1070 */
[----:B------:R-:W-:Y:S02]  /*01f0*/  SHF.R.S32.HI R4, RZ, 0x1f, R13 ;  /* 0x0000001fff047819 */ /* 0x000fe4000001140d */
[----:B------:R-:W-:Y:S02]  /*0200*/  ISETP.LT.U32.AND P0, PT, R12, UR10, PT ;  /* 0x0000000a0c007c0c */ /* 0x000fe4000bf01070 */
[----:B------:R-:W-:Y:S01]  /*0210*/  ISETP.GT.AND.EX P5, PT, R5, R4, PT, P5 ;  /* 0x000000040500720c */ /* 0x000fe20003fa4350 */
[----:B0-----:R-:W-:Y:S01]  /*0220*/  IMAD.WIDE R4, R7, 0x4, R2 ;  /* 0x0000000407047825 */ /* 0x001fe200078e0202 */
[----:B------:R-:W-:-:S03]  /*0230*/  SHF.R.S32.HI R16, RZ, 0x1f, R12 ;  /* 0x0000001fff107819 */ /* 0x000fc6000001140c */
[----:B------:R-:W-:-:S08]  /*0240*/  IMAD.U32 R17, RZ, RZ, UR5 ;  /* 0x00000005ff117e24 */ /* 0x000fd0000f8e00ff */
[----:B------:R-:W2:Y:S01]  /*0250*/  @P5 LDG.E R15, desc[UR8][R4.64] ;  /* 0x00000008040f5981 */ /* 0x000ea2000c1e1900 */
[----:B------:R-:W-:Y:S01]  /*0260*/  IMAD.U32 R18, RZ, RZ, UR5 ;  /* 0x00000005ff127e24 */ /* 0x000fe2000f8e00ff */
[----:B------:R-:W-:Y:S01]  /*0270*/  ISETP.LT.U32.AND P4, PT, R11, UR10, PT ;  /* 0x0000000a0b007c0c */ /* 0x000fe2000bf81070 */
[----:B------:R-:W2:Y:S01]  /*0280*/  @P5 LDC R23, c[0x0][0x390] ;  /* 0x0000e400ff175b82 */ /* 0x000ea20000000800 */
[----:B------:R-:W3:Y:S01]  /*0290*/  @P5 LDG.E R14, desc[UR8][R4.64+0x4] ;  /* 0x00000408040e5981 */ /* 0x000ee2000c1e1900 */
[----:B------:R-:W-:-:S13]  /*02a0*/  ISETP.GT.AND.EX P0, PT, R17, R16, PT, P0 ;  /* 0x000000101100720c */ /* 0x000fda0003f04300 */
[----:B------:R-:W4:Y:S01]  /*02b0*/  @P0 LDG.E R16, desc[UR8][R4.64+0x8] ;  /* 0x0000080804100981 */ /* 0x000f22000c1e1900 */
[----:B------:R-:W-:Y:S02]  /*02c0*/  SHF.R.S32.HI R17, RZ, 0x1f, R11 ;  /* 0x0000001fff117819 */ /* 0x000fe4000001140b */
[----:B------:R-:W-:Y:S01]  /*02d0*/  ISETP.LT.U32.AND P3, PT, R10, UR10, PT ;  /* 0x0000000a0a007c0c */ /* 0x000fe2000bf61070 */
[----:B------:R-:W5:Y:S01]  /*02e0*/  @P0 LDG.E R22, desc[UR8][R4.64+0xc] ;  /* 0x00000c0804160981 */ /* 0x000f62000c1e1900 */
[----:B------:R-:W-:Y:S01]  /*02f0*/  ISETP.GT.AND.EX P4, PT, R18, R17, PT, P4 ;  /* 0x000000111200720c */ /* 0x000fe20003f84340 */
[----:B------:R-:W-:Y:S01]  /*0300*/  IMAD.U32 R24, RZ, RZ, UR5 ;  /* 0x00000005ff187e24 */ /* 0x000fe2000f8e00ff */
[----:B------:R-:W-:Y:S01]  /*0310*/  SHF.R.S32.HI R17, RZ, 0x1f, R10 ;  /* 0x0000001fff117819 */ /* 0x000fe2000001140a */
[----:B------:R-:W4:Y:S10]  /*0320*/  @P0 LDC R21, c[0x0][0x390] ;  /* 0x0000e400ff150b82 */ /* 0x000f340000000800 */
[----:B------:R-:W5:Y:S01]  /*0330*/  @P4 LDG.E R19, desc[UR8][R4.64+0x10] ;  /* 0x0000100804134981 */ /* 0x000f62000c1e1900 */
[----:B------:R-:W-:Y:S01]  /*0340*/  ISETP.LT.U32.AND P2, PT, R9, UR10, PT ;  /* 0x0000000a09007c0c */ /* 0x000fe2000bf41070 */
[----:B------:R-:W-:Y:S01]  /*0350*/  IMAD.U32 R25, RZ, RZ, UR5 ;  /* 0x00000005ff197e24 */ /* 0x000fe2000f8e00ff */
[----:B------:R-:W-:Y:S01]  /*0360*/  ISETP.LT.U32.AND P1, PT, R8, UR10, PT ;  /* 0x0000000a08007c0c */ /* 0x000fe2000bf21070 */
[----:B------:R-:W5:Y:S01]  /*0370*/  @P4 LDG.E R20, desc[UR8][R4.64+0x14] ;  /* 0x0000140804144981 */ /* 0x000f62000c1e1900 */
[----:B------:R-:W-:Y:S01]  /*0380*/  ISETP.GT.AND.EX P3, PT, R18, R17, PT, P3 ;  /* 0x000000111200720c */ /* 0x000fe20003f64330 */
[----:B------:R-:W-:Y:S01]  /*0390*/  IMAD.U32 R27, RZ, RZ, UR5 ;  /* 0x00000005ff1b7e24 */ /* 0x000fe2000f8e00ff */
[----:B------:R-:W-:Y:S01]  /*03a0*/  SHF.R.S32.HI R17, RZ, 0x1f, R9 ;  /* 0x0000001fff117819 */ /* 0x000fe20000011409 */
[----:B------:R-:W0:Y:S03]  /*03b0*/  @P4 LDC R28, c[0x0][0x390] ;  /* 0x0000e400ff1c4b82 */ /* 0x000e260000000800 */
[----:B------:R-:W-:-:S02]  /*03c0*/  ISETP.GT.AND.EX P2, PT, R24, R17, PT, P2 ;  /* 0x000000111800720c */ /* 0x000fc40003f44320 */
[----:B------:R-:W-:-:S05]  /*03d0*/  SHF.R.S32.HI R24, RZ, 0x1f, R8 ;  /* 0x0000001fff187819 */ /* 0x000fca0000011408 */
[----:B------:R-:W5:Y:S04]  /*03e0*/  @P3 LDG.E R18, desc[UR8][R4.64+0x18] ;  /* 0x0000180804123981 */ /* 0x000f68000c1e1900 */
[----:B------:R-:W5:Y:S01]  /*03f0*/  @P3 LDG.E R17, desc[UR8][R4.64+0x1c] ;  /* 0x00001c0804113981 */ /* 0x000f62000c1e1900 */
[----:B------:R-:W-:Y:S02]  /*0400*/  ISETP.GT.AND.EX P1, PT, R25, R24, PT, P1 ;  /* 0x000000181900720c */ /* 0x000fe40003f24310 */
[----:B------:R-:W-:Y:S02]  /*0410*/  ISETP.LT.U32.AND P6, PT, R0, UR10, PT ;  /* 0x0000000a00007c0c */ /* 0x000fe4000bfc1070 */
[----:B------:R-:W-:Y:S01]  /*0420*/  SHF.R.S32.HI R24, RZ, 0x1f, R6 ;  /* 0x0000001fff187819 */ /* 0x000fe20000011406 */
[-C--:B--2---:R-:W-:Y:S01]  /*0430*/  @P5 FMUL R15, R15, R23.reuse ;  /* 0x000000170f0f5220 */ /* 0x084fe20000400000 */
[----:B---3--:R-:W-:-:S04]  /*0440*/  @P5 FMUL R23, R14, R23 ;  /* 0x000000170e175220 */ /* 0x008fc80000400000 */
[----:B------:R1:W-:Y:S01]  /*0450*/  @P5 STG.E desc[UR8][R4.64], R15 ;  /* 0x0000000f04005986 */ /* 0x0003e2000c101908 */
[----:B------:R-:W-:-:S03]  /*0460*/  SHF.R.S32.HI R14, RZ, 0x1f, R0 ;  /* 0x0000001fff0e7819 */ /* 0x000fc60000011400 */
[----:B------:R2:W-:Y:S01]  /*0470*/  @P5 STG.E desc[UR8][R4.64+0x4], R23 ;  /* 0x0000041704005986 */ /* 0x0005e2000c101908 */
[----:B------:R-:W-:Y:S02]  /*0480*/  ISETP.LT.U32.AND P5, PT, R6, UR10, PT ;  /* 0x0000000a06007c0c */ /* 0x000fe4000bfa1070 */
[----:B------:R-:W-:Y:S02]  /*0490*/  ISETP.GT.AND.EX P6, PT, R27, R14, PT, P6 ;  /* 0x0000000e1b00720c */ /* 0x000fe40003fc4360 */
[----:B------:R-:W-:Y:S01]  /*04a0*/  ISETP.GT.AND.EX P5, PT, R25, R24, PT, P5 ;  /* 0x000000181900720c */ /* 0x000fe20003fa4350 */
[----:B------:R-:W3:Y:S01]  /*04b0*/  @P2 LDG.E R14, desc[UR8][R4.64+0x20] ;  /* 0x00002008040e2981 */ /* 0x000ee2000c1e1900 */
[----:B----4-:R-:W-:-:S03]  /*04c0*/  @P0 FMUL R27, R16, R21 ;  /* 0x00000015101b0220 */ /* 0x010fc60000400000 */
[----:B-1----:R-:W4:Y:S01]  /*04d0*/  @P2 LDG.E R15, desc[UR8][R4.64+0x24] ;  /* 0x00002408040f2981 */ /* 0x002f22000c1e1900 */
[----:B-----5:R-:W-:-:S03]  /*04e0*/  @P0 FMUL R29, R22, R21 ;  /* 0x00000015161d0220 */ /* 0x020fc60000400000 */
[----:B------:R-:W5:Y:S04]  /*04f0*/  @P1 LDG.E R16, desc[UR8][R4.64+0x28] ;  /* 0x0000280804101981 */ /* 0x000f68000c1e1900 */
[----:B------:R-:W5:Y:S04]  /*0500*/  @P1 LDG.E R21, desc[UR8][R4.64+0x2c] ;  /* 0x00002c0804151981 */ /* 0x000f68000c1e1900 */
[----:B------:R-:W5:Y:S04]  /*0510*/  @P5 LDG.E R22, desc[UR8][R4.64+0x30] ;  /* 0x0000300804165981 */ /* 0x000f68000c1e1900 */
[----:B--2---:R-:W2:Y:S04]  /*0520*/  @P5 LDG.E R23, desc[UR8][R4.64+0x34] ;  /* 0x0000340804175981 */ /* 0x004ea8000c1e1900 */
[----:B------:R-:W2:Y:S04]  /*0530*/  @P6 LDG.E R24, desc[UR8][R4.64+0x38] ;  /* 0x0000380804186981 */ /* 0x000ea8000c1e1900 */
[----:B------:R-:W2:Y:S01]  /*0540*/  @P6 LDG.E R25, desc[UR8][R4.64+0x3c] ;  /* 0x00003c0804196981 */ /* 0x000ea2000c1e1900 */
[-C--:B0-----:R-:W-:Y:S01]  /*0550*/  @P4 FMUL R26, R19, R28.reuse ;  /* 0x0000001c131a4220 */ /* 0x081fe20000400000 */
[----:B------:R-:W-:Y:S01]  /*0560*/  @P4 FMUL R28, R20, R28 ;  /* 0x0000001c141c4220 */ /* 0x000fe20000400000 */
[----:B------:R-:W3:Y:S08]  /*0570*/  @P2 LDC R19, c[0x0][0x390] ;  /* 0x0000e400ff132b82 */ /* 0x000ef00000000800 */
[----:B------:R-:W0:Y:S01]  /*0580*/  @P3 LDC R20, c[0x0][0x390] ;  /* 0x0000e400ff143b82 */ /* 0x000e220000000800 */
[----:B------:R0:W-:Y:S04]  /*0590*/  @P0 STG.E desc[UR8][R4.64+0x8], R27 ;  /* 0x0000081b04000986 */ /* 0x0001e8000c101908 */
[----:B------:R1:W-:Y:S01]  /*05a0*/  @P0 STG.E desc[UR8][R4.64+0xc], R29 ;  /* 0x00000c1d04000986 */ /* 0x0003e2000c101908 */
[-C--:B0-----:R-:W-:Y:S01]  /*05b0*/  @P3 FMUL R27, R18, R20.reuse ;  /* 0x00000014121b3220 */ /* 0x081fe20000400000 */
[----:B-1----:R-:W-:Y:S01]  /*05c0*/  @P3 FMUL R29, R17, R20 ;  /* 0x00000014111d3220 */ /* 0x002fe20000400000 */
[----:B------:R-:W5:Y:S08]  /*05d0*/  @P1 LDC R18, c[0x0][0x390] ;  /* 0x0000e400ff121b82 */ /* 0x000f700000000800 */
[----:B------:R-:W0:Y:S08]  /*05e0*/  @P5 LDC R20, c[0x0][0x390] ;  /* 0x0000e400ff145b82 */ /* 0x000e300000000800 */
[----:B------:R-:W1:Y:S01]  /*05f0*/  @P6 LDC R17, c[0x0][0x390] ;  /* 0x0000e400ff116b82 */ /* 0x000e620000000800 */
[----:B------:R0:W-:Y:S04]  /*0600*/  @P3 STG.E desc[UR8][R4.64+0x18], R27 ;  /* 0x0000181b04003986 */ /* 0x0001e8000c101908 */
[----:B------:R0:W-:Y:S04]  /*0610*/  @P4 STG.E desc[UR8][R4.64+0x10], R26 ;  /* 0x0000101a04004986 */ /* 0x0001e8000c101908 */
[----:B------:R0:W-:Y:S04]  /*0620*/  @P4 STG.E desc[UR8][R4.64+0x14], R28 ;  /* 0x0000141c04004986 */ /* 0x0001e8000c101908 */
[----:B------:R0:W-:Y:S01]  /*0630*/  @P3 STG.E desc[UR8][R4.64+0x1c], R29 ;  /* 0x00001c1d04003986 */ /* 0x0001e2000c101908 */
[----:B------:R-:W-:-:S04]  /*0640*/  UIADD3 UR4, UPT, UPT, UR4, 0x8, URZ ;  /* 0x0000000804047890 */ /* 0x000fc8000fffe0ff */
[----:B------:R-:W-:Y:S01]  /*0650*/  UISETP.NE.AND UP0, UPT, UR4, 0x20, UPT ;  /* 0x000000200400788c */ /* 0x000fe2000bf05270 */
[----:B------:R-:W-:Y:S02]  /*0660*/  VIADD R13, R13, 0x8 ;  /* 0x000000080d0d7836 */ /* 0x000fe40000000000 */
[----:B------:R-:W-:Y:S02]  /*0670*/  VIADD R0, R0, 0x8 ;  /* 0x0000000800007836 */ /* 0x000fe40000000000 */
[----:B------:R-:W-:Y:S02]  /*0680*/  VIADD R6, R6, 0x8 ;  /* 0x0000000806067836 */ /* 0x000fe40000000000 */
[----:B------:R-:W-:Y:S02]  /*0690*/  VIADD R8, R8, 0x8 ;  /* 0x0000000808087836 */ /* 0x000fe40000000000 */
[----:B------:R-:W-:Y:S02]  /*06a0*/  VIADD R9, R9, 0x8 ;  /* 0x0000000809097836 */ /* 0x000fe40000000000 */
[----:B------:R-:W-:-:S02]  /*06b0*/  VIADD R10, R10, 0x8 ;  /* 0x000000080a0a7836 */ /* 0x000fc40000000000 */
[----:B------:R-:W-:Y:S02]  /*06c0*/  VIADD R11, R11, 0x8 ;  /* 0x000000080b0b7836 */ /* 0x000fe40000000000 */
[----:B------:R-:W-:Y:S02]  /*06d0*/  VIADD R12, R12, 0x8 ;  /* 0x000000080c0c7836 */ /* 0x000fe40000000000 */
[----:B------:R-:W-:Y:S02]  /*06e0*/  VIADD R7, R7, 0x10 ;  /* 0x0000001007077836 */ /* 0x000fe40000000000 */
[-C--:B---3--:R-:W-:Y:S01]  /*06f0*/  @P2 FMUL R14, R14, R19.reuse ;  /* 0x000000130e0e2220 */ /* 0x088fe20000400000 */
[----:B----4-:R-:W-:Y:S01]  /*0700*/  @P2 FMUL R15, R15, R19 ;  /* 0x000000130f0f2220 */ /* 0x010fe20000400000 */
[-C--:B-----5:R-:W-:Y:S01]  /*0710*/  @P1 FMUL R19, R16, R18.reuse ;  /* 0x0000001210131220 */ /* 0x0a0fe20000400000 */
[----:B------:R-:W-:Y:S01]  /*0720*/  @P1 FMUL R21, R21, R18 ;  /* 0x0000001215151220 */ /* 0x000fe20000400000 */
[-C--:B0-----:R-:W-:Y:S01]  /*0730*/  @P5 FMUL R27, R22, R20.reuse ;  /* 0x00000014161b5220 */ /* 0x081fe20000400000 */
[----:B--2---:R-:W-:Y:S01]  /*0740*/  @P5 FMUL R23, R23, R20 ;  /* 0x0000001417175220 */ /* 0x004fe20000400000 */
[-C--:B-1----:R-:W-:Y:S01]  /*0750*/  @P6 FMUL R24, R24, R17.reuse ;  /* 0x0000001118186220 */ /* 0x082fe20000400000 */
[----:B------:R-:W-:Y:S01]  /*0760*/  @P6 FMUL R25, R25, R17 ;  /* 0x0000001119196220 */ /* 0x000fe20000400000 */
[----:B------:R1:W-:Y:S04]  /*0770*/  @P2 STG.E desc[UR8][R4.64+0x20], R14 ;  /* 0x0000200e04002986 */ /* 0x0003e8000c101908 */
[----:B------:R1:W-:Y:S04]  /*0780*/  @P2 STG.E desc[UR8][R4.64+0x24], R15 ;  /* 0x0000240f04002986 */ /* 0x0003e8000c101908 */
[----:B------:R1:W-:Y:S04]  /*0790*/  @P1 STG.E desc[UR8][R4.64+0x28], R19 ;  /* 0x0000281304001986 */ /* 0x0003e8000c101908 */
[----:B------:R1:W-:Y:S04]  /*07a0*/  @P1 STG.E desc[UR8][R4.64+0x2c], R21 ;  /* 0x00002c1504001986 */ /* 0x0003e8000c101908 */
[----:B------:R1:W-:Y:S04]  /*07b0*/  @P5 STG.E desc[UR8][R4.64+0x30], R27 ;  /* 0x0000301b04005986 */ /* 0x0003e8000c101908 */
[----:B------:R1:W-:Y:S04]  /*07c0*/  @P5 STG.E desc[UR8][R4.64+0x34], R23 ;  /* 0x0000341704005986 */ /* 0x0003e8000c101908 */
[----:B------:R1:W-:Y:S04]  /*07d0*/  @P6 STG.E desc[UR8][R4.64+0x38], R24 ;  /* 0x0000381804006986 */ /* 0x0003e8000c101908 */
[----:B------:R1:W-:Y:S01]  /*07e0*/  @P6 STG.E desc[UR8][R4.64+0x3c], R25 ;  /* 0x00003c1904006986 */ /* 0x0003e2000c101908 */
[----:B------:R-:W-:Y:S05]  /*07f0*/  BRA.U UP0, `(.L_x_1897) ;  /* 0xfffffff900747547 */ /* 0x000fea000b83ffff */
[----:B------:R-:W-:Y:S05]  /*0800*/  EXIT ;  /* 0x000000000000794d */ /* 0x000fea0003800000 */
.L_x_1898:
        /* <DEDUP_REMOVED lines=15> */
.L_x_2062:


//--------------------- .nv.shared.reserved.0     --------------------------
	.section	.nv.shared.reserved.0,"aw",@nobits
	.weak		__nv_reservedSMEM_offset_0_alias
	.size		__nv_reservedSMEM_offset_0_alias, 0, 64
	.other		__nv_reservedSMEM_offset_0_alias,@"STO_CUDA_RESERVED_SHARED STV_DEFAULT"
__nv_reservedSMEM_offset_0_alias:
	.zero		0
	.zero		64


//--------------------- .nv.constant0._Z26MutualIntensExtract_KernelILin5ELb0ELb0ELb0ELi1EEvPfS0_S0_llllll --------------------------
	.section	.nv.constant0._Z26MutualIntensExtract_KernelILin5ELb0ELb0ELb0ELi1EEvPfS0_S0_llllll,"a",@progbits
	.sectionflags	@""
	.align	4
.nv.constant0._Z26MutualIntensExtract_KernelILin5ELb0ELb0ELb0ELi1EEvPfS0_S0_llllll:
	.zero		968


//--------------------- .nv.constant0._Z26MutualIntensExtract_KernelILin5ELb0ELb1ELb0ELi1EEvPfS0_S0_llllll --------------------------
	.section	.nv.constant0._Z26MutualIntensExtract_KernelILin5ELb0ELb1ELb0ELi1EEvPfS0_S0_llllll,"a",@progbits
	.sectionflags	@""
	.align	4
.nv.constant0._Z26MutualIntensExtract_KernelILin5ELb0ELb1ELb0ELi1EEvPfS0_S0_llllll:
	.zero		968


//--------------------- .nv.constant0._Z26MutualIntensExtract_KernelILin5ELb1ELb0ELb0ELi1EEvPfS0_S0_llllll --------------------------
	.section	.nv.constant0._Z26MutualIntensExtract_KernelILin5ELb1ELb0ELb0ELi1EEvPfS0_S0_llllll,"a",@progbits
	.sectionflags	@""
	.align	4
.nv.constant0._Z26MutualIntensExtract_KernelILin5ELb1ELb0ELb0ELi1EEvPfS0_S0_llllll:
	.zero		968


//--------------------- .nv.constant0._Z26MutualIntensExtract_KernelILin5ELb1ELb1ELb0ELi1EEvPfS0_S0_llllll --------------------------
	.section	.nv.constant0._Z26MutualIntensExtract_KernelILin5ELb1ELb1ELb0ELi1EEvPfS0_S0_llllll,"a",@progbits
	.sectionflags	@""
	.align	4
.nv.constant0._Z26MutualIntensExtract_KernelILin5ELb1ELb1ELb0ELi1EEvPfS0_S0_llllll:
	.zero		968


//--------------------- .nv.constant0._Z26MutualIntensExtract_KernelILin4ELb0ELb0ELb0ELi1EEvPfS0_S0_llllll --------------------------
	.section	.nv.constant0._Z26MutualIntensExtract_KernelILin4ELb0ELb0ELb0ELi1EEvPfS0_S0_llllll,"a",@progbits
	.sectionflags	@""
	.align	4
.nv.constant0._Z26MutualIntensExtract_KernelILin4ELb0ELb0ELb0ELi1EEvPfS0_S0_llllll:
	.zero		968


//--------------------- .nv.constant0._Z26MutualIntensExtract_KernelILin4ELb0ELb1ELb0ELi1EEvPfS0_S0_llllll --------------------------
	.section	.nv.constant0._Z26MutualIntensExtract_KernelILin4ELb0ELb1ELb0ELi1EEvPfS0_S0_llllll,"a",@progbits
	.sectionflags	@""
	.align	4
.nv.constant0._Z26MutualIntensExtract_KernelILin4ELb0ELb1ELb0ELi1EEvPfS0_S0_llllll:
	.zero		968


//--------------------- .nv.constant0._Z26MutualIntensExtract_KernelILin4ELb1ELb0ELb0ELi1EEvPfS0_S0_llllll --------------------------
	.section	.nv.constant0._Z26MutualIntensExtract_KernelILin4ELb1ELb0ELb0ELi1EEvPfS0_S0_llllll,"a",@progbits
	.sectionflags	@""
	.align	4
.nv.constant0._Z26MutualIntensExtract_KernelILin4ELb1ELb0ELb0ELi1EEvPfS0_S0_llllll:
	.zero		968


//--------------------- .nv.constant0._Z26MutualIntensExtract_KernelILin4ELb1ELb1ELb0ELi1EEvPfS0_S0_llllll --------------------------
	.section	.nv.constant0._Z26MutualIntensExtract_KernelILin4ELb1ELb1ELb0ELi1EEvPfS0_S0_llllll,"a",@progbits
	.sectionflags	@""
	.align	4
.nv.constant0._Z26MutualIntensExtract_KernelILin4ELb1ELb1ELb0ELi1EEvPfS0_S0_llllll:
	.zero		968


//--------------------- .nv.constant0._Z26MutualIntensExtract_KernelILin3ELb0ELb0ELb0ELi1EEvPfS0_S0_llllll --------------------------
	.section	.nv.constant0._Z26MutualIntensExtract_KernelILin3ELb0ELb0ELb0ELi1EEvPfS0_S0_llllll,"a",@progbits
	.sectionflags	@""
	.align	4
.nv.constant0._Z26MutualIntensExtract_KernelILin3ELb0ELb0ELb0ELi1EEvPfS0_S0_llllll:
	.zero		968


//--------------------- .nv.constant0._Z26MutualIntensExtract_KernelILin3ELb0ELb1ELb0ELi1EEvPfS0_S0_llllll --------------------------
	.section	.nv.constant0._Z26MutualIntensExtract_KernelILin3ELb0ELb1ELb0ELi1EEvPfS0_S0_llllll,"a",@progbits
	.sectionflags	@""
	.align	4
.nv.constant0._Z26MutualIntensExtract_KernelILin3ELb0ELb1ELb0ELi1EEvPfS0_S0_llllll:
	.zero		968


//--------------------- .nv.constant0._Z26MutualIntensExtract_KernelILin3ELb1ELb0ELb0ELi1EEvPfS0_S0_llllll --------------------------
	.section	.nv.constant0._Z26MutualIntensExtract_KernelILin3ELb1ELb0ELb0ELi1EEvPfS0_S0_llllll,"a",@progbits
	.sectionflags	@""
	.align	4
.nv.constant0._Z26MutualIntensExtract_KernelILin3ELb1ELb0ELb0ELi1EEvPfS0_S0_llllll:
	.zero		968


//--------------------- .nv.constant0._Z26MutualIntensExtract_KernelILin3ELb1ELb1ELb0ELi1EEvPfS0_S0_llllll --------------------------
	.section	.nv.constant0._Z26MutualIntensExtract_KernelILin3ELb1ELb1ELb0ELi1EEvPfS0_S0_llllll,"a",@progbits
	.sectionflags	@""
	.align	4
.nv.constant0._Z26MutualIntensExtract_KernelILin3ELb1ELb1ELb0ELi1EEvPfS0_S0_llllll:
	.zero		968


//--------------------- .nv.constant0._Z26MutualIntensExtract_KernelILin2ELb0ELb0ELb0ELi1EEvPfS0_S0_llllll --------------------------
	.section	.nv.constant0._Z26MutualIntensExtract_KernelILin2ELb0ELb0ELb0ELi1EEvPfS0_S0_llllll,"a",@progbits
	.sectionflags	@""
	.align	4
.nv.constant0._Z26MutualIntensExtract_KernelILin2ELb0ELb0ELb0ELi1EEvPfS0_S0_llllll:
	.zero		968


//--------------------- .nv.constant0._Z26MutualIntensExtract_KernelILin2ELb0ELb1ELb0ELi1EEvPfS0_S0_llllll --------------------------
	.section	.nv.constant0._Z26MutualIntensExtract_KernelILin2ELb0ELb1ELb0ELi1EEvPfS0_S0_llllll,"a",@progbits
	.sectionflags	@""
	.align	4
.nv.constant0._Z26MutualIntensExtract_KernelILin2ELb0ELb1ELb0ELi1EEvPfS0_S0_llllll:
	.zero		968


//--------------------- .nv.constant0._Z26MutualIntensExtract_KernelILin2ELb1ELb0ELb0ELi1EEvPfS0_S0_llllll --------------------------
	.section	.nv.constant0._Z26MutualIntensExtract_KernelILin2ELb1ELb0ELb0ELi1EEvPfS0_S0_llllll,"a",@progbits
	.sectionflags	@""
	.align	4
.nv.constant0._Z26MutualIntensExtract_KernelILin2ELb1ELb0ELb0ELi1EEvPfS0_S0_llllll:
	.zero		968


//--------------------- .nv.constant0._Z26MutualIntensExtract_KernelILin2ELb1ELb1ELb0ELi1EEvPfS0_S0_llllll --------------------------
	.section	.nv.constant0._Z26MutualIntensExtract_KernelILin2ELb1ELb1ELb0ELi1EEvPfS0_S0_llllll,"a",@progbits
	.sectionflags	@""
	.align	4
.nv.constant0._Z26MutualIntensExtract_KernelILin2ELb1ELb1ELb0ELi1EEvPfS0_S0_llllll:
	.zero		968


//--------------------- .nv.constant0._Z26MutualIntensExtract_KernelILin1ELb0ELb0ELb0ELi1EEvPfS0_S0_llllll --------------------------
	.section	.nv.constant0._Z26MutualIntensExtract_KernelILin1ELb0ELb0ELb0ELi1EEvPfS0_S0_llllll,"a",@progbits
	.sectionflags	@""
	.align	4
.nv.constant0._Z26MutualIntensExtract_KernelILin1ELb0ELb0ELb0ELi1EEvPfS0_S0_llllll:
	.zero		968


//--------------------- .nv.constant0._Z26MutualIntensExtract_KernelILin1ELb0ELb1ELb0ELi1EEvPfS0_S0_llllll --------------------------
	.section	.nv.constant0._Z26MutualIntensExtract_KernelILin1ELb0ELb1ELb0ELi1EEvPfS0_S0_llllll,"a",@progbits
	.sectionflags	@""
	.align	4
.nv.constant0._Z26MutualIntensExtract_KernelILin1ELb0ELb1ELb0ELi1EEvPfS0_S0_llllll:
	.zero		968


//--------------------- .nv.constant0._Z26MutualIntensExtract_KernelILin1ELb1ELb0ELb0ELi1EEvPfS0_S0_llllll --------------------------
	.section	.nv.constant0._Z26MutualIntensExtract_KernelILin1ELb1ELb0ELb0ELi1EEvPfS0_S0_llllll,"a",@progbits
	.sectionflags	@""
	.align	4
.nv.constant0._Z26MutualIntensExtract_KernelILin1ELb1ELb0ELb0ELi1EEvPfS0_S0_llllll:
	.zero		968


//--------------------- .nv.constant0._Z26MutualIntensExtract_KernelILin1ELb1ELb1ELb0ELi1EEvPfS0_S0_llllll --------------------------
	.section	.nv.constant0._Z26MutualIntensExtract_KernelILin1ELb1ELb1ELb0ELi1EEvPfS0_S0_llllll,"a",@progbits
	.sectionflags	@""
	.align	4
.nv.constant0._Z26MutualIntensExtract_KernelILin1ELb1ELb1ELb0ELi1EEvPfS0_S0_llllll:
	.zero		968


//--------------------- .nv.constant0._Z26MutualIntensExtract_KernelILi5ELb0ELb0ELb0ELi1EEvPfS0_S0_llllll --------------------------
	.section	.nv.constant0._Z26MutualIntensExtract_KernelILi5ELb0ELb0ELb0ELi1EEvPfS0_S0_llllll,"a",@progbits
	.sectionflags	@""
	.align	4
.nv.constant0._Z26MutualIntensExtract_KernelILi5ELb0ELb0ELb0ELi1EEvPfS0_S0_llllll:
	.zero		968


//--------------------- .nv.constant0._Z26MutualIntensExtract_KernelILi5ELb0ELb1ELb0ELi1EEvPfS0_S0_llllll --------------------------
	.section	.nv.constant0._Z26MutualIntensExtract_KernelILi5ELb0ELb1ELb0ELi1EEvPfS0_S0_llllll,"a",@progbits
	.sectionflags	@""
	.align	4
.nv.constant0._Z26MutualIntensExtract_KernelILi5ELb0ELb1ELb0ELi1EEvPfS0_S0_llllll:
	.zero		968


//--------------------- .nv.constant0._Z26MutualIntensExtract_KernelILi5ELb1ELb0ELb0ELi1EEvPfS0_S0_llllll --------------------------
	.section	.nv.constant0._Z26MutualIntensExtract_KernelILi5ELb1ELb0ELb0ELi1EEvPfS0_S0_llllll,"a",@progbits
	.sectionflags	@""
	.align	4
.nv.constant0._Z26MutualIntensExtract_KernelILi5ELb1ELb0ELb0ELi1EEvPfS0_S0_llllll:
	.zero		968


//--------------------- .nv.constant0._Z26MutualIntensExtract_KernelILi5ELb1ELb1ELb0ELi1EEvPfS0_S0_llllll --------------------------
	.section	.nv.constant0._Z26MutualIntensExtract_KernelILi5ELb1ELb1ELb0ELi1EEvPfS0_S0_llllll,"a",@progbits
	.sectionflags	@""
	.align	4
.nv.constant0._Z26MutualIntensExtract_KernelILi5ELb1ELb1ELb0ELi1EEvPfS0_S0_llllll:
	.zero		968


//--------------------- .nv.constant0._Z26MutualIntensExtract_KernelILi4ELb0ELb0ELb0ELi1EEvPfS0_S0_llllll --------------------------
	.section	.nv.constant0._Z26MutualIntensExtract_KernelILi4ELb0ELb0ELb0ELi1EEvPfS0_S0_llllll,"a",@progbits
	.sectionflags	@""
	.align	4
.nv.constant0._Z26MutualIntensExtract_KernelILi4ELb0ELb0ELb0ELi1EEvPfS0_S0_llllll:
	.zero		968


//--------------------- .nv.constant0._Z26MutualIntensExtract_KernelILi4ELb0ELb1ELb0ELi1EEvPfS0_S0_llllll --------------------------
	.section	.nv.constant0._Z26MutualIntensExtract_KernelILi4ELb0ELb1ELb0ELi1EEvPfS0_S0_llllll,"a",@progbits
	.sectionflags	@""
	.align	4
.nv.constant0._Z26MutualIntensExtract_KernelILi4ELb0ELb1ELb0ELi1EEvPfS0_S0_llllll:
	.zero		968


//--------------------- .nv.constant0._Z26MutualIntensExtract_KernelILi4ELb1ELb0ELb0ELi1EEvPfS0_S0_llllll --------------------------
	.section	.nv.constant0._Z26MutualIntensExtract_KernelILi4ELb1ELb0ELb0ELi1EEvPfS0_S0_llllll,"a",@progbits
	.sectionflags	@""
	.align	4
.nv.constant0._Z26MutualIntensExtract_KernelILi4ELb1ELb0ELb0ELi1EEvPfS0_S0_llllll:
	.zero		968


//--------------------- .nv.constant0._Z26MutualIntensExtract_KernelILi4ELb1ELb1ELb0ELi1EEvPfS0_S0_llllll --------------------------
	.section	.nv.constant0._Z26MutualIntensExtract_KernelILi4ELb1ELb1ELb0ELi1EEvPfS0_S0_llllll,"a",@progbits
	.sectionflags	@""
	.align	4
.nv.constant0._Z26MutualIntensExtract_KernelILi4ELb1ELb1ELb0ELi1EEvPfS0_S0_llllll:
	.zero		968


//--------------------- .nv.constant0._Z26MutualIntensExtract_KernelILi3ELb0ELb0ELb0ELi1EEvPfS0_S0_llllll --------------------------
	.section	.nv.constant0._Z26MutualIntensExtract_KernelILi3ELb0ELb0ELb0ELi1EEvPfS0_S0_llllll,"a",@progbits
	.sectionflags	@""
	.align	4
.nv.constant0._Z26MutualIntensExtract_KernelILi3ELb0ELb0ELb0ELi1EEvPfS0_S0_llllll:
	.zero		968


//--------------------- .nv.constant0._Z26MutualIntensExtract_KernelILi3ELb0ELb1ELb0ELi1EEvPfS0_S0_llllll --------------------------
	.section	.nv.constant0._Z26MutualIntensExtract_KernelILi3ELb0ELb1ELb0ELi1EEvPfS0_S0_llllll,"a",@progbits
	.sectionflags	@""
	.align	4
.nv.constant0._Z26MutualIntensExtract_KernelILi3ELb0ELb1ELb0ELi1EEvPfS0_S0_llllll:
	.zero		968


//--------------------- .nv.constant0._Z26MutualIntensExtract_KernelILi3ELb1ELb0ELb0ELi1EEvPfS0_S0_llllll --------------------------
	.section	.nv.constant0._Z26MutualIntensExtract_KernelILi3ELb1ELb0ELb0ELi1EEvPfS0_S0_llllll,"a",@progbits
	.sectionflags	@""
	.align	4
.nv.constant0._Z26MutualIntensExtract_KernelILi3ELb1ELb0ELb0ELi1EEvPfS0_S0_llllll:
	.zero		968


//--------------------- .nv.constant0._Z26MutualIntensExtract_KernelILi3ELb1ELb1ELb0ELi1EEvPfS0_S0_llllll --------------------------
	.section	.nv.constant0._Z26MutualIntensExtract_KernelILi3ELb1ELb1ELb0ELi1EEvPfS0_S0_llllll,"a",@progbits
	.sectionflags	@""
	.align	4
.nv.constant0._Z26MutualIntensExtract_KernelILi3ELb1ELb1ELb0ELi1EEvPfS0_S0_llllll:
	.zero		968


//--------------------- .nv.constant0._Z26MutualIntensExtract_KernelILi2ELb0ELb0ELb0ELi1EEvPfS0_S0_llllll --------------------------
	.section	.nv.constant0._Z26MutualIntensExtract_KernelILi2ELb0ELb0ELb0ELi1EEvPfS0_S0_llllll,"a",@progbits
	.sectionflags	@""
	.align	4
.nv.constant0._Z26MutualIntensExtract_KernelILi2ELb0ELb0ELb0ELi1EEvPfS0_S0_llllll:
	.zero		968


//--------------------- .nv.constant0._Z26MutualIntensExtract_KernelILi2ELb0ELb1ELb0ELi1EEvPfS0_S0_llllll --------------------------
	.section	.nv.constant0._Z26MutualIntensExtract_KernelILi2ELb0ELb1ELb0ELi1EEvPfS0_S0_llllll,"a",@progbits
	.sectionflags	@""
	.align	4
.nv.constant0._Z26MutualIntensExtract_KernelILi2ELb0ELb1ELb0ELi1EEvPfS0_S0_llllll:
	.zero		968


//--------------------- .nv.constant0._Z26MutualIntensExtract_KernelILi2ELb1ELb0ELb0ELi1EEvPfS0_S0_llllll --------------------------
	.section	.nv.constant0._Z26MutualIntensExtract_KernelILi2ELb1ELb0ELb0ELi1EEvPfS0_S0_llllll,"a",@progbits
	.sectionflags	@""
	.align	4
.nv.constant0._Z26MutualIntensExtract_KernelILi2ELb1ELb0ELb0ELi1EEvPfS0_S0_llllll:
	.zero		968


//--------------------- .nv.constant0._Z26MutualIntensExtract_KernelILi2ELb1ELb1ELb0ELi1EEvPfS0_S0_llllll --------------------------
	.section	.nv.constant0._Z26MutualIntensExtract_KernelILi2ELb1ELb1ELb0ELi1EEvPfS0_S0_llllll,"a",@progbits
	.sectionflags	@""
	.align	4
.nv.constant0._Z26MutualIntensExtract_KernelILi2ELb1ELb1ELb0ELi1EEvPfS0_S0_llllll:
	.zero		968


//--------------------- .nv.constant0._Z26MutualIntensExtract_KernelILi1ELb0ELb0ELb0ELi1EEvPfS0_S0_llllll --------------------------
	.section	.nv.constant0._Z26MutualIntensExtract_KernelILi1ELb0ELb0ELb0ELi1EEvPfS0_S0_llllll,"a",@progbits
	.sectionflags	@""
	.align	4
.nv.constant0._Z26MutualIntensExtract_KernelILi1ELb0ELb0ELb0ELi1EEvPfS0_S0_llllll:
	.zero		968


//--------------------- .nv.constant0._Z26MutualIntensExtract_KernelILi1ELb0ELb1ELb0ELi1EEvPfS0_S0_llllll --------------------------
	.section	.nv.constant0._Z26MutualIntensExtract_KernelILi1ELb0ELb1ELb0ELi1EEvPfS0_S0_llllll,"a",@progbits
	.sectionflags	@""
	.align	4
.nv.constant0._Z26MutualIntensExtract_KernelILi1ELb0ELb1ELb0ELi1EEvPfS0_S0_llllll:
	.zero		968


//--------------------- .nv.constant0._Z26MutualIntensExtract_KernelILi1ELb1ELb0ELb0ELi1EEvPfS0_S0_llllll --------------------------
	.section	.nv.constant0._Z26MutualIntensExtract_KernelILi1ELb1ELb0ELb0ELi1EEvPfS0_S0_llllll,"a",@progbits
	.sectionflags	@""
	.align	4
.nv.constant0._Z26MutualIntensExtract_KernelILi1ELb1ELb0ELb0ELi1EEvPfS0_S0_llllll:
	.zero		968


//--------------------- .nv.constant0._Z26MutualIntensExtract_KernelILi1ELb1ELb1ELb0ELi1EEvPfS0_S0_llllll --------------------------
	.section	.nv.constant0._Z26MutualIntensExtract_KernelILi1ELb1ELb1ELb0ELi1EEvPfS0_S0_llllll,"a",@progbits
	.sectionflags	@""
	.align	4
.nv.constant0._Z26MutualIntensExtract_KernelILi1ELb1ELb1ELb0ELi1EEvPfS0_S0_llllll:
	.zero		968


//--------------------- .nv.constant0._Z26MutualIntensExtract_KernelILi0ELb0ELb0ELb0ELi1EEvPfS0_S0_llllll --------------------------
	.section	.nv.constant0._Z26MutualIntensExtract_KernelILi0ELb0ELb0ELb0ELi1EEvPfS0_S0_llllll,"a",@progbits
	.sectionflags	@""
	.align	4
.nv.constant0._Z26MutualIntensExtract_KernelILi0ELb0ELb0ELb0ELi1EEvPfS0_S0_llllll:
	.zero		968


//--------------------- .nv.constant0._Z26MutualIntensExtract_KernelILi0ELb0ELb1ELb0ELi1EEvPfS0_S0_llllll --------------------------
	.section	.nv.constant0._Z26MutualIntensExtract_KernelILi0ELb0ELb1ELb0ELi1EEvPfS0_S0_llllll,"a",@progbits
	.sectionflags	@""
	.align	4
.nv.constant0._Z26MutualIntensExtract_KernelILi0ELb0ELb1ELb0ELi1EEvPfS0_S0_llllll:
	.zero		968


//--------------------- .nv.constant0._Z26MutualIntensExtract_KernelILi0ELb1ELb0ELb0ELi1EEvPfS0_S0_llllll --------------------------
	.section	.nv.constant0._Z26MutualIntensExtract_KernelILi0ELb1ELb0ELb0ELi1EEvPfS0_S0_llllll,"a",@progbits
	.sectionflags	@""
	.align	4
.nv.constant0._Z26MutualIntensExtract_KernelILi0ELb1ELb0ELb0ELi1EEvPfS0_S0_llllll:
	.zero		968


//--------------------- .nv.constant0._Z26MutualIntensExtract_KernelILi0ELb1ELb1ELb0ELi1EEvPfS0_S0_llllll --------------------------
	.section	.nv.constant0._Z26MutualIntensExtract_KernelILi0ELb1ELb1ELb0ELi1EEvPfS0_S0_llllll,"a",@progbits
	.sectionflags	@""
	.align	4
.nv.constant0._Z26MutualIntensExtract_KernelILi0ELb1ELb1ELb0ELi1EEvPfS0_S0_llllll:
	.zero		968


//--------------------- .nv.constant0._Z26MutualIntensExtract_KernelILin5ELb0ELb0ELb1ELi1EEvPfS0_S0_llllll --------------------------
	.section	.nv.constant0._Z26MutualIntensExtract_KernelILin5ELb0ELb0ELb1ELi1EEvPfS0_S0_llllll,"a",@progbits
	.sectionflags	@""
	.align	4
.nv.constant0._Z26MutualIntensExtract_KernelILin5ELb0ELb0ELb1ELi1EEvPfS0_S0_llllll:
	.zero		968


//--------------------- .nv.constant0._Z26MutualIntensExtract_KernelILin5ELb0ELb1ELb1ELi1EEvPfS0_S0_llllll --------------------------
	.section	.nv.constant0._Z26MutualIntensExtract_KernelILin5ELb0ELb1ELb1ELi1EEvPfS0_S0_llllll,"a",@progbits
	.sectionflags	@""
	.align	4
.nv.constant0._Z26MutualIntensExtract_KernelILin5ELb0ELb1ELb1ELi1EEvPfS0_S0_llllll:
	.zero		968


//--------------------- .nv.constant0._Z26MutualIntensExtract_KernelILin5ELb1ELb0ELb1ELi1EEvPfS0_S0_llllll --------------------------
	.section	.nv.constant0._Z26MutualIntensExtract_KernelILin5ELb1ELb0ELb1ELi1EEvPfS0_S0_llllll,"a",@progbits
	.sectionflags	@""
	.align	4
.nv.constant0._Z26MutualIntensExtract_KernelILin5ELb1ELb0ELb1ELi1EEvPfS0_S0_llllll:
	.zero		968


//--------------------- .nv.constant0._Z26MutualIntensExtract_KernelILin5ELb1ELb1ELb1ELi1EEvPfS0_S0_llllll --------------------------
	.section	.nv.constant0._Z26MutualIntensExtract_KernelILin5ELb1ELb1ELb1ELi1EEvPfS0_S0_llllll,"a",@progbits
	.sectionflags	@""
	.align	4
.nv.constant0._Z26MutualIntensExtract_KernelILin5ELb1ELb1ELb1ELi1EEvPfS0_S0_llllll:
	.zero		968


//--------------------- .nv.constant0._Z26MutualIntensExtract_KernelILin4ELb0ELb0ELb1ELi1EEvPfS0_S0_llllll --------------------------
	.section	.nv.constant0._Z26MutualIntensExtract_KernelILin4ELb0ELb0ELb1ELi1EEvPfS0_S0_llllll,"a",@progbits
	.sectionflags	@""
	.align	4
.nv.constant0._Z26MutualIntensExtract_KernelILin4ELb0ELb0ELb1ELi1EEvPfS0_S0_llllll:
	.zero		968


//--------------------- .nv.constant0._Z26MutualIntensExtract_KernelILin4ELb0ELb1ELb1ELi1EEvPfS0_S0_llllll --------------------------
	.section	.nv.constant0._Z26MutualIntensExtract_KernelILin4ELb0ELb1ELb1ELi1EEvPfS0_S0_llllll,"a",@progbits
	.sectionflags	@""
	.align	4
.nv.constant0._Z26MutualIntensExtract_KernelILin4ELb0ELb1ELb1ELi1EEvPfS0_S0_llllll:
	.zero		968


//--------------------- .nv.constant0._Z26MutualIntensExtract_KernelILin4ELb1ELb0ELb1ELi1EEvPfS0_S0_llllll --------------------------
	.section	.nv.constant0._Z26MutualIntensExtract_KernelILin4ELb1ELb0ELb1ELi1EEvPfS0_S0_llllll,"a",@progbits
	.sectionflags	@""
	.align	4
.nv.constant0._Z26MutualIntensExtract_KernelILin4ELb1ELb0ELb1ELi1EEvPfS0_S0_llllll:
	.zero		968


//--------------------- .nv.constant0._Z26MutualIntensExtract_KernelILin4ELb1ELb1ELb1ELi1EEvPfS0_S0_llllll --------------------------
	.section	.nv.constant0._Z26MutualIntensExtract_KernelILin4ELb1ELb1ELb1ELi1EEvPfS0_S0_llllll,"a",@progbits
	.sectionflags	@""
	.align	4
.nv.constant0._Z26MutualIntensExtract_KernelILin4ELb1ELb1ELb1ELi1EEvPfS0_S0_llllll:
	.zero		968


//--------------------- .nv.constant0._Z26MutualIntensExtract_KernelILin3ELb0ELb0ELb1ELi1EEvPfS0_S0_llllll --------------------------
	.section	.nv.constant0._Z26MutualIntensExtract_KernelILin3ELb0ELb0ELb1ELi1EEvPfS0_S0_llllll,"a",@progbits
	.sectionflags	@""
	.align	4
.nv.constant0._Z26MutualIntensExtract_KernelILin3ELb0ELb0ELb1ELi1EEvPfS0_S0_llllll:
	.zero		968


//--------------------- .nv.constant0._Z26MutualIntensExtract_KernelILin3ELb0ELb1ELb1ELi1EEvPfS0_S0_llllll --------------------------
	.section	.nv.constant0._Z26MutualIntensExtract_KernelILin3ELb0ELb1ELb1ELi1EEvPfS0_S0_llllll,"a",@progbits
	.sectionflags	@""
	.align	4
.nv.constant0._Z26MutualIntensExtract_KernelILin3ELb0ELb1ELb1ELi1EEvPfS0_S0_llllll:
	.zero		968


//--------------------- .nv.constant0._Z26MutualIntensExtract_KernelILin3ELb1ELb0ELb1ELi1EEvPfS0_S0_llllll --------------------------
	.section	.nv.constant0._Z26MutualIntensExtract_KernelILin3ELb1ELb0ELb1ELi1EEvPfS0_S0_llllll,"a",@progbits
	.sectionflags	@""
	.align	4
.nv.constant0._Z26MutualIntensExtract_KernelILin3ELb1ELb0ELb1ELi1EEvPfS0_S0_llllll:
	.zero		968


//--------------------- .nv.constant0._Z26MutualIntensExtract_KernelILin3ELb1ELb1ELb1ELi1EEvPfS0_S0_llllll --------------------------
	.section	.nv.constant0._Z26MutualIntensExtract_KernelILin3ELb1ELb1ELb1ELi1EEvPfS0_S0_llllll,"a",@progbits
	.sectionflags	@""
	.align	4
.nv.constant0._Z26MutualIntensExtract_KernelILin3ELb1ELb1ELb1ELi1EEvPfS0_S0_llllll:
	.zero		968


//--------------------- .nv.constant0._Z26MutualIntensExtract_KernelILin2ELb0ELb0ELb1ELi1EEvPfS0_S0_llllll --------------------------
	.section	.nv.constant0._Z26MutualIntensExtract_KernelILin2ELb0ELb0ELb1ELi1EEvPfS0_S0_llllll,"a",@progbits
	.sectionflags	@""
	.align	4
.nv.constant0._Z26MutualIntensExtract_KernelILin2ELb0ELb0ELb1ELi1EEvPfS0_S0_llllll:
	.zero		968


//--------------------- .nv.constant0._Z26MutualIntensExtract_KernelILin2ELb0ELb1ELb1ELi1EEvPfS0_S0_llllll --------------------------
	.section	.nv.constant0._Z26MutualIntensExtract_KernelILin2ELb0ELb1ELb1ELi1EEvPfS0_S0_llllll,"a",@progbits
	.sectionflags	@""
	.align	4
.nv.constant0._Z26MutualIntensExtract_KernelILin2ELb0ELb1ELb1ELi1EEvPfS0_S0_llllll:
	.zero		968


//--------------------- .nv.constant0._Z26MutualIntensExtract_KernelILin2ELb1ELb0ELb1ELi1EEvPfS0_S0_llllll --------------------------
	.section	.nv.constant0._Z26MutualIntensExtract_KernelILin2ELb1ELb0ELb1ELi1EEvPfS0_S0_llllll,"a",@progbits
	.sectionflags	@""
	.align	4
.nv.constant0._Z26MutualIntensExtract_KernelILin2ELb1ELb0ELb1ELi1EEvPfS0_S0_llllll:
	.zero		968


//--------------------- .nv.constant0._Z26MutualIntensExtract_KernelILin2ELb1ELb1ELb1ELi1EEvPfS0_S0_llllll --------------------------
	.section	.nv.constant0._Z26MutualIntensExtract_KernelILin2ELb1ELb1ELb1ELi1EEvPfS0_S0_llllll,"a",@progbits
	.sectionflags	@""
	.align	4
.nv.constant0._Z26MutualIntensExtract_KernelILin2ELb1ELb1ELb1ELi1EEvPfS0_S0_llllll:
	.zero		968


//--------------------- .nv.constant0._Z26MutualIntensExtract_KernelILin1ELb0ELb0ELb1ELi1EEvPfS0_S0_llllll --------------------------
	.section	.nv.constant0._Z26MutualIntensExtract_KernelILin1ELb0ELb0ELb1ELi1EEvPfS0_S0_llllll,"a",@progbits
	.sectionflags	@""
	.align	4
.nv.constant0._Z26MutualIntensExtract_KernelILin1ELb0ELb0ELb1ELi1EEvPfS0_S0_llllll:
	.zero		968


//--------------------- .nv.constant0._Z26MutualIntensExtract_KernelILin1ELb0ELb1ELb1ELi1EEvPfS0_S0_llllll --------------------------
	.section	.nv.constant0._Z26MutualIntensExtract_KernelILin1ELb0ELb1ELb1ELi1EEvPfS0_S0_llllll,"a",@progbits
	.sectionflags	@""
	.align	4
.nv.constant0._Z26MutualIntensExtract_KernelILin1ELb0ELb1ELb1ELi1EEvPfS0_S0_llllll:
	.zero		968


//--------------------- .nv.constant0._Z26MutualIntensExtract_KernelILin1ELb1ELb0ELb1ELi1EEvPfS0_S0_llllll --------------------------
	.section	.nv.constant0._Z26MutualIntensExtract_KernelILin1ELb1ELb0ELb1ELi1EEvPfS0_S0_llllll,"a",@progbits
	.sectionflags	@""
	.align	4
.nv.constant0._Z26MutualIntensExtract_KernelILin1ELb1ELb0ELb1ELi1EEvPfS0_S0_llllll:
	.zero		968


//--------------------- .nv.constant0._Z26MutualIntensExtract_KernelILin1ELb1ELb1ELb1ELi1EEvPfS0_S0_llllll --------------------------
	.section	.nv.constant0._Z26MutualIntensExtract_KernelILin1ELb1ELb1ELb1ELi1EEvPfS0_S0_llllll,"a",@progbits
	.sectionflags	@""
	.align	4
.nv.constant0._Z26MutualIntensExtract_KernelILin1ELb1ELb1ELb1ELi1EEvPfS0_S0_llllll:
	.zero		968


//--------------------- .nv.constant0._Z26MutualIntensExtract_KernelILi5ELb0ELb0ELb1ELi1EEvPfS0_S0_llllll --------------------------
	.section	.nv.constant0._Z26MutualIntensExtract_KernelILi5ELb0ELb0ELb1ELi1EEvPfS0_S0_llllll,"a",@progbits
	.sectionflags	@""
	.align	4
.nv.constant0._Z26MutualIntensExtract_KernelILi5ELb0ELb0ELb1ELi1EEvPfS0_S0_llllll:
	.zero		968


//--------------------- .nv.constant0._Z26MutualIntensExtract_KernelILi5ELb0ELb1ELb1ELi1EEvPfS0_S0_llllll --------------------------
	.section	.nv.constant0._Z26MutualIntensExtract_KernelILi5ELb0ELb1ELb1ELi1EEvPfS0_S0_llllll,"a",@progbits
	.sectionflags	@""
	.align	4
.nv.constant0._Z26MutualIntensExtract_KernelILi5ELb0ELb1ELb1ELi1EEvPfS0_S0_llllll:
	.zero		968


//--------------------- .nv.constant0._Z26MutualIntensExtract_KernelILi5ELb1ELb0ELb1ELi1EEvPfS0_S0_llllll --------------------------
	.section	.nv.constant0._Z26MutualIntensExtract_KernelILi5ELb1ELb0ELb1ELi1EEvPfS0_S0_llllll,"a",@progbits
	.sectionflags	@""
	.align	4
.nv.constant0._Z26MutualIntensExtract_KernelILi5ELb1ELb0ELb1ELi1EEvPfS0_S0_llllll:
	.zero		968


//--------------------- .nv.constant0._Z26MutualIntensExtract_KernelILi5ELb1ELb1ELb1ELi1EEvPfS0_S0_llllll --------------------------
	.section	.nv.constant0._Z26MutualIntensExtract_KernelILi5ELb1ELb1ELb1ELi1EEvPfS0_S0_llllll,"a",@progbits
	.sectionflags	@""
	.align	4
.nv.constant0._Z26MutualIntensExtract_KernelILi5ELb1ELb1ELb1ELi1EEvPfS0_S0_llllll:
	.zero		968


//--------------------- .nv.constant0._Z26MutualIntensExtract_KernelILi4ELb0ELb0ELb1ELi1EEvPfS0_S0_llllll --------------------------
	.section	.nv.constant0._Z26MutualIntensExtract_KernelILi4ELb0ELb0ELb1ELi1EEvPfS0_S0_llllll,"a",@progbits
	.sectionflags	@""
	.align	4
.nv.constant0._Z26MutualIntensExtract_KernelILi4ELb0ELb0ELb1ELi1EEvPfS0_S0_llllll:
	.zero		968


//--------------------- .nv.constant0._Z26MutualIntensExtract_KernelILi4ELb0ELb1ELb1ELi1EEvPfS0_S0_llllll --------------------------
	.section	.nv.constant0._Z26MutualIntensExtract_KernelILi4ELb0ELb1ELb1ELi1EEvPfS0_S0_llllll,"a",@progbits
	.sectionflags	@""
	.align	4
.nv.constant0._Z26MutualIntensExtract_KernelILi4ELb0ELb1ELb1ELi1EEvPfS0_S0_llllll:
	.zero		968


//--------------------- .nv.constant0._Z26MutualIntensExtract_KernelILi4ELb1ELb0ELb1ELi1EEvPfS0_S0_llllll --------------------------
	.section	.nv.constant0._Z26MutualIntensExtract_KernelILi4ELb1ELb0ELb1ELi1EEvPfS0_S0_llllll,"a",@progbits
	.sectionflags	@""
	.align	4
.nv.constant0._Z26MutualIntensExtract_KernelILi4ELb1ELb0ELb1ELi1EEvPfS0_S0_llllll:
	.zero		968


//--------------------- .nv.constant0._Z26MutualIntensExtract_KernelILi4ELb1ELb1ELb1ELi1EEvPfS0_S0_llllll --------------------------
	.section	.nv.constant0._Z26MutualIntensExtract_KernelILi4ELb1ELb1ELb1ELi1EEvPfS0_S0_llllll,"a",@progbits
	.sectionflags	@""
	.align	4
.nv.constant0._Z26MutualIntensExtract_KernelILi4ELb1ELb1ELb1ELi1EEvPfS0_S0_llllll:
	.zero		968


//--------------------- .nv.constant0._Z26MutualIntensExtract_KernelILi3ELb0ELb0ELb1ELi1EEvPfS0_S0_llllll --------------------------
	.section	.nv.constant0._Z26MutualIntensExtract_KernelILi3ELb0ELb0ELb1ELi1EEvPfS0_S0_llllll,"a",@progbits
	.sectionflags	@""
	.align	4
.nv.constant0._Z26MutualIntensExtract_KernelILi3ELb0ELb0ELb1ELi1EEvPfS0_S0_llllll:
	.zero		968


//--------------------- .nv.constant0._Z26MutualIntensExtract_KernelILi3ELb0ELb1ELb1ELi1EEvPfS0_S0_llllll --------------------------
	.section	.nv.constant0._Z26MutualIntensExtract_KernelILi3ELb0ELb1ELb1ELi1EEvPfS0_S0_llllll,"a",@progbits
	.sectionflags	@""
	.align	4
.nv.constant0._Z26MutualIntensExtract_KernelILi3ELb0ELb1ELb1ELi1EEvPfS0_S0_llllll:
	.zero		968


//--------------------- .nv.constant0._Z26MutualIntensExtract_KernelILi3ELb1ELb0ELb1ELi1EEvPfS0_S0_llllll --------------------------
	.section	.nv.constant0._Z26MutualIntensExtract_KernelILi3ELb1ELb0ELb1ELi1EEvPfS0_S0_llllll,"a",@progbits
	.sectionflags	@""
	.align	4
.nv.constant0._Z26MutualIntensExtract_KernelILi3ELb1ELb0ELb1ELi1EEvPfS0_S0_llllll:
	.zero		968


//--------------------- .nv.constant0._Z26MutualIntensExtract_KernelILi3ELb1ELb1ELb1ELi1EEvPfS0_S0_llllll --------------------------
	.section	.nv.constant0._Z26MutualIntensExtract_KernelILi3ELb1ELb1ELb1ELi1EEvPfS0_S0_llllll,"a",@progbits
	.sectionflags	@""
	.align	4
.nv.constant0._Z26MutualIntensExtract_KernelILi3ELb1ELb1ELb1ELi1EEvPfS0_S0_llllll:
	.zero		968


//--------------------- .nv.constant0._Z26MutualIntensExtract_KernelILi2ELb0ELb0ELb1ELi1EEvPfS0_S0_llllll --------------------------
	.section	.nv.constant0._Z26MutualIntensExtract_KernelILi2ELb0ELb0ELb1ELi1EEvPfS0_S0_llllll,"a",@progbits
	.sectionflags	@""
	.align	4
.nv.constant0._Z26MutualIntensExtract_KernelILi2ELb0ELb0ELb1ELi1EEvPfS0_S0_llllll:
	.zero		968


//--------------------- .nv.constant0._Z26MutualIntensExtract_KernelILi2ELb0ELb1ELb1ELi1EEvPfS0_S0_llllll --------------------------
	.section	.nv.constant0._Z26MutualIntensExtract_KernelILi2ELb0ELb1ELb1ELi1EEvPfS0_S0_llllll,"a",@progbits
	.sectionflags	@""
	.align	4
.nv.constant0._Z26MutualIntensExtract_KernelILi2ELb0ELb1ELb1ELi1EEvPfS0_S0_llllll:
	.zero		968


//--------------------- .nv.constant0._Z26MutualIntensExtract_KernelILi2ELb1ELb0ELb1ELi1EEvPfS0_S0_llllll --------------------------
	.section	.nv.constant0._Z26MutualIntensExtract_KernelILi2ELb1ELb0ELb1ELi1EEvPfS0_S0_llllll,"a",@progbits
	.sectionflags	@""
	.align	4
.nv.constant0._Z26MutualIntensExtract_KernelILi2ELb1ELb0ELb1ELi1EEvPfS0_S0_llllll:
	.zero		968


//--------------------- .nv.constant0._Z26MutualIntensExtract_KernelILi2ELb1ELb1ELb1ELi1EEvPfS0_S0_llllll --------------------------
	.section	.nv.constant0._Z26MutualIntensExtract_KernelILi2ELb1ELb1ELb1ELi1EEvPfS0_S0_llllll,"a",@progbits
	.sectionflags	@""
	.align	4
.nv.constant0._Z26MutualIntensExtract_KernelILi2ELb1ELb1ELb1ELi1EEvPfS0_S0_llllll:
	.zero		968


//--------------------- .nv.constant0._Z26MutualIntensExtract_KernelILi1ELb0ELb0ELb1ELi1EEvPfS0_S0_llllll --------------------------
	.section	.nv.constant0._Z26MutualIntensExtract_KernelILi1ELb0ELb0ELb1ELi1EEvPfS0_S0_llllll,"a",@progbits
	.sectionflags	@""
	.align	4
.nv.constant0._Z26MutualIntensExtract_KernelILi1ELb0ELb0ELb1ELi1EEvPfS0_S0_llllll:
	.zero		968


//--------------------- .nv.constant0._Z26MutualIntensExtract_KernelILi1ELb0ELb1ELb1ELi1EEvPfS0_S0_llllll --------------------------
	.section	.nv.constant0._Z26MutualIntensExtract_KernelILi1ELb0ELb1ELb1ELi1EEvPfS0_S0_llllll,"a",@progbits
	.sectionflags	@""
	.align	4
.nv.constant0._Z26MutualIntensExtract_KernelILi1ELb0ELb1ELb1ELi1EEvPfS0_S0_llllll:
	.zero		968


//--------------------- .nv.constant0._Z26MutualIntensExtract_KernelILi1ELb1ELb0ELb1ELi1EEvPfS0_S0_llllll --------------------------
	.section	.nv.constant0._Z26MutualIntensExtract_KernelILi1ELb1ELb0ELb1ELi1EEvPfS0_S0_llllll,"a",@progbits
	.sectionflags	@""
	.align	4
.nv.constant0._Z26MutualIntensExtract_KernelILi1ELb1ELb0ELb1ELi1EEvPfS0_S0_llllll:
	.zero		968


//--------------------- .nv.constant0._Z26MutualIntensExtract_KernelILi1ELb1ELb1ELb1ELi1EEvPfS0_S0_llllll --------------------------
	.section	.nv.constant0._Z26MutualIntensExtract_KernelILi1ELb1ELb1ELb1ELi1EEvPfS0_S0_llllll,"a",@progbits
	.sectionflags	@""
	.align	4
.nv.constant0._Z26MutualIntensExtract_KernelILi1ELb1ELb1ELb1ELi1EEvPfS0_S0_llllll:
	.zero		968


//--------------------- .nv.constant0._Z26MutualIntensExtract_KernelILi0ELb0ELb0ELb1ELi1EEvPfS0_S0_llllll --------------------------
	.section	.nv.constant0._Z26MutualIntensExtract_KernelILi0ELb0ELb0ELb1ELi1EEvPfS0_S0_llllll,"a",@progbits
	.sectionflags	@""
	.align	4
.nv.constant0._Z26MutualIntensExtract_KernelILi0ELb0ELb0ELb1ELi1EEvPfS0_S0_llllll:
	.zero		968


//--------------------- .nv.constant0._Z26MutualIntensExtract_KernelILi0ELb0ELb1ELb1ELi1EEvPfS0_S0_llllll --------------------------
	.section	.nv.constant0._Z26MutualIntensExtract_KernelILi0ELb0ELb1ELb1ELi1EEvPfS0_S0_llllll,"a",@progbits
	.sectionflags	@""
	.align	4
.nv.constant0._Z26MutualIntensExtract_KernelILi0ELb0ELb1ELb1ELi1EEvPfS0_S0_llllll:
	.zero		968


//--------------------- .nv.constant0._Z26MutualIntensExtract_KernelILi0ELb1ELb0ELb1ELi1EEvPfS0_S0_llllll --------------------------
	.section	.nv.constant0._Z26MutualIntensExtract_KernelILi0ELb1ELb0ELb1ELi1EEvPfS0_S0_llllll,"a",@progbits
	.sectionflags	@""
	.align	4
.nv.constant0._Z26MutualIntensExtract_KernelILi0ELb1ELb0ELb1ELi1EEvPfS0_S0_llllll:
	.zero		968


//--------------------- .nv.constant0._Z26MutualIntensExtract_KernelILi0ELb1ELb1ELb1ELi1EEvPfS0_S0_llllll --------------------------
	.section	.nv.constant0._Z26MutualIntensExtract_KernelILi0ELb1ELb1ELb1ELi1EEvPfS0_S0_llllll,"a",@progbits
	.sectionflags	@""
	.align	4
.nv.constant0._Z26MutualIntensExtract_KernelILi0ELb1ELb1ELb1ELi1EEvPfS0_S0_llllll:
	.zero		968


//--------------------- .nv.constant0._Z30MutualIntensExtract_PackUnPackILi32EEvPflf --------------------------
	.section	.nv.constant0._Z30MutualIntensExtract_PackUnPackILi32EEvPflf,"a",@progbits
	.sectionflags	@""
	.align	4
.nv.constant0._Z30MutualIntensExtract_PackUnPackILi32EEvPflf:
	.zero		916


//--------------------- SYMBOLS --------------------------

	.type		.nv.reservedSmem.offset0,@object
	.size		.nv.reservedSmem.offset0,0x4
